//
// Generated by NVIDIA NVVM Compiler
//
// Compiler Build ID: CL-36424714
// Cuda compilation tools, release 13.0, V13.0.88
// Based on NVVM 20.0.0
//

.version 9.0
.target sm_100
.address_size 64

	// .globl	_ZN3cub18CUB_300001_SM_10006detail11EmptyKernelIvEEvv
// _ZZN3cub18CUB_300001_SM_10006detail10radix_sort31DeviceRadixSortSingleTileKernelINS1_5radix10policy_hubIiNS0_8NullTypeEyE10Policy1000ELNS0_9SortOrderE0EiS6_yNS1_21identity_decomposer_tEEEvPKT1_PSB_PKT2_PSF_T3_iiT4_E12temp_storage has been demoted
// _ZZN3cub18CUB_300001_SM_10006detail10radix_sort30DeviceRadixSortHistogramKernelINS1_5radix10policy_hubIiNS0_8NullTypeEyE10Policy1000ELNS0_9SortOrderE0EiyNS1_21identity_decomposer_tEEEvPT2_PKT1_SB_iiT3_E12temp_storage has been demoted
// _ZZN3cub18CUB_300001_SM_10006detail10radix_sort33DeviceRadixSortExclusiveSumKernelINS1_5radix10policy_hubIiNS0_8NullTypeEyE10Policy1000EyEEvPT0_E12temp_storage has been demoted
// _ZZN3cub18CUB_300001_SM_10006detail10radix_sort29DeviceRadixSortOnesweepKernelINS1_5radix10policy_hubIiNS0_8NullTypeEyE10Policy1000ELNS0_9SortOrderE0EiS6_yiiNS1_21identity_decomposer_tEEEvPT5_SC_PT3_PKSD_PT1_PKSH_PT2_PKSL_T4_iiT6_E1s has been demoted
// _ZZN3cub18CUB_300001_SM_10006detail6reduce28DeviceReduceSingleTileKernelINS2_10policy_hubIijN4cuda3std3__44plusIiEEE10Policy1000EN6thrust24THRUST_300001_SM_1000_NS6detail15normal_iteratorINSD_10device_ptrIiEEEEPijS9_iiNS7_10__identityEEEvT0_T1_T2_T3_T4_T6_E12temp_storage has been demoted
// _ZZN3cub18CUB_300001_SM_10006detail6reduce18DeviceReduceKernelINS2_10policy_hubIijN4cuda3std3__44plusIiEEE10Policy1000EN6thrust24THRUST_300001_SM_1000_NS6detail15normal_iteratorINSD_10device_ptrIiEEEEjS9_iNS7_10__identityEEEvT0_PT3_T1_NS0_13GridEvenShareISN_EET2_T4_E12temp_storage has been demoted
// _ZZN3cub18CUB_300001_SM_10006detail6reduce28DeviceReduceSingleTileKernelINS2_10policy_hubIijN4cuda3std3__44plusIiEEE10Policy1000EPiSC_iS9_iiNS7_10__identityEEEvT0_T1_T2_T3_T4_T6_E12temp_storage has been demoted
// _ZZN3cub18CUB_300001_SM_10006detail6reduce28DeviceReduceSingleTileKernelINS2_10policy_hubIiyN4cuda3std3__44plusIiEEE10Policy1000EN6thrust24THRUST_300001_SM_1000_NS6detail15normal_iteratorINSD_10device_ptrIiEEEEPiyS9_iiNS7_10__identityEEEvT0_T1_T2_T3_T4_T6_E12temp_storage has been demoted
// _ZZN3cub18CUB_300001_SM_10006detail6reduce18DeviceReduceKernelINS2_10policy_hubIiyN4cuda3std3__44plusIiEEE10Policy1000EN6thrust24THRUST_300001_SM_1000_NS6detail15normal_iteratorINSD_10device_ptrIiEEEEyS9_iNS7_10__identityEEEvT0_PT3_T1_NS0_13GridEvenShareISN_EET2_T4_E12temp_storage has been demoted
// _ZZN3cub18CUB_300001_SM_10006detail6reduce28DeviceReduceSingleTileKernelINS2_10policy_hubIiyN4cuda3std3__44plusIiEEE10Policy1000EPiSC_iS9_iiNS7_10__identityEEEvT0_T1_T2_T3_T4_T6_E12temp_storage has been demoted
.global .align 1 .b8 _ZN34_INTERNAL_adffb72c_4_k_cu_17c009f94cuda3std3__45__cpo5beginE[1];
.global .align 1 .b8 _ZN34_INTERNAL_adffb72c_4_k_cu_17c009f94cuda3std3__45__cpo3endE[1];
.global .align 1 .b8 _ZN34_INTERNAL_adffb72c_4_k_cu_17c009f94cuda3std3__45__cpo6cbeginE[1];
.global .align 1 .b8 _ZN34_INTERNAL_adffb72c_4_k_cu_17c009f94cuda3std3__45__cpo4cendE[1];
.global .align 1 .b8 _ZN34_INTERNAL_adffb72c_4_k_cu_17c009f94cuda3std3__45__cpo6rbeginE[1];
.global .align 1 .b8 _ZN34_INTERNAL_adffb72c_4_k_cu_17c009f94cuda3std3__45__cpo4rendE[1];
.global .align 1 .b8 _ZN34_INTERNAL_adffb72c_4_k_cu_17c009f94cuda3std3__45__cpo7crbeginE[1];
.global .align 1 .b8 _ZN34_INTERNAL_adffb72c_4_k_cu_17c009f94cuda3std3__45__cpo5crendE[1];
.global .align 1 .b8 _ZN34_INTERNAL_adffb72c_4_k_cu_17c009f94cuda3std3__436_GLOBAL__N__adffb72c_4_k_cu_17c009f96ignoreE[1];
.global .align 1 .b8 _ZN34_INTERNAL_adffb72c_4_k_cu_17c009f94cuda3std3__419piecewise_constructE[1];
.global .align 1 .b8 _ZN34_INTERNAL_adffb72c_4_k_cu_17c009f94cuda3std3__48in_placeE[1];
.global .align 1 .b8 _ZN34_INTERNAL_adffb72c_4_k_cu_17c009f94cuda3std3__420unreachable_sentinelE[1];
.global .align 1 .b8 _ZN34_INTERNAL_adffb72c_4_k_cu_17c009f94cuda3std3__47nulloptE[1];
.global .align 1 .b8 _ZN34_INTERNAL_adffb72c_4_k_cu_17c009f94cuda3std3__48unexpectE[1];
.global .align 1 .b8 _ZN34_INTERNAL_adffb72c_4_k_cu_17c009f94cuda3std6ranges3__45__cpo4swapE[1];
.global .align 1 .b8 _ZN34_INTERNAL_adffb72c_4_k_cu_17c009f94cuda3std6ranges3__45__cpo9iter_moveE[1];
.global .align 1 .b8 _ZN34_INTERNAL_adffb72c_4_k_cu_17c009f94cuda3std6ranges3__45__cpo5beginE[1];
.global .align 1 .b8 _ZN34_INTERNAL_adffb72c_4_k_cu_17c009f94cuda3std6ranges3__45__cpo3endE[1];
.global .align 1 .b8 _ZN34_INTERNAL_adffb72c_4_k_cu_17c009f94cuda3std6ranges3__45__cpo6cbeginE[1];
.global .align 1 .b8 _ZN34_INTERNAL_adffb72c_4_k_cu_17c009f94cuda3std6ranges3__45__cpo4cendE[1];
.global .align 1 .b8 _ZN34_INTERNAL_adffb72c_4_k_cu_17c009f94cuda3std6ranges3__45__cpo7advanceE[1];
.global .align 1 .b8 _ZN34_INTERNAL_adffb72c_4_k_cu_17c009f94cuda3std6ranges3__45__cpo9iter_swapE[1];
.global .align 1 .b8 _ZN34_INTERNAL_adffb72c_4_k_cu_17c009f94cuda3std6ranges3__45__cpo4nextE[1];
.global .align 1 .b8 _ZN34_INTERNAL_adffb72c_4_k_cu_17c009f94cuda3std6ranges3__45__cpo4prevE[1];
.global .align 1 .b8 _ZN34_INTERNAL_adffb72c_4_k_cu_17c009f94cuda3std6ranges3__45__cpo4dataE[1];
.global .align 1 .b8 _ZN34_INTERNAL_adffb72c_4_k_cu_17c009f94cuda3std6ranges3__45__cpo5cdataE[1];
.global .align 1 .b8 _ZN34_INTERNAL_adffb72c_4_k_cu_17c009f94cuda3std6ranges3__45__cpo4sizeE[1];
.global .align 1 .b8 _ZN34_INTERNAL_adffb72c_4_k_cu_17c009f94cuda3std6ranges3__45__cpo5ssizeE[1];
.global .align 1 .b8 _ZN34_INTERNAL_adffb72c_4_k_cu_17c009f94cuda3std6ranges3__45__cpo8distanceE[1];
.global .align 1 .b8 _ZN34_INTERNAL_adffb72c_4_k_cu_17c009f96thrust24THRUST_300001_SM_1000_NS8cuda_cub3parE[1];
.global .align 1 .b8 _ZN34_INTERNAL_adffb72c_4_k_cu_17c009f96thrust24THRUST_300001_SM_1000_NS8cuda_cub10par_nosyncE[1];
.global .align 1 .b8 _ZN34_INTERNAL_adffb72c_4_k_cu_17c009f96thrust24THRUST_300001_SM_1000_NS6system6detail10sequential3seqE[1];
.global .align 1 .b8 _ZN34_INTERNAL_adffb72c_4_k_cu_17c009f96thrust24THRUST_300001_SM_1000_NS6system3cpp3parE[1];
.global .align 1 .b8 _ZN34_INTERNAL_adffb72c_4_k_cu_17c009f96thrust24THRUST_300001_SM_1000_NS12placeholders2_1E[1];
.global .align 1 .b8 _ZN34_INTERNAL_adffb72c_4_k_cu_17c009f96thrust24THRUST_300001_SM_1000_NS12placeholders2_2E[1];
.global .align 1 .b8 _ZN34_INTERNAL_adffb72c_4_k_cu_17c009f96thrust24THRUST_300001_SM_1000_NS12placeholders2_3E[1];
.global .align 1 .b8 _ZN34_INTERNAL_adffb72c_4_k_cu_17c009f96thrust24THRUST_300001_SM_1000_NS12placeholders2_4E[1];
.global .align 1 .b8 _ZN34_INTERNAL_adffb72c_4_k_cu_17c009f96thrust24THRUST_300001_SM_1000_NS12placeholders2_5E[1];
.global .align 1 .b8 _ZN34_INTERNAL_adffb72c_4_k_cu_17c009f96thrust24THRUST_300001_SM_1000_NS12placeholders2_6E[1];
.global .align 1 .b8 _ZN34_INTERNAL_adffb72c_4_k_cu_17c009f96thrust24THRUST_300001_SM_1000_NS12placeholders2_7E[1];
.global .align 1 .b8 _ZN34_INTERNAL_adffb72c_4_k_cu_17c009f96thrust24THRUST_300001_SM_1000_NS12placeholders2_8E[1];
.global .align 1 .b8 _ZN34_INTERNAL_adffb72c_4_k_cu_17c009f96thrust24THRUST_300001_SM_1000_NS12placeholders2_9E[1];
.global .align 1 .b8 _ZN34_INTERNAL_adffb72c_4_k_cu_17c009f96thrust24THRUST_300001_SM_1000_NS12placeholders3_10E[1];
.global .align 1 .b8 _ZN34_INTERNAL_adffb72c_4_k_cu_17c009f96thrust24THRUST_300001_SM_1000_NS3seqE[1];
.global .align 1 .b8 _ZN34_INTERNAL_adffb72c_4_k_cu_17c009f96thrust24THRUST_300001_SM_1000_NS6deviceE[1];

.visible .entry _ZN3cub18CUB_300001_SM_10006detail11EmptyKernelIvEEvv()
{


	ret;

}
	// .globl	_ZN3cub18CUB_300001_SM_10006detail8for_each13static_kernelINS2_12policy_hub_t12policy_500_tEmN6thrust24THRUST_300001_SM_1000_NS8cuda_cub20__uninitialized_fill7functorINS7_10device_ptrIiEEiEEEEvT0_T1_
.visible .entry _ZN3cub18CUB_300001_SM_10006detail8for_each13static_kernelINS2_12policy_hub_t12policy_500_tEmN6thrust24THRUST_300001_SM_1000_NS8cuda_cub20__uninitialized_fill7functorINS7_10device_ptrIiEEiEEEEvT0_T1_(
	.param .u64 _ZN3cub18CUB_300001_SM_10006detail8for_each13static_kernelINS2_12policy_hub_t12policy_500_tEmN6thrust24THRUST_300001_SM_1000_NS8cuda_cub20__uninitialized_fill7functorINS7_10device_ptrIiEEiEEEEvT0_T1__param_0,
	.param .align 8 .b8 _ZN3cub18CUB_300001_SM_10006detail8for_each13static_kernelINS2_12policy_hub_t12policy_500_tEmN6thrust24THRUST_300001_SM_1000_NS8cuda_cub20__uninitialized_fill7functorINS7_10device_ptrIiEEiEEEEvT0_T1__param_1[16]
)
.maxntid 256
{
	.reg .pred 	%p<4>;
	.reg .b16 	%rs<5>;
	.reg .b32 	%r<12>;
	.reg .b64 	%rd<16>;

	ld.param.u32 	%r3, [_ZN3cub18CUB_300001_SM_10006detail8for_each13static_kernelINS2_12policy_hub_t12policy_500_tEmN6thrust24THRUST_300001_SM_1000_NS8cuda_cub20__uninitialized_fill7functorINS7_10device_ptrIiEEiEEEEvT0_T1__param_1+8];
	ld.param.u64 	%rd4, [_ZN3cub18CUB_300001_SM_10006detail8for_each13static_kernelINS2_12policy_hub_t12policy_500_tEmN6thrust24THRUST_300001_SM_1000_NS8cuda_cub20__uninitialized_fill7functorINS7_10device_ptrIiEEiEEEEvT0_T1__param_1];
	ld.param.u64 	%rd5, [_ZN3cub18CUB_300001_SM_10006detail8for_each13static_kernelINS2_12policy_hub_t12policy_500_tEmN6thrust24THRUST_300001_SM_1000_NS8cuda_cub20__uninitialized_fill7functorINS7_10device_ptrIiEEiEEEEvT0_T1__param_0];
	mov.u32 	%r9, %ctaid.x;
	mul.wide.u32 	%rd1, %r9, 512;
	sub.s64 	%rd2, %rd5, %rd1;
	setp.lt.u64 	%p1, %rd2, 512;
	@%p1 bra 	$L__BB1_2;
	mov.u32 	%r11, %tid.x;
	cvta.to.global.u64 	%rd11, %rd4;
	cvt.u64.u32 	%rd12, %r11;
	add.s64 	%rd13, %rd1, %rd12;
	shl.b64 	%rd14, %rd13, 2;
	add.s64 	%rd15, %rd11, %rd14;
	st.global.u32 	[%rd15], %r3;
	st.global.u32 	[%rd15+1024], %r3;
	bra.uni 	$L__BB1_6;
$L__BB1_2:
	cvta.to.global.u64 	%rd6, %rd4;
	mov.u32 	%r2, %tid.x;
	cvt.u64.u32 	%rd7, %r2;
	setp.le.u64 	%p2, %rd2, %rd7;
	add.s64 	%rd8, %rd1, %rd7;
	shl.b64 	%rd9, %rd8, 2;
	add.s64 	%rd3, %rd6, %rd9;
	@%p2 bra 	$L__BB1_4;
	st.global.u32 	[%rd3], %r3;
$L__BB1_4:
	add.s32 	%r10, %r2, 256;
	cvt.u64.u32 	%rd10, %r10;
	setp.le.u64 	%p3, %rd2, %rd10;
	@%p3 bra 	$L__BB1_6;
	st.global.u32 	[%rd3+1024], %r3;
$L__BB1_6:
	ret;

}
	// .globl	_ZN3cub18CUB_300001_SM_10006detail9transform16transform_kernelINS2_10policy_hubILb1EN4cuda3std3__45tupleIJN6thrust24THRUST_300001_SM_1000_NS6detail15normal_iteratorINSA_10device_ptrIiEEEESF_EEEE10policy1000Ei2k1IiESF_JPiSL_EEEvT0_iT1_T2_DpNS2_10kernel_argIT3_EE
.visible .entry _ZN3cub18CUB_300001_SM_10006detail9transform16transform_kernelINS2_10policy_hubILb1EN4cuda3std3__45tupleIJN6thrust24THRUST_300001_SM_1000_NS6detail15normal_iteratorINSA_10device_ptrIiEEEESF_EEEE10policy1000Ei2k1IiESF_JPiSL_EEEvT0_iT1_T2_DpNS2_10kernel_argIT3_EE(
	.param .u32 _ZN3cub18CUB_300001_SM_10006detail9transform16transform_kernelINS2_10policy_hubILb1EN4cuda3std3__45tupleIJN6thrust24THRUST_300001_SM_1000_NS6detail15normal_iteratorINSA_10device_ptrIiEEEESF_EEEE10policy1000Ei2k1IiESF_JPiSL_EEEvT0_iT1_T2_DpNS2_10kernel_argIT3_EE_param_0,
	.param .u32 _ZN3cub18CUB_300001_SM_10006detail9transform16transform_kernelINS2_10policy_hubILb1EN4cuda3std3__45tupleIJN6thrust24THRUST_300001_SM_1000_NS6detail15normal_iteratorINSA_10device_ptrIiEEEESF_EEEE10policy1000Ei2k1IiESF_JPiSL_EEEvT0_iT1_T2_DpNS2_10kernel_argIT3_EE_param_1,
	.param .align 1 .b8 _ZN3cub18CUB_300001_SM_10006detail9transform16transform_kernelINS2_10policy_hubILb1EN4cuda3std3__45tupleIJN6thrust24THRUST_300001_SM_1000_NS6detail15normal_iteratorINSA_10device_ptrIiEEEESF_EEEE10policy1000Ei2k1IiESF_JPiSL_EEEvT0_iT1_T2_DpNS2_10kernel_argIT3_EE_param_2[1],
	.param .align 8 .b8 _ZN3cub18CUB_300001_SM_10006detail9transform16transform_kernelINS2_10policy_hubILb1EN4cuda3std3__45tupleIJN6thrust24THRUST_300001_SM_1000_NS6detail15normal_iteratorINSA_10device_ptrIiEEEESF_EEEE10policy1000Ei2k1IiESF_JPiSL_EEEvT0_iT1_T2_DpNS2_10kernel_argIT3_EE_param_3[8],
	.param .align 8 .b8 _ZN3cub18CUB_300001_SM_10006detail9transform16transform_kernelINS2_10policy_hubILb1EN4cuda3std3__45tupleIJN6thrust24THRUST_300001_SM_1000_NS6detail15normal_iteratorINSA_10device_ptrIiEEEESF_EEEE10policy1000Ei2k1IiESF_JPiSL_EEEvT0_iT1_T2_DpNS2_10kernel_argIT3_EE_param_4[16],
	.param .align 8 .b8 _ZN3cub18CUB_300001_SM_10006detail9transform16transform_kernelINS2_10policy_hubILb1EN4cuda3std3__45tupleIJN6thrust24THRUST_300001_SM_1000_NS6detail15normal_iteratorINSA_10device_ptrIiEEEESF_EEEE10policy1000Ei2k1IiESF_JPiSL_EEEvT0_iT1_T2_DpNS2_10kernel_argIT3_EE_param_5[16]
)
.maxntid 128
{
	.reg .pred 	%p<38>;
	.reg .b32 	%r<219>;
	.reg .b64 	%rd<99>;

	ld.param.u32 	%r52, [_ZN3cub18CUB_300001_SM_10006detail9transform16transform_kernelINS2_10policy_hubILb1EN4cuda3std3__45tupleIJN6thrust24THRUST_300001_SM_1000_NS6detail15normal_iteratorINSA_10device_ptrIiEEEESF_EEEE10policy1000Ei2k1IiESF_JPiSL_EEEvT0_iT1_T2_DpNS2_10kernel_argIT3_EE_param_0];
	ld.param.u64 	%rd25, [_ZN3cub18CUB_300001_SM_10006detail9transform16transform_kernelINS2_10policy_hubILb1EN4cuda3std3__45tupleIJN6thrust24THRUST_300001_SM_1000_NS6detail15normal_iteratorINSA_10device_ptrIiEEEESF_EEEE10policy1000Ei2k1IiESF_JPiSL_EEEvT0_iT1_T2_DpNS2_10kernel_argIT3_EE_param_5];
	ld.param.u64 	%rd26, [_ZN3cub18CUB_300001_SM_10006detail9transform16transform_kernelINS2_10policy_hubILb1EN4cuda3std3__45tupleIJN6thrust24THRUST_300001_SM_1000_NS6detail15normal_iteratorINSA_10device_ptrIiEEEESF_EEEE10policy1000Ei2k1IiESF_JPiSL_EEEvT0_iT1_T2_DpNS2_10kernel_argIT3_EE_param_4];
	ld.param.u64 	%rd27, [_ZN3cub18CUB_300001_SM_10006detail9transform16transform_kernelINS2_10policy_hubILb1EN4cuda3std3__45tupleIJN6thrust24THRUST_300001_SM_1000_NS6detail15normal_iteratorINSA_10device_ptrIiEEEESF_EEEE10policy1000Ei2k1IiESF_JPiSL_EEEvT0_iT1_T2_DpNS2_10kernel_argIT3_EE_param_3];
	ld.param.u32 	%r51, [_ZN3cub18CUB_300001_SM_10006detail9transform16transform_kernelINS2_10policy_hubILb1EN4cuda3std3__45tupleIJN6thrust24THRUST_300001_SM_1000_NS6detail15normal_iteratorINSA_10device_ptrIiEEEESF_EEEE10policy1000Ei2k1IiESF_JPiSL_EEEvT0_iT1_T2_DpNS2_10kernel_argIT3_EE_param_1];
	cvta.to.global.u64 	%rd1, %rd27;
	cvta.to.global.u64 	%rd2, %rd26;
	cvta.to.global.u64 	%rd3, %rd25;
	shl.b32 	%r1, %r51, 7;
	mov.u32 	%r53, %ctaid.x;
	mul.lo.s32 	%r2, %r1, %r53;
	sub.s32 	%r3, %r52, %r2;
	min.s32 	%r4, %r1, %r3;
	shl.b32 	%r5, %r4, 2;
	mov.u32 	%r6, %tid.x;
	shl.b32 	%r207, %r6, 7;
	setp.ge.s32 	%p1, %r207, %r5;
	@%p1 bra 	$L__BB2_5;
	mul.wide.u32 	%rd4, %r6, 128;
	add.s64 	%rd28, %rd2, %rd4;
	mul.wide.s32 	%rd5, %r2, 4;
	add.s64 	%rd96, %rd28, %rd5;
	mov.u32 	%r206, %r207;
$L__BB2_2:
	.pragma "nounroll";
	// begin inline asm
	prefetch.global.L2 [%rd96];
	// end inline asm
	add.s32 	%r206, %r206, 16384;
	add.s64 	%rd96, %rd96, 16384;
	setp.lt.s32 	%p2, %r206, %r5;
	@%p2 bra 	$L__BB2_2;
	add.s64 	%rd30, %rd3, %rd4;
	add.s64 	%rd97, %rd30, %rd5;
$L__BB2_4:
	.pragma "nounroll";
	// begin inline asm
	prefetch.global.L2 [%rd97];
	// end inline asm
	add.s32 	%r207, %r207, 16384;
	add.s64 	%rd97, %rd97, 16384;
	setp.lt.s32 	%p3, %r207, %r5;
	@%p3 bra 	$L__BB2_4;
$L__BB2_5:
	mul.wide.s32 	%rd98, %r2, 4;
	add.s64 	%rd12, %rd2, %rd98;
	add.s64 	%rd13, %rd3, %rd98;
	add.s64 	%rd14, %rd1, %rd98;
	setp.gt.s32 	%p4, %r1, %r3;
	@%p4 bra 	$L__BB2_19;
	setp.lt.s32 	%p5, %r51, 1;
	@%p5 bra 	$L__BB2_60;
	and.b32  	%r12, %r51, 15;
	setp.lt.u32 	%p6, %r51, 16;
	mov.b32 	%r214, 0;
	@%p6 bra 	$L__BB2_10;
	and.b32  	%r214, %r51, 2147483632;
	neg.s32 	%r209, %r214;
	add.s64 	%rd33, %rd98, %rd1;
	add.s32 	%r208, %r6, 1152;
	add.s64 	%rd16, %rd33, 1536;
	add.s64 	%rd36, %rd98, 1536;
	add.s64 	%rd37, %rd2, %rd36;
	add.s64 	%rd39, %rd3, %rd36;
$L__BB2_9:
	.pragma "nounroll";
	mul.wide.s32 	%rd34, %r208, 4;
	add.s64 	%rd38, %rd37, %rd34;
	add.s64 	%rd40, %rd39, %rd34;
	add.s64 	%rd41, %rd16, %rd34;
	mul.wide.u32 	%rd42, %r6, 4;
	add.s64 	%rd43, %rd42, %rd2;
	add.s64 	%rd44, %rd43, %rd98;
	ld.global.u32 	%r55, [%rd44];
	add.s64 	%rd45, %rd42, 2048;
	add.s64 	%rd46, %rd3, %rd45;
	add.s64 	%rd47, %rd46, %rd98;
	ld.global.u32 	%r56, [%rd47+-2048];
	add.s32 	%r57, %r56, %r55;
	add.s64 	%rd48, %rd1, %rd45;
	add.s64 	%rd49, %rd48, %rd98;
	st.global.u32 	[%rd49+-2048], %r57;
	ld.global.u32 	%r58, [%rd44+512];
	ld.global.u32 	%r59, [%rd47+-1536];
	add.s32 	%r60, %r59, %r58;
	st.global.u32 	[%rd49+-1536], %r60;
	ld.global.u32 	%r61, [%rd44+1024];
	ld.global.u32 	%r62, [%rd47+-1024];
	add.s32 	%r63, %r62, %r61;
	st.global.u32 	[%rd49+-1024], %r63;
	ld.global.u32 	%r64, [%rd44+1536];
	ld.global.u32 	%r65, [%rd47+-512];
	add.s32 	%r66, %r65, %r64;
	st.global.u32 	[%rd49+-512], %r66;
	ld.global.u32 	%r67, [%rd44+2048];
	ld.global.u32 	%r68, [%rd47];
	add.s32 	%r69, %r68, %r67;
	st.global.u32 	[%rd49], %r69;
	ld.global.u32 	%r70, [%rd44+2560];
	ld.global.u32 	%r71, [%rd47+512];
	add.s32 	%r72, %r71, %r70;
	st.global.u32 	[%rd49+512], %r72;
	ld.global.u32 	%r73, [%rd44+3072];
	ld.global.u32 	%r74, [%rd47+1024];
	add.s32 	%r75, %r74, %r73;
	st.global.u32 	[%rd49+1024], %r75;
	ld.global.u32 	%r76, [%rd44+3584];
	ld.global.u32 	%r77, [%rd47+1536];
	add.s32 	%r78, %r77, %r76;
	st.global.u32 	[%rd49+1536], %r78;
	ld.global.u32 	%r79, [%rd44+4096];
	ld.global.u32 	%r80, [%rd47+2048];
	add.s32 	%r81, %r80, %r79;
	st.global.u32 	[%rd49+2048], %r81;
	ld.global.u32 	%r82, [%rd38+-1536];
	ld.global.u32 	%r83, [%rd40+-1536];
	add.s32 	%r84, %r83, %r82;
	st.global.u32 	[%rd41+-1536], %r84;
	ld.global.u32 	%r85, [%rd38+-1024];
	ld.global.u32 	%r86, [%rd40+-1024];
	add.s32 	%r87, %r86, %r85;
	st.global.u32 	[%rd41+-1024], %r87;
	ld.global.u32 	%r88, [%rd38+-512];
	ld.global.u32 	%r89, [%rd40+-512];
	add.s32 	%r90, %r89, %r88;
	st.global.u32 	[%rd41+-512], %r90;
	ld.global.u32 	%r91, [%rd38];
	ld.global.u32 	%r92, [%rd40];
	add.s32 	%r93, %r92, %r91;
	st.global.u32 	[%rd41], %r93;
	ld.global.u32 	%r94, [%rd38+512];
	ld.global.u32 	%r95, [%rd40+512];
	add.s32 	%r96, %r95, %r94;
	st.global.u32 	[%rd41+512], %r96;
	ld.global.u32 	%r97, [%rd38+1024];
	ld.global.u32 	%r98, [%rd40+1024];
	add.s32 	%r99, %r98, %r97;
	st.global.u32 	[%rd41+1024], %r99;
	ld.global.u32 	%r100, [%rd38+1536];
	ld.global.u32 	%r101, [%rd40+1536];
	add.s32 	%r102, %r101, %r100;
	st.global.u32 	[%rd41+1536], %r102;
	add.s32 	%r209, %r209, 16;
	add.s32 	%r208, %r208, 2048;
	add.s64 	%rd98, %rd98, 8192;
	setp.eq.s32 	%p7, %r209, 0;
	@%p7 bra 	$L__BB2_10;
	bra.uni 	$L__BB2_9;
$L__BB2_10:
	setp.eq.s32 	%p8, %r12, 0;
	@%p8 bra 	$L__BB2_60;
	and.b32  	%r39, %r51, 7;
	setp.lt.u32 	%p9, %r12, 8;
	@%p9 bra 	$L__BB2_13;
	shl.b32 	%r103, %r214, 7;
	add.s32 	%r104, %r103, %r6;
	mul.wide.s32 	%rd50, %r104, 4;
	add.s64 	%rd51, %rd12, %rd50;
	ld.global.u32 	%r105, [%rd51];
	add.s64 	%rd52, %rd13, %rd50;
	ld.global.u32 	%r106, [%rd52];
	add.s32 	%r107, %r106, %r105;
	add.s64 	%rd53, %rd14, %rd50;
	st.global.u32 	[%rd53], %r107;
	ld.global.u32 	%r108, [%rd51+512];
	ld.global.u32 	%r109, [%rd52+512];
	add.s32 	%r110, %r109, %r108;
	st.global.u32 	[%rd53+512], %r110;
	ld.global.u32 	%r111, [%rd51+1024];
	ld.global.u32 	%r112, [%rd52+1024];
	add.s32 	%r113, %r112, %r111;
	st.global.u32 	[%rd53+1024], %r113;
	ld.global.u32 	%r114, [%rd51+1536];
	ld.global.u32 	%r115, [%rd52+1536];
	add.s32 	%r116, %r115, %r114;
	st.global.u32 	[%rd53+1536], %r116;
	ld.global.u32 	%r117, [%rd51+2048];
	ld.global.u32 	%r118, [%rd52+2048];
	add.s32 	%r119, %r118, %r117;
	st.global.u32 	[%rd53+2048], %r119;
	ld.global.u32 	%r120, [%rd51+2560];
	ld.global.u32 	%r121, [%rd52+2560];
	add.s32 	%r122, %r121, %r120;
	st.global.u32 	[%rd53+2560], %r122;
	ld.global.u32 	%r123, [%rd51+3072];
	ld.global.u32 	%r124, [%rd52+3072];
	add.s32 	%r125, %r124, %r123;
	st.global.u32 	[%rd53+3072], %r125;
	ld.global.u32 	%r126, [%rd51+3584];
	ld.global.u32 	%r127, [%rd52+3584];
	add.s32 	%r128, %r127, %r126;
	st.global.u32 	[%rd53+3584], %r128;
	add.s32 	%r214, %r214, 8;
$L__BB2_13:
	setp.eq.s32 	%p10, %r39, 0;
	@%p10 bra 	$L__BB2_60;
	and.b32  	%r42, %r51, 3;
	setp.lt.u32 	%p11, %r39, 4;
	@%p11 bra 	$L__BB2_16;
	shl.b32 	%r129, %r214, 7;
	add.s32 	%r130, %r129, %r6;
	mul.wide.s32 	%rd54, %r130, 4;
	add.s64 	%rd55, %rd12, %rd54;
	ld.global.u32 	%r131, [%rd55];
	add.s64 	%rd56, %rd13, %rd54;
	ld.global.u32 	%r132, [%rd56];
	add.s32 	%r133, %r132, %r131;
	add.s64 	%rd57, %rd14, %rd54;
	st.global.u32 	[%rd57], %r133;
	ld.global.u32 	%r134, [%rd55+512];
	ld.global.u32 	%r135, [%rd56+512];
	add.s32 	%r136, %r135, %r134;
	st.global.u32 	[%rd57+512], %r136;
	ld.global.u32 	%r137, [%rd55+1024];
	ld.global.u32 	%r138, [%rd56+1024];
	add.s32 	%r139, %r138, %r137;
	st.global.u32 	[%rd57+1024], %r139;
	ld.global.u32 	%r140, [%rd55+1536];
	ld.global.u32 	%r141, [%rd56+1536];
	add.s32 	%r142, %r141, %r140;
	st.global.u32 	[%rd57+1536], %r142;
	add.s32 	%r214, %r214, 4;
$L__BB2_16:
	setp.eq.s32 	%p12, %r42, 0;
	@%p12 bra 	$L__BB2_60;
	mul.wide.s32 	%rd58, %r2, 4;
	add.s64 	%rd22, %rd1, %rd58;
	shl.b32 	%r143, %r214, 7;
	add.s32 	%r218, %r6, %r143;
	add.s64 	%rd23, %rd3, %rd58;
	add.s64 	%rd24, %rd2, %rd58;
	neg.s32 	%r217, %r42;
$L__BB2_18:
	.pragma "nounroll";
	mul.wide.s32 	%rd59, %r218, 4;
	add.s64 	%rd60, %rd22, %rd59;
	add.s64 	%rd61, %rd23, %rd59;
	add.s64 	%rd62, %rd24, %rd59;
	ld.global.u32 	%r144, [%rd62];
	ld.global.u32 	%r145, [%rd61];
	add.s32 	%r146, %r145, %r144;
	st.global.u32 	[%rd60], %r146;
	add.s32 	%r218, %r218, 128;
	add.s32 	%r217, %r217, 1;
	setp.ne.s32 	%p13, %r217, 0;
	@%p13 bra 	$L__BB2_18;
	bra.uni 	$L__BB2_60;
$L__BB2_19:
	setp.lt.s32 	%p14, %r51, 1;
	@%p14 bra 	$L__BB2_60;
	and.b32  	%r16, %r51, 7;
	setp.lt.u32 	%p15, %r51, 8;
	mov.b32 	%r211, 0;
	@%p15 bra 	$L__BB2_39;
	and.b32  	%r211, %r51, 2147483640;
	mov.b32 	%r210, 0;
$L__BB2_22:
	.pragma "nounroll";
	shl.b32 	%r149, %r210, 7;
	add.s32 	%r23, %r149, %r6;
	setp.ge.s32 	%p16, %r23, %r4;
	@%p16 bra 	$L__BB2_24;
	mul.wide.u32 	%rd63, %r23, 4;
	add.s64 	%rd64, %rd12, %rd63;
	ld.global.u32 	%r150, [%rd64];
	add.s64 	%rd65, %rd13, %rd63;
	ld.global.u32 	%r151, [%rd65];
	add.s32 	%r152, %r151, %r150;
	add.s64 	%rd66, %rd14, %rd63;
	st.global.u32 	[%rd66], %r152;
$L__BB2_24:
	add.s32 	%r153, %r23, 128;
	setp.ge.s32 	%p17, %r153, %r4;
	mul.wide.s32 	%rd67, %r153, 4;
	add.s64 	%rd19, %rd12, %rd67;
	add.s64 	%rd20, %rd13, %rd67;
	add.s64 	%rd21, %rd14, %rd67;
	@%p17 bra 	$L__BB2_26;
	ld.global.u32 	%r154, [%rd19];
	ld.global.u32 	%r155, [%rd20];
	add.s32 	%r156, %r155, %r154;
	st.global.u32 	[%rd21], %r156;
$L__BB2_26:
	add.s32 	%r157, %r23, 256;
	setp.ge.s32 	%p18, %r157, %r4;
	@%p18 bra 	$L__BB2_28;
	ld.global.u32 	%r158, [%rd19+512];
	ld.global.u32 	%r159, [%rd20+512];
	add.s32 	%r160, %r159, %r158;
	st.global.u32 	[%rd21+512], %r160;
$L__BB2_28:
	add.s32 	%r161, %r23, 384;
	setp.ge.s32 	%p19, %r161, %r4;
	@%p19 bra 	$L__BB2_30;
	ld.global.u32 	%r162, [%rd19+1024];
	ld.global.u32 	%r163, [%rd20+1024];
	add.s32 	%r164, %r163, %r162;
	st.global.u32 	[%rd21+1024], %r164;
$L__BB2_30:
	add.s32 	%r165, %r23, 512;
	setp.ge.s32 	%p20, %r165, %r4;
	@%p20 bra 	$L__BB2_32;
	ld.global.u32 	%r166, [%rd19+1536];
	ld.global.u32 	%r167, [%rd20+1536];
	add.s32 	%r168, %r167, %r166;
	st.global.u32 	[%rd21+1536], %r168;
$L__BB2_32:
	add.s32 	%r169, %r23, 640;
	setp.ge.s32 	%p21, %r169, %r4;
	@%p21 bra 	$L__BB2_34;
	ld.global.u32 	%r170, [%rd19+2048];
	ld.global.u32 	%r171, [%rd20+2048];
	add.s32 	%r172, %r171, %r170;
	st.global.u32 	[%rd21+2048], %r172;
$L__BB2_34:
	add.s32 	%r173, %r23, 768;
	setp.ge.s32 	%p22, %r173, %r4;
	@%p22 bra 	$L__BB2_36;
	ld.global.u32 	%r174, [%rd19+2560];
	ld.global.u32 	%r175, [%rd20+2560];
	add.s32 	%r176, %r175, %r174;
	st.global.u32 	[%rd21+2560], %r176;
$L__BB2_36:
	add.s32 	%r177, %r23, 896;
	setp.ge.s32 	%p23, %r177, %r4;
	@%p23 bra 	$L__BB2_38;
	ld.global.u32 	%r178, [%rd19+3072];
	ld.global.u32 	%r179, [%rd20+3072];
	add.s32 	%r180, %r179, %r178;
	st.global.u32 	[%rd21+3072], %r180;
$L__BB2_38:
	add.s32 	%r210, %r210, 8;
	setp.ne.s32 	%p24, %r210, %r211;
	@%p24 bra 	$L__BB2_22;
$L__BB2_39:
	setp.eq.s32 	%p25, %r16, 0;
	@%p25 bra 	$L__BB2_60;
	and.b32  	%r26, %r51, 3;
	setp.lt.u32 	%p26, %r16, 4;
	@%p26 bra 	$L__BB2_50;
	shl.b32 	%r181, %r211, 7;
	add.s32 	%r27, %r181, %r6;
	setp.ge.s32 	%p27, %r27, %r4;
	@%p27 bra 	$L__BB2_43;
	mul.wide.s32 	%rd68, %r27, 4;
	add.s64 	%rd69, %rd12, %rd68;
	ld.global.u32 	%r182, [%rd69];
	add.s64 	%rd70, %rd13, %rd68;
	ld.global.u32 	%r183, [%rd70];
	add.s32 	%r184, %r183, %r182;
	add.s64 	%rd71, %rd14, %rd68;
	st.global.u32 	[%rd71], %r184;
$L__BB2_43:
	add.s32 	%r28, %r27, 128;
	setp.ge.s32 	%p28, %r28, %r4;
	@%p28 bra 	$L__BB2_45;
	mul.wide.s32 	%rd72, %r28, 4;
	add.s64 	%rd73, %rd12, %rd72;
	ld.global.u32 	%r185, [%rd73];
	add.s64 	%rd74, %rd13, %rd72;
	ld.global.u32 	%r186, [%rd74];
	add.s32 	%r187, %r186, %r185;
	add.s64 	%rd75, %rd14, %rd72;
	st.global.u32 	[%rd75], %r187;
$L__BB2_45:
	add.s32 	%r29, %r27, 256;
	setp.ge.s32 	%p29, %r29, %r4;
	@%p29 bra 	$L__BB2_47;
	mul.wide.s32 	%rd76, %r29, 4;
	add.s64 	%rd77, %rd12, %rd76;
	ld.global.u32 	%r188, [%rd77];
	add.s64 	%rd78, %rd13, %rd76;
	ld.global.u32 	%r189, [%rd78];
	add.s32 	%r190, %r189, %r188;
	add.s64 	%rd79, %rd14, %rd76;
	st.global.u32 	[%rd79], %r190;
$L__BB2_47:
	add.s32 	%r30, %r27, 384;
	setp.ge.s32 	%p30, %r30, %r4;
	@%p30 bra 	$L__BB2_49;
	mul.wide.s32 	%rd80, %r30, 4;
	add.s64 	%rd81, %rd12, %rd80;
	ld.global.u32 	%r191, [%rd81];
	add.s64 	%rd82, %rd13, %rd80;
	ld.global.u32 	%r192, [%rd82];
	add.s32 	%r193, %r192, %r191;
	add.s64 	%rd83, %rd14, %rd80;
	st.global.u32 	[%rd83], %r193;
$L__BB2_49:
	add.s32 	%r211, %r211, 4;
$L__BB2_50:
	setp.eq.s32 	%p31, %r26, 0;
	@%p31 bra 	$L__BB2_60;
	setp.eq.s32 	%p32, %r26, 1;
	@%p32 bra 	$L__BB2_57;
	shl.b32 	%r194, %r211, 7;
	add.s32 	%r33, %r194, %r6;
	setp.ge.s32 	%p33, %r33, %r4;
	@%p33 bra 	$L__BB2_54;
	mul.wide.s32 	%rd84, %r33, 4;
	add.s64 	%rd85, %rd12, %rd84;
	ld.global.u32 	%r195, [%rd85];
	add.s64 	%rd86, %rd13, %rd84;
	ld.global.u32 	%r196, [%rd86];
	add.s32 	%r197, %r196, %r195;
	add.s64 	%rd87, %rd14, %rd84;
	st.global.u32 	[%rd87], %r197;
$L__BB2_54:
	add.s32 	%r34, %r33, 128;
	setp.ge.s32 	%p34, %r34, %r4;
	@%p34 bra 	$L__BB2_56;
	mul.wide.s32 	%rd88, %r34, 4;
	add.s64 	%rd89, %rd12, %rd88;
	ld.global.u32 	%r198, [%rd89];
	add.s64 	%rd90, %rd13, %rd88;
	ld.global.u32 	%r199, [%rd90];
	add.s32 	%r200, %r199, %r198;
	add.s64 	%rd91, %rd14, %rd88;
	st.global.u32 	[%rd91], %r200;
$L__BB2_56:
	add.s32 	%r211, %r211, 2;
$L__BB2_57:
	and.b32  	%r201, %r51, 1;
	setp.eq.b32 	%p35, %r201, 1;
	not.pred 	%p36, %p35;
	@%p36 bra 	$L__BB2_60;
	shl.b32 	%r202, %r211, 7;
	add.s32 	%r37, %r202, %r6;
	setp.ge.s32 	%p37, %r37, %r4;
	@%p37 bra 	$L__BB2_60;
	mul.wide.s32 	%rd92, %r37, 4;
	add.s64 	%rd93, %rd12, %rd92;
	ld.global.u32 	%r203, [%rd93];
	add.s64 	%rd94, %rd13, %rd92;
	ld.global.u32 	%r204, [%rd94];
	add.s32 	%r205, %r204, %r203;
	add.s64 	%rd95, %rd14, %rd92;
	st.global.u32 	[%rd95], %r205;
$L__BB2_60:
	ret;

}
	// .globl	_ZN3cub18CUB_300001_SM_10006detail9transform16transform_kernelINS2_10policy_hubILb1EN4cuda3std3__45tupleIJN6thrust24THRUST_300001_SM_1000_NS6detail15normal_iteratorINSA_10device_ptrIiEEEESF_EEEE10policy1000El2k1IiESF_JPiSL_EEEvT0_iT1_T2_DpNS2_10kernel_argIT3_EE
.visible .entry _ZN3cub18CUB_300001_SM_10006detail9transform16transform_kernelINS2_10policy_hubILb1EN4cuda3std3__45tupleIJN6thrust24THRUST_300001_SM_1000_NS6detail15normal_iteratorINSA_10device_ptrIiEEEESF_EEEE10policy1000El2k1IiESF_JPiSL_EEEvT0_iT1_T2_DpNS2_10kernel_argIT3_EE(
	.param .u64 _ZN3cub18CUB_300001_SM_10006detail9transform16transform_kernelINS2_10policy_hubILb1EN4cuda3std3__45tupleIJN6thrust24THRUST_300001_SM_1000_NS6detail15normal_iteratorINSA_10device_ptrIiEEEESF_EEEE10policy1000El2k1IiESF_JPiSL_EEEvT0_iT1_T2_DpNS2_10kernel_argIT3_EE_param_0,
	.param .u32 _ZN3cub18CUB_300001_SM_10006detail9transform16transform_kernelINS2_10policy_hubILb1EN4cuda3std3__45tupleIJN6thrust24THRUST_300001_SM_1000_NS6detail15normal_iteratorINSA_10device_ptrIiEEEESF_EEEE10policy1000El2k1IiESF_JPiSL_EEEvT0_iT1_T2_DpNS2_10kernel_argIT3_EE_param_1,
	.param .align 1 .b8 _ZN3cub18CUB_300001_SM_10006detail9transform16transform_kernelINS2_10policy_hubILb1EN4cuda3std3__45tupleIJN6thrust24THRUST_300001_SM_1000_NS6detail15normal_iteratorINSA_10device_ptrIiEEEESF_EEEE10policy1000El2k1IiESF_JPiSL_EEEvT0_iT1_T2_DpNS2_10kernel_argIT3_EE_param_2[1],
	.param .align 8 .b8 _ZN3cub18CUB_300001_SM_10006detail9transform16transform_kernelINS2_10policy_hubILb1EN4cuda3std3__45tupleIJN6thrust24THRUST_300001_SM_1000_NS6detail15normal_iteratorINSA_10device_ptrIiEEEESF_EEEE10policy1000El2k1IiESF_JPiSL_EEEvT0_iT1_T2_DpNS2_10kernel_argIT3_EE_param_3[8],
	.param .align 8 .b8 _ZN3cub18CUB_300001_SM_10006detail9transform16transform_kernelINS2_10policy_hubILb1EN4cuda3std3__45tupleIJN6thrust24THRUST_300001_SM_1000_NS6detail15normal_iteratorINSA_10device_ptrIiEEEESF_EEEE10policy1000El2k1IiESF_JPiSL_EEEvT0_iT1_T2_DpNS2_10kernel_argIT3_EE_param_4[16],
	.param .align 8 .b8 _ZN3cub18CUB_300001_SM_10006detail9transform16transform_kernelINS2_10policy_hubILb1EN4cuda3std3__45tupleIJN6thrust24THRUST_300001_SM_1000_NS6detail15normal_iteratorINSA_10device_ptrIiEEEESF_EEEE10policy1000El2k1IiESF_JPiSL_EEEvT0_iT1_T2_DpNS2_10kernel_argIT3_EE_param_5[16]
)
.maxntid 128
{
	.reg .pred 	%p<38>;
	.reg .b32 	%r<216>;
	.reg .b64 	%rd<105>;

	ld.param.u64 	%rd30, [_ZN3cub18CUB_300001_SM_10006detail9transform16transform_kernelINS2_10policy_hubILb1EN4cuda3std3__45tupleIJN6thrust24THRUST_300001_SM_1000_NS6detail15normal_iteratorINSA_10device_ptrIiEEEESF_EEEE10policy1000El2k1IiESF_JPiSL_EEEvT0_iT1_T2_DpNS2_10kernel_argIT3_EE_param_0];
	ld.param.u64 	%rd31, [_ZN3cub18CUB_300001_SM_10006detail9transform16transform_kernelINS2_10policy_hubILb1EN4cuda3std3__45tupleIJN6thrust24THRUST_300001_SM_1000_NS6detail15normal_iteratorINSA_10device_ptrIiEEEESF_EEEE10policy1000El2k1IiESF_JPiSL_EEEvT0_iT1_T2_DpNS2_10kernel_argIT3_EE_param_5];
	ld.param.u64 	%rd32, [_ZN3cub18CUB_300001_SM_10006detail9transform16transform_kernelINS2_10policy_hubILb1EN4cuda3std3__45tupleIJN6thrust24THRUST_300001_SM_1000_NS6detail15normal_iteratorINSA_10device_ptrIiEEEESF_EEEE10policy1000El2k1IiESF_JPiSL_EEEvT0_iT1_T2_DpNS2_10kernel_argIT3_EE_param_4];
	ld.param.u64 	%rd33, [_ZN3cub18CUB_300001_SM_10006detail9transform16transform_kernelINS2_10policy_hubILb1EN4cuda3std3__45tupleIJN6thrust24THRUST_300001_SM_1000_NS6detail15normal_iteratorINSA_10device_ptrIiEEEESF_EEEE10policy1000El2k1IiESF_JPiSL_EEEvT0_iT1_T2_DpNS2_10kernel_argIT3_EE_param_3];
	ld.param.u32 	%r49, [_ZN3cub18CUB_300001_SM_10006detail9transform16transform_kernelINS2_10policy_hubILb1EN4cuda3std3__45tupleIJN6thrust24THRUST_300001_SM_1000_NS6detail15normal_iteratorINSA_10device_ptrIiEEEESF_EEEE10policy1000El2k1IiESF_JPiSL_EEEvT0_iT1_T2_DpNS2_10kernel_argIT3_EE_param_1];
	cvta.to.global.u64 	%rd1, %rd33;
	cvta.to.global.u64 	%rd2, %rd32;
	cvta.to.global.u64 	%rd3, %rd31;
	shl.b32 	%r1, %r49, 7;
	mov.u32 	%r50, %ctaid.x;
	cvt.u64.u32 	%rd34, %r50;
	cvt.s64.s32 	%rd35, %r1;
	mul.lo.s64 	%rd4, %rd35, %rd34;
	sub.s64 	%rd36, %rd30, %rd4;
	min.s64 	%rd37, %rd36, %rd35;
	cvt.u32.u64 	%r2, %rd37;
	shl.b32 	%r3, %r2, 2;
	mov.u32 	%r4, %tid.x;
	shl.b32 	%r204, %r4, 7;
	setp.ge.s32 	%p1, %r204, %r3;
	@%p1 bra 	$L__BB3_5;
	shl.b64 	%rd5, %rd4, 2;
	add.s64 	%rd38, %rd2, %rd5;
	mul.wide.u32 	%rd6, %r4, 128;
	add.s64 	%rd102, %rd38, %rd6;
	mov.u32 	%r203, %r204;
$L__BB3_2:
	.pragma "nounroll";
	// begin inline asm
	prefetch.global.L2 [%rd102];
	// end inline asm
	add.s32 	%r203, %r203, 16384;
	add.s64 	%rd102, %rd102, 16384;
	setp.lt.s32 	%p2, %r203, %r3;
	@%p2 bra 	$L__BB3_2;
	add.s64 	%rd40, %rd3, %rd5;
	add.s64 	%rd103, %rd40, %rd6;
$L__BB3_4:
	.pragma "nounroll";
	// begin inline asm
	prefetch.global.L2 [%rd103];
	// end inline asm
	add.s32 	%r204, %r204, 16384;
	add.s64 	%rd103, %rd103, 16384;
	setp.lt.s32 	%p3, %r204, %r3;
	@%p3 bra 	$L__BB3_4;
$L__BB3_5:
	shl.b64 	%rd104, %rd4, 2;
	add.s64 	%rd13, %rd2, %rd104;
	add.s64 	%rd14, %rd3, %rd104;
	add.s64 	%rd15, %rd1, %rd104;
	setp.eq.s32 	%p4, %r1, %r2;
	@%p4 bra 	$L__BB3_47;
	setp.lt.s32 	%p5, %r49, 1;
	@%p5 bra 	$L__BB3_60;
	and.b32  	%r10, %r49, 7;
	setp.lt.u32 	%p6, %r49, 8;
	mov.b32 	%r213, 0;
	@%p6 bra 	$L__BB3_26;
	and.b32  	%r213, %r49, 2147483640;
	mov.b32 	%r207, 0;
$L__BB3_9:
	.pragma "nounroll";
	shl.b32 	%r53, %r207, 7;
	add.s32 	%r21, %r53, %r4;
	setp.ge.s32 	%p7, %r21, %r2;
	@%p7 bra 	$L__BB3_11;
	mul.wide.u32 	%rd43, %r21, 4;
	add.s64 	%rd44, %rd13, %rd43;
	ld.global.u32 	%r54, [%rd44];
	add.s64 	%rd45, %rd14, %rd43;
	ld.global.u32 	%r55, [%rd45];
	add.s32 	%r56, %r55, %r54;
	add.s64 	%rd46, %rd15, %rd43;
	st.global.u32 	[%rd46], %r56;
$L__BB3_11:
	add.s32 	%r57, %r21, 128;
	setp.ge.s32 	%p8, %r57, %r2;
	mul.wide.s32 	%rd47, %r57, 4;
	add.s64 	%rd24, %rd13, %rd47;
	add.s64 	%rd25, %rd14, %rd47;
	add.s64 	%rd26, %rd15, %rd47;
	@%p8 bra 	$L__BB3_13;
	ld.global.u32 	%r58, [%rd24];
	ld.global.u32 	%r59, [%rd25];
	add.s32 	%r60, %r59, %r58;
	st.global.u32 	[%rd26], %r60;
$L__BB3_13:
	add.s32 	%r61, %r21, 256;
	setp.ge.s32 	%p9, %r61, %r2;
	@%p9 bra 	$L__BB3_15;
	ld.global.u32 	%r62, [%rd24+512];
	ld.global.u32 	%r63, [%rd25+512];
	add.s32 	%r64, %r63, %r62;
	st.global.u32 	[%rd26+512], %r64;
$L__BB3_15:
	add.s32 	%r65, %r21, 384;
	setp.ge.s32 	%p10, %r65, %r2;
	@%p10 bra 	$L__BB3_17;
	ld.global.u32 	%r66, [%rd24+1024];
	ld.global.u32 	%r67, [%rd25+1024];
	add.s32 	%r68, %r67, %r66;
	st.global.u32 	[%rd26+1024], %r68;
$L__BB3_17:
	add.s32 	%r69, %r21, 512;
	setp.ge.s32 	%p11, %r69, %r2;
	@%p11 bra 	$L__BB3_19;
	ld.global.u32 	%r70, [%rd24+1536];
	ld.global.u32 	%r71, [%rd25+1536];
	add.s32 	%r72, %r71, %r70;
	st.global.u32 	[%rd26+1536], %r72;
$L__BB3_19:
	add.s32 	%r73, %r21, 640;
	setp.ge.s32 	%p12, %r73, %r2;
	@%p12 bra 	$L__BB3_21;
	ld.global.u32 	%r74, [%rd24+2048];
	ld.global.u32 	%r75, [%rd25+2048];
	add.s32 	%r76, %r75, %r74;
	st.global.u32 	[%rd26+2048], %r76;
$L__BB3_21:
	add.s32 	%r77, %r21, 768;
	setp.ge.s32 	%p13, %r77, %r2;
	@%p13 bra 	$L__BB3_23;
	ld.global.u32 	%r78, [%rd24+2560];
	ld.global.u32 	%r79, [%rd25+2560];
	add.s32 	%r80, %r79, %r78;
	st.global.u32 	[%rd26+2560], %r80;
$L__BB3_23:
	add.s32 	%r81, %r21, 896;
	setp.ge.s32 	%p14, %r81, %r2;
	@%p14 bra 	$L__BB3_25;
	ld.global.u32 	%r82, [%rd24+3072];
	ld.global.u32 	%r83, [%rd25+3072];
	add.s32 	%r84, %r83, %r82;
	st.global.u32 	[%rd26+3072], %r84;
$L__BB3_25:
	add.s32 	%r207, %r207, 8;
	setp.eq.s32 	%p15, %r207, %r213;
	@%p15 bra 	$L__BB3_26;
	bra.uni 	$L__BB3_9;
$L__BB3_26:
	setp.eq.s32 	%p16, %r10, 0;
	@%p16 bra 	$L__BB3_60;
	and.b32  	%r37, %r49, 3;
	setp.lt.u32 	%p17, %r10, 4;
	@%p17 bra 	$L__BB3_37;
	shl.b32 	%r85, %r213, 7;
	add.s32 	%r38, %r85, %r4;
	setp.ge.s32 	%p18, %r38, %r2;
	@%p18 bra 	$L__BB3_30;
	mul.wide.s32 	%rd48, %r38, 4;
	add.s64 	%rd49, %rd13, %rd48;
	ld.global.u32 	%r86, [%rd49];
	add.s64 	%rd50, %rd14, %rd48;
	ld.global.u32 	%r87, [%rd50];
	add.s32 	%r88, %r87, %r86;
	add.s64 	%rd51, %rd15, %rd48;
	st.global.u32 	[%rd51], %r88;
$L__BB3_30:
	add.s32 	%r39, %r38, 128;
	setp.ge.s32 	%p19, %r39, %r2;
	@%p19 bra 	$L__BB3_32;
	mul.wide.s32 	%rd52, %r39, 4;
	add.s64 	%rd53, %rd13, %rd52;
	ld.global.u32 	%r89, [%rd53];
	add.s64 	%rd54, %rd14, %rd52;
	ld.global.u32 	%r90, [%rd54];
	add.s32 	%r91, %r90, %r89;
	add.s64 	%rd55, %rd15, %rd52;
	st.global.u32 	[%rd55], %r91;
$L__BB3_32:
	add.s32 	%r40, %r38, 256;
	setp.ge.s32 	%p20, %r40, %r2;
	@%p20 bra 	$L__BB3_34;
	mul.wide.s32 	%rd56, %r40, 4;
	add.s64 	%rd57, %rd13, %rd56;
	ld.global.u32 	%r92, [%rd57];
	add.s64 	%rd58, %rd14, %rd56;
	ld.global.u32 	%r93, [%rd58];
	add.s32 	%r94, %r93, %r92;
	add.s64 	%rd59, %rd15, %rd56;
	st.global.u32 	[%rd59], %r94;
$L__BB3_34:
	add.s32 	%r41, %r38, 384;
	setp.ge.s32 	%p21, %r41, %r2;
	@%p21 bra 	$L__BB3_36;
	mul.wide.s32 	%rd60, %r41, 4;
	add.s64 	%rd61, %rd13, %rd60;
	ld.global.u32 	%r95, [%rd61];
	add.s64 	%rd62, %rd14, %rd60;
	ld.global.u32 	%r96, [%rd62];
	add.s32 	%r97, %r96, %r95;
	add.s64 	%rd63, %rd15, %rd60;
	st.global.u32 	[%rd63], %r97;
$L__BB3_36:
	add.s32 	%r213, %r213, 4;
$L__BB3_37:
	setp.eq.s32 	%p22, %r37, 0;
	@%p22 bra 	$L__BB3_60;
	setp.eq.s32 	%p23, %r37, 1;
	@%p23 bra 	$L__BB3_44;
	shl.b32 	%r98, %r213, 7;
	add.s32 	%r44, %r98, %r4;
	setp.ge.s32 	%p24, %r44, %r2;
	@%p24 bra 	$L__BB3_41;
	mul.wide.s32 	%rd64, %r44, 4;
	add.s64 	%rd65, %rd13, %rd64;
	ld.global.u32 	%r99, [%rd65];
	add.s64 	%rd66, %rd14, %rd64;
	ld.global.u32 	%r100, [%rd66];
	add.s32 	%r101, %r100, %r99;
	add.s64 	%rd67, %rd15, %rd64;
	st.global.u32 	[%rd67], %r101;
$L__BB3_41:
	add.s32 	%r45, %r44, 128;
	setp.ge.s32 	%p25, %r45, %r2;
	@%p25 bra 	$L__BB3_43;
	mul.wide.s32 	%rd68, %r45, 4;
	add.s64 	%rd69, %rd13, %rd68;
	ld.global.u32 	%r102, [%rd69];
	add.s64 	%rd70, %rd14, %rd68;
	ld.global.u32 	%r103, [%rd70];
	add.s32 	%r104, %r103, %r102;
	add.s64 	%rd71, %rd15, %rd68;
	st.global.u32 	[%rd71], %r104;
$L__BB3_43:
	add.s32 	%r213, %r213, 2;
$L__BB3_44:
	and.b32  	%r105, %r49, 1;
	setp.eq.b32 	%p26, %r105, 1;
	not.pred 	%p27, %p26;
	@%p27 bra 	$L__BB3_60;
	shl.b32 	%r106, %r213, 7;
	add.s32 	%r48, %r106, %r4;
	setp.ge.s32 	%p28, %r48, %r2;
	@%p28 bra 	$L__BB3_60;
	mul.wide.s32 	%rd72, %r48, 4;
	add.s64 	%rd73, %rd13, %rd72;
	ld.global.u32 	%r107, [%rd73];
	add.s64 	%rd74, %rd14, %rd72;
	ld.global.u32 	%r108, [%rd74];
	add.s32 	%r109, %r108, %r107;
	add.s64 	%rd75, %rd15, %rd72;
	st.global.u32 	[%rd75], %r109;
	bra.uni 	$L__BB3_60;
$L__BB3_47:
	setp.lt.s32 	%p29, %r49, 1;
	@%p29 bra 	$L__BB3_60;
	and.b32  	%r12, %r49, 15;
	setp.lt.u32 	%p30, %r49, 16;
	mov.b32 	%r209, 0;
	@%p30 bra 	$L__BB3_51;
	and.b32  	%r209, %r49, 2147483632;
	neg.s32 	%r206, %r209;
	add.s64 	%rd76, %rd104, 1536;
	add.s32 	%r205, %r4, 1152;
	add.s64 	%rd17, %rd3, %rd76;
	add.s64 	%rd18, %rd1, %rd76;
	mul.wide.u32 	%rd77, %r4, 4;
	add.s64 	%rd78, %rd77, %rd2;
	add.s64 	%rd19, %rd78, 4096;
	add.s64 	%rd79, %rd77, 2048;
	add.s64 	%rd20, %rd3, %rd79;
	add.s64 	%rd21, %rd1, %rd79;
$L__BB3_50:
	.pragma "nounroll";
	mul.wide.s32 	%rd80, %r205, 4;
	shl.b64 	%rd81, %rd4, 2;
	add.s64 	%rd82, %rd81, %rd2;
	add.s64 	%rd83, %rd82, %rd80;
	add.s64 	%rd84, %rd17, %rd80;
	add.s64 	%rd85, %rd18, %rd80;
	add.s64 	%rd86, %rd19, %rd104;
	ld.global.u32 	%r111, [%rd86+-4096];
	add.s64 	%rd87, %rd20, %rd104;
	ld.global.u32 	%r112, [%rd87+-2048];
	add.s32 	%r113, %r112, %r111;
	add.s64 	%rd88, %rd21, %rd104;
	st.global.u32 	[%rd88+-2048], %r113;
	ld.global.u32 	%r114, [%rd86+-3584];
	ld.global.u32 	%r115, [%rd87+-1536];
	add.s32 	%r116, %r115, %r114;
	st.global.u32 	[%rd88+-1536], %r116;
	ld.global.u32 	%r117, [%rd86+-3072];
	ld.global.u32 	%r118, [%rd87+-1024];
	add.s32 	%r119, %r118, %r117;
	st.global.u32 	[%rd88+-1024], %r119;
	ld.global.u32 	%r120, [%rd86+-2560];
	ld.global.u32 	%r121, [%rd87+-512];
	add.s32 	%r122, %r121, %r120;
	st.global.u32 	[%rd88+-512], %r122;
	ld.global.u32 	%r123, [%rd86+-2048];
	ld.global.u32 	%r124, [%rd87];
	add.s32 	%r125, %r124, %r123;
	st.global.u32 	[%rd88], %r125;
	ld.global.u32 	%r126, [%rd86+-1536];
	ld.global.u32 	%r127, [%rd87+512];
	add.s32 	%r128, %r127, %r126;
	st.global.u32 	[%rd88+512], %r128;
	ld.global.u32 	%r129, [%rd86+-1024];
	ld.global.u32 	%r130, [%rd87+1024];
	add.s32 	%r131, %r130, %r129;
	st.global.u32 	[%rd88+1024], %r131;
	ld.global.u32 	%r132, [%rd86+-512];
	ld.global.u32 	%r133, [%rd87+1536];
	add.s32 	%r134, %r133, %r132;
	st.global.u32 	[%rd88+1536], %r134;
	ld.global.u32 	%r135, [%rd86];
	ld.global.u32 	%r136, [%rd87+2048];
	add.s32 	%r137, %r136, %r135;
	st.global.u32 	[%rd88+2048], %r137;
	ld.global.u32 	%r138, [%rd83];
	ld.global.u32 	%r139, [%rd84+-1536];
	add.s32 	%r140, %r139, %r138;
	st.global.u32 	[%rd85+-1536], %r140;
	ld.global.u32 	%r141, [%rd83+512];
	ld.global.u32 	%r142, [%rd84+-1024];
	add.s32 	%r143, %r142, %r141;
	st.global.u32 	[%rd85+-1024], %r143;
	ld.global.u32 	%r144, [%rd83+1024];
	ld.global.u32 	%r145, [%rd84+-512];
	add.s32 	%r146, %r145, %r144;
	st.global.u32 	[%rd85+-512], %r146;
	ld.global.u32 	%r147, [%rd83+1536];
	ld.global.u32 	%r148, [%rd84];
	add.s32 	%r149, %r148, %r147;
	st.global.u32 	[%rd85], %r149;
	ld.global.u32 	%r150, [%rd83+2048];
	ld.global.u32 	%r151, [%rd84+512];
	add.s32 	%r152, %r151, %r150;
	st.global.u32 	[%rd85+512], %r152;
	ld.global.u32 	%r153, [%rd83+2560];
	ld.global.u32 	%r154, [%rd84+1024];
	add.s32 	%r155, %r154, %r153;
	st.global.u32 	[%rd85+1024], %r155;
	ld.global.u32 	%r156, [%rd83+3072];
	ld.global.u32 	%r157, [%rd84+1536];
	add.s32 	%r158, %r157, %r156;
	st.global.u32 	[%rd85+1536], %r158;
	add.s32 	%r206, %r206, 16;
	add.s32 	%r205, %r205, 2048;
	add.s64 	%rd104, %rd104, 8192;
	setp.eq.s32 	%p31, %r206, 0;
	@%p31 bra 	$L__BB3_51;
	bra.uni 	$L__BB3_50;
$L__BB3_51:
	setp.eq.s32 	%p32, %r12, 0;
	@%p32 bra 	$L__BB3_60;
	and.b32  	%r24, %r49, 7;
	setp.lt.u32 	%p33, %r12, 8;
	@%p33 bra 	$L__BB3_54;
	shl.b32 	%r159, %r209, 7;
	add.s32 	%r160, %r159, %r4;
	mul.wide.s32 	%rd89, %r160, 4;
	add.s64 	%rd90, %rd13, %rd89;
	ld.global.u32 	%r161, [%rd90];
	add.s64 	%rd91, %rd14, %rd89;
	ld.global.u32 	%r162, [%rd91];
	add.s32 	%r163, %r162, %r161;
	add.s64 	%rd92, %rd15, %rd89;
	st.global.u32 	[%rd92], %r163;
	ld.global.u32 	%r164, [%rd90+512];
	ld.global.u32 	%r165, [%rd91+512];
	add.s32 	%r166, %r165, %r164;
	st.global.u32 	[%rd92+512], %r166;
	ld.global.u32 	%r167, [%rd90+1024];
	ld.global.u32 	%r168, [%rd91+1024];
	add.s32 	%r169, %r168, %r167;
	st.global.u32 	[%rd92+1024], %r169;
	ld.global.u32 	%r170, [%rd90+1536];
	ld.global.u32 	%r171, [%rd91+1536];
	add.s32 	%r172, %r171, %r170;
	st.global.u32 	[%rd92+1536], %r172;
	ld.global.u32 	%r173, [%rd90+2048];
	ld.global.u32 	%r174, [%rd91+2048];
	add.s32 	%r175, %r174, %r173;
	st.global.u32 	[%rd92+2048], %r175;
	ld.global.u32 	%r176, [%rd90+2560];
	ld.global.u32 	%r177, [%rd91+2560];
	add.s32 	%r178, %r177, %r176;
	st.global.u32 	[%rd92+2560], %r178;
	ld.global.u32 	%r179, [%rd90+3072];
	ld.global.u32 	%r180, [%rd91+3072];
	add.s32 	%r181, %r180, %r179;
	st.global.u32 	[%rd92+3072], %r181;
	ld.global.u32 	%r182, [%rd90+3584];
	ld.global.u32 	%r183, [%rd91+3584];
	add.s32 	%r184, %r183, %r182;
	st.global.u32 	[%rd92+3584], %r184;
	add.s32 	%r209, %r209, 8;
$L__BB3_54:
	setp.eq.s32 	%p34, %r24, 0;
	@%p34 bra 	$L__BB3_60;
	and.b32  	%r27, %r49, 3;
	setp.lt.u32 	%p35, %r24, 4;
	@%p35 bra 	$L__BB3_57;
	shl.b32 	%r185, %r209, 7;
	add.s32 	%r186, %r185, %r4;
	mul.wide.s32 	%rd93, %r186, 4;
	add.s64 	%rd94, %rd13, %rd93;
	ld.global.u32 	%r187, [%rd94];
	add.s64 	%rd95, %rd14, %rd93;
	ld.global.u32 	%r188, [%rd95];
	add.s32 	%r189, %r188, %r187;
	add.s64 	%rd96, %rd15, %rd93;
	st.global.u32 	[%rd96], %r189;
	ld.global.u32 	%r190, [%rd94+512];
	ld.global.u32 	%r191, [%rd95+512];
	add.s32 	%r192, %r191, %r190;
	st.global.u32 	[%rd96+512], %r192;
	ld.global.u32 	%r193, [%rd94+1024];
	ld.global.u32 	%r194, [%rd95+1024];
	add.s32 	%r195, %r194, %r193;
	st.global.u32 	[%rd96+1024], %r195;
	ld.global.u32 	%r196, [%rd94+1536];
	ld.global.u32 	%r197, [%rd95+1536];
	add.s32 	%r198, %r197, %r196;
	st.global.u32 	[%rd96+1536], %r198;
	add.s32 	%r209, %r209, 4;
$L__BB3_57:
	setp.eq.s32 	%p36, %r27, 0;
	@%p36 bra 	$L__BB3_60;
	shl.b64 	%rd97, %rd4, 2;
	add.s64 	%rd27, %rd1, %rd97;
	shl.b32 	%r199, %r209, 7;
	add.s32 	%r212, %r4, %r199;
	add.s64 	%rd28, %rd3, %rd97;
	add.s64 	%rd29, %rd2, %rd97;
	neg.s32 	%r211, %r27;
$L__BB3_59:
	.pragma "nounroll";
	mul.wide.s32 	%rd98, %r212, 4;
	add.s64 	%rd99, %rd27, %rd98;
	add.s64 	%rd100, %rd28, %rd98;
	add.s64 	%rd101, %rd29, %rd98;
	ld.global.u32 	%r200, [%rd101];
	ld.global.u32 	%r201, [%rd100];
	add.s32 	%r202, %r201, %r200;
	st.global.u32 	[%rd99], %r202;
	add.s32 	%r212, %r212, 128;
	add.s32 	%r211, %r211, 1;
	setp.eq.s32 	%p37, %r211, 0;
	@%p37 bra 	$L__BB3_60;
	bra.uni 	$L__BB3_59;
$L__BB3_60:
	ret;

}
	// .globl	_ZN3cub18CUB_300001_SM_10006detail6reduce28DeviceReduceSingleTileKernelINS2_10policy_hubIijN4cuda3std3__44plusIiEEE10Policy1000EN6thrust24THRUST_300001_SM_1000_NS6detail15normal_iteratorINSD_10device_ptrIiEEEEPijS9_iiNS7_10__identityEEEvT0_T1_T2_T3_T4_T6_
.visible .entry _ZN3cub18CUB_300001_SM_10006detail6reduce28DeviceReduceSingleTileKernelINS2_10policy_hubIijN4cuda3std3__44plusIiEEE10Policy1000EN6thrust24THRUST_300001_SM_1000_NS6detail15normal_iteratorINSD_10device_ptrIiEEEEPijS9_iiNS7_10__identityEEEvT0_T1_T2_T3_T4_T6_(
	.param .align 8 .b8 _ZN3cub18CUB_300001_SM_10006detail6reduce28DeviceReduceSingleTileKernelINS2_10policy_hubIijN4cuda3std3__44plusIiEEE10Policy1000EN6thrust24THRUST_300001_SM_1000_NS6detail15normal_iteratorINSD_10device_ptrIiEEEEPijS9_iiNS7_10__identityEEEvT0_T1_T2_T3_T4_T6__param_0[8],
	.param .u64 .ptr .align 1 _ZN3cub18CUB_300001_SM_10006detail6reduce28DeviceReduceSingleTileKernelINS2_10policy_hubIijN4cuda3std3__44plusIiEEE10Policy1000EN6thrust24THRUST_300001_SM_1000_NS6detail15normal_iteratorINSD_10device_ptrIiEEEEPijS9_iiNS7_10__identityEEEvT0_T1_T2_T3_T4_T6__param_1,
	.param .u32 _ZN3cub18CUB_300001_SM_10006detail6reduce28DeviceReduceSingleTileKernelINS2_10policy_hubIijN4cuda3std3__44plusIiEEE10Policy1000EN6thrust24THRUST_300001_SM_1000_NS6detail15normal_iteratorINSD_10device_ptrIiEEEEPijS9_iiNS7_10__identityEEEvT0_T1_T2_T3_T4_T6__param_2,
	.param .align 1 .b8 _ZN3cub18CUB_300001_SM_10006detail6reduce28DeviceReduceSingleTileKernelINS2_10policy_hubIijN4cuda3std3__44plusIiEEE10Policy1000EN6thrust24THRUST_300001_SM_1000_NS6detail15normal_iteratorINSD_10device_ptrIiEEEEPijS9_iiNS7_10__identityEEEvT0_T1_T2_T3_T4_T6__param_3[1],
	.param .u32 _ZN3cub18CUB_300001_SM_10006detail6reduce28DeviceReduceSingleTileKernelINS2_10policy_hubIijN4cuda3std3__44plusIiEEE10Policy1000EN6thrust24THRUST_300001_SM_1000_NS6detail15normal_iteratorINSD_10device_ptrIiEEEEPijS9_iiNS7_10__identityEEEvT0_T1_T2_T3_T4_T6__param_4,
	.param .align 1 .b8 _ZN3cub18CUB_300001_SM_10006detail6reduce28DeviceReduceSingleTileKernelINS2_10policy_hubIijN4cuda3std3__44plusIiEEE10Policy1000EN6thrust24THRUST_300001_SM_1000_NS6detail15normal_iteratorINSD_10device_ptrIiEEEEPijS9_iiNS7_10__identityEEEvT0_T1_T2_T3_T4_T6__param_5[1]
)
.maxntid 256
.minnctapersm 1
{
	.reg .pred 	%p<59>;
	.reg .b32 	%r<511>;
	.reg .b64 	%rd<84>;
	// demoted variable
	.shared .align 4 .b8 _ZZN3cub18CUB_300001_SM_10006detail6reduce28DeviceReduceSingleTileKernelINS2_10policy_hubIijN4cuda3std3__44plusIiEEE10Policy1000EN6thrust24THRUST_300001_SM_1000_NS6detail15normal_iteratorINSD_10device_ptrIiEEEEPijS9_iiNS7_10__identityEEEvT0_T1_T2_T3_T4_T6_E12temp_storage[44];
	ld.param.u64 	%rd9, [_ZN3cub18CUB_300001_SM_10006detail6reduce28DeviceReduceSingleTileKernelINS2_10policy_hubIijN4cuda3std3__44plusIiEEE10Policy1000EN6thrust24THRUST_300001_SM_1000_NS6detail15normal_iteratorINSD_10device_ptrIiEEEEPijS9_iiNS7_10__identityEEEvT0_T1_T2_T3_T4_T6__param_0];
	ld.param.u64 	%rd10, [_ZN3cub18CUB_300001_SM_10006detail6reduce28DeviceReduceSingleTileKernelINS2_10policy_hubIijN4cuda3std3__44plusIiEEE10Policy1000EN6thrust24THRUST_300001_SM_1000_NS6detail15normal_iteratorINSD_10device_ptrIiEEEEPijS9_iiNS7_10__identityEEEvT0_T1_T2_T3_T4_T6__param_1];
	ld.param.u32 	%r90, [_ZN3cub18CUB_300001_SM_10006detail6reduce28DeviceReduceSingleTileKernelINS2_10policy_hubIijN4cuda3std3__44plusIiEEE10Policy1000EN6thrust24THRUST_300001_SM_1000_NS6detail15normal_iteratorINSD_10device_ptrIiEEEEPijS9_iiNS7_10__identityEEEvT0_T1_T2_T3_T4_T6__param_2];
	ld.param.u32 	%r91, [_ZN3cub18CUB_300001_SM_10006detail6reduce28DeviceReduceSingleTileKernelINS2_10policy_hubIijN4cuda3std3__44plusIiEEE10Policy1000EN6thrust24THRUST_300001_SM_1000_NS6detail15normal_iteratorINSD_10device_ptrIiEEEEPijS9_iiNS7_10__identityEEEvT0_T1_T2_T3_T4_T6__param_4];
	cvta.to.global.u64 	%rd1, %rd10;
	setp.ne.s32 	%p1, %r90, 0;
	@%p1 bra 	$L__BB4_3;
	mov.u32 	%r471, %tid.x;
	setp.ne.s32 	%p58, %r471, 0;
	@%p58 bra 	$L__BB4_52;
	st.global.u32 	[%rd1], %r91;
	bra.uni 	$L__BB4_52;
$L__BB4_3:
	cvta.to.global.u64 	%rd2, %rd9;
	setp.gt.u32 	%p2, %r90, 4095;
	@%p2 bra 	$L__BB4_28;
	mov.u32 	%r1, %tid.x;
	setp.ge.u32 	%p24, %r1, %r90;
	mov.b32 	%r488, 0;
	mov.u32 	%r478, %r1;
	@%p24 bra 	$L__BB4_6;
	mul.wide.u32 	%rd73, %r1, 4;
	add.s64 	%rd74, %rd2, %rd73;
	ld.global.u32 	%r488, [%rd74];
	add.s32 	%r478, %r1, 256;
$L__BB4_6:
	setp.ge.u32 	%p25, %r478, %r90;
	@%p25 bra 	$L__BB4_19;
	not.b32 	%r298, %r478;
	add.s32 	%r299, %r90, %r298;
	shr.u32 	%r300, %r299, 8;
	add.s32 	%r6, %r300, 1;
	and.b32  	%r7, %r6, 15;
	setp.lt.u32 	%p26, %r299, 3840;
	@%p26 bra 	$L__BB4_10;
	and.b32  	%r301, %r6, 33554416;
	neg.s32 	%r474, %r301;
	mul.wide.u32 	%rd75, %r478, 4;
	add.s64 	%rd76, %rd75, %rd2;
	add.s64 	%rd82, %rd76, 8192;
$L__BB4_9:
	.pragma "nounroll";
	ld.global.u32 	%r302, [%rd82+-8192];
	add.s32 	%r303, %r302, %r488;
	ld.global.u32 	%r304, [%rd82+-7168];
	add.s32 	%r305, %r304, %r303;
	ld.global.u32 	%r306, [%rd82+-6144];
	add.s32 	%r307, %r306, %r305;
	ld.global.u32 	%r308, [%rd82+-5120];
	add.s32 	%r309, %r308, %r307;
	ld.global.u32 	%r310, [%rd82+-4096];
	add.s32 	%r311, %r310, %r309;
	ld.global.u32 	%r312, [%rd82+-3072];
	add.s32 	%r313, %r312, %r311;
	ld.global.u32 	%r314, [%rd82+-2048];
	add.s32 	%r315, %r314, %r313;
	ld.global.u32 	%r316, [%rd82+-1024];
	add.s32 	%r317, %r316, %r315;
	ld.global.u32 	%r318, [%rd82];
	add.s32 	%r319, %r318, %r317;
	ld.global.u32 	%r320, [%rd82+1024];
	add.s32 	%r321, %r320, %r319;
	ld.global.u32 	%r322, [%rd82+2048];
	add.s32 	%r323, %r322, %r321;
	ld.global.u32 	%r324, [%rd82+3072];
	add.s32 	%r325, %r324, %r323;
	ld.global.u32 	%r326, [%rd82+4096];
	add.s32 	%r327, %r326, %r325;
	ld.global.u32 	%r328, [%rd82+5120];
	add.s32 	%r329, %r328, %r327;
	ld.global.u32 	%r330, [%rd82+6144];
	add.s32 	%r331, %r330, %r329;
	ld.global.u32 	%r332, [%rd82+7168];
	add.s32 	%r488, %r332, %r331;
	add.s32 	%r478, %r478, 4096;
	add.s32 	%r474, %r474, 16;
	add.s64 	%rd82, %rd82, 16384;
	setp.ne.s32 	%p27, %r474, 0;
	@%p27 bra 	$L__BB4_9;
$L__BB4_10:
	setp.eq.s32 	%p28, %r7, 0;
	@%p28 bra 	$L__BB4_19;
	and.b32  	%r18, %r6, 7;
	setp.lt.u32 	%p29, %r7, 8;
	@%p29 bra 	$L__BB4_13;
	mul.wide.u32 	%rd77, %r478, 4;
	add.s64 	%rd78, %rd2, %rd77;
	ld.global.u32 	%r334, [%rd78];
	add.s32 	%r335, %r334, %r488;
	ld.global.u32 	%r336, [%rd78+1024];
	add.s32 	%r337, %r336, %r335;
	ld.global.u32 	%r338, [%rd78+2048];
	add.s32 	%r339, %r338, %r337;
	ld.global.u32 	%r340, [%rd78+3072];
	add.s32 	%r341, %r340, %r339;
	ld.global.u32 	%r342, [%rd78+4096];
	add.s32 	%r343, %r342, %r341;
	ld.global.u32 	%r344, [%rd78+5120];
	add.s32 	%r345, %r344, %r343;
	ld.global.u32 	%r346, [%rd78+6144];
	add.s32 	%r347, %r346, %r345;
	ld.global.u32 	%r348, [%rd78+7168];
	add.s32 	%r488, %r348, %r347;
	add.s32 	%r478, %r478, 2048;
$L__BB4_13:
	setp.eq.s32 	%p30, %r18, 0;
	@%p30 bra 	$L__BB4_19;
	and.b32  	%r24, %r6, 3;
	setp.lt.u32 	%p31, %r18, 4;
	@%p31 bra 	$L__BB4_16;
	mul.wide.u32 	%rd79, %r478, 4;
	add.s64 	%rd80, %rd2, %rd79;
	ld.global.u32 	%r350, [%rd80];
	add.s32 	%r351, %r350, %r488;
	ld.global.u32 	%r352, [%rd80+1024];
	add.s32 	%r353, %r352, %r351;
	ld.global.u32 	%r354, [%rd80+2048];
	add.s32 	%r355, %r354, %r353;
	ld.global.u32 	%r356, [%rd80+3072];
	add.s32 	%r488, %r356, %r355;
	add.s32 	%r478, %r478, 1024;
$L__BB4_16:
	setp.eq.s32 	%p32, %r24, 0;
	@%p32 bra 	$L__BB4_19;
	mul.wide.u32 	%rd81, %r478, 4;
	add.s64 	%rd83, %rd2, %rd81;
	neg.s32 	%r486, %r24;
$L__BB4_18:
	.pragma "nounroll";
	ld.global.u32 	%r357, [%rd83];
	add.s32 	%r488, %r357, %r488;
	add.s64 	%rd83, %rd83, 1024;
	add.s32 	%r486, %r486, 1;
	setp.ne.s32 	%p33, %r486, 0;
	@%p33 bra 	$L__BB4_18;
$L__BB4_19:
	setp.lt.u32 	%p34, %r90, 256;
	@%p34 bra 	$L__BB4_24;
	// begin inline asm
	mov.u32 %r421, %laneid;
	// end inline asm
	mov.b32 	%r424, 1;
	mov.b32 	%r445, 31;
	mov.b32 	%r446, -1;
	// begin inline asm
	shfl.sync.down.b32 %r422, %r488, %r424, %r445, %r446;
	// end inline asm
	setp.gt.s32 	%p50, %r421, 30;
	selp.b32 	%r447, 0, %r422, %p50;
	add.s32 	%r428, %r447, %r488;
	mov.b32 	%r429, 2;
	// begin inline asm
	shfl.sync.down.b32 %r427, %r428, %r429, %r445, %r446;
	// end inline asm
	setp.gt.s32 	%p51, %r421, 29;
	selp.b32 	%r448, 0, %r427, %p51;
	add.s32 	%r433, %r428, %r448;
	mov.b32 	%r434, 4;
	// begin inline asm
	shfl.sync.down.b32 %r432, %r433, %r434, %r445, %r446;
	// end inline asm
	setp.gt.s32 	%p52, %r421, 27;
	selp.b32 	%r449, 0, %r432, %p52;
	add.s32 	%r438, %r433, %r449;
	mov.b32 	%r439, 8;
	// begin inline asm
	shfl.sync.down.b32 %r437, %r438, %r439, %r445, %r446;
	// end inline asm
	setp.gt.s32 	%p53, %r421, 23;
	selp.b32 	%r450, 0, %r437, %p53;
	add.s32 	%r443, %r438, %r450;
	mov.b32 	%r444, 16;
	// begin inline asm
	shfl.sync.down.b32 %r442, %r443, %r444, %r445, %r446;
	// end inline asm
	setp.gt.s32 	%p54, %r421, 15;
	selp.b32 	%r451, 0, %r442, %p54;
	add.s32 	%r510, %r443, %r451;
	setp.ne.s32 	%p55, %r421, 0;
	@%p55 bra 	$L__BB4_22;
	shr.u32 	%r452, %r1, 3;
	and.b32  	%r453, %r452, 124;
	mov.u32 	%r454, _ZZN3cub18CUB_300001_SM_10006detail6reduce28DeviceReduceSingleTileKernelINS2_10policy_hubIijN4cuda3std3__44plusIiEEE10Policy1000EN6thrust24THRUST_300001_SM_1000_NS6detail15normal_iteratorINSD_10device_ptrIiEEEEPijS9_iiNS7_10__identityEEEvT0_T1_T2_T3_T4_T6_E12temp_storage;
	add.s32 	%r455, %r454, %r453;
	st.shared.u32 	[%r455+8], %r510;
$L__BB4_22:
	bar.sync 	0;
	setp.ne.s32 	%p56, %r1, 0;
	@%p56 bra 	$L__BB4_50;
	ld.shared.u32 	%r456, [_ZZN3cub18CUB_300001_SM_10006detail6reduce28DeviceReduceSingleTileKernelINS2_10policy_hubIijN4cuda3std3__44plusIiEEE10Policy1000EN6thrust24THRUST_300001_SM_1000_NS6detail15normal_iteratorINSD_10device_ptrIiEEEEPijS9_iiNS7_10__identityEEEvT0_T1_T2_T3_T4_T6_E12temp_storage+12];
	add.s32 	%r457, %r456, %r510;
	ld.shared.u32 	%r458, [_ZZN3cub18CUB_300001_SM_10006detail6reduce28DeviceReduceSingleTileKernelINS2_10policy_hubIijN4cuda3std3__44plusIiEEE10Policy1000EN6thrust24THRUST_300001_SM_1000_NS6detail15normal_iteratorINSD_10device_ptrIiEEEEPijS9_iiNS7_10__identityEEEvT0_T1_T2_T3_T4_T6_E12temp_storage+16];
	add.s32 	%r459, %r457, %r458;
	ld.shared.u32 	%r460, [_ZZN3cub18CUB_300001_SM_10006detail6reduce28DeviceReduceSingleTileKernelINS2_10policy_hubIijN4cuda3std3__44plusIiEEE10Policy1000EN6thrust24THRUST_300001_SM_1000_NS6detail15normal_iteratorINSD_10device_ptrIiEEEEPijS9_iiNS7_10__identityEEEvT0_T1_T2_T3_T4_T6_E12temp_storage+20];
	add.s32 	%r461, %r459, %r460;
	ld.shared.u32 	%r462, [_ZZN3cub18CUB_300001_SM_10006detail6reduce28DeviceReduceSingleTileKernelINS2_10policy_hubIijN4cuda3std3__44plusIiEEE10Policy1000EN6thrust24THRUST_300001_SM_1000_NS6detail15normal_iteratorINSD_10device_ptrIiEEEEPijS9_iiNS7_10__identityEEEvT0_T1_T2_T3_T4_T6_E12temp_storage+24];
	add.s32 	%r463, %r461, %r462;
	ld.shared.u32 	%r464, [_ZZN3cub18CUB_300001_SM_10006detail6reduce28DeviceReduceSingleTileKernelINS2_10policy_hubIijN4cuda3std3__44plusIiEEE10Policy1000EN6thrust24THRUST_300001_SM_1000_NS6detail15normal_iteratorINSD_10device_ptrIiEEEEPijS9_iiNS7_10__identityEEEvT0_T1_T2_T3_T4_T6_E12temp_storage+28];
	add.s32 	%r465, %r463, %r464;
	ld.shared.u32 	%r466, [_ZZN3cub18CUB_300001_SM_10006detail6reduce28DeviceReduceSingleTileKernelINS2_10policy_hubIijN4cuda3std3__44plusIiEEE10Policy1000EN6thrust24THRUST_300001_SM_1000_NS6detail15normal_iteratorINSD_10device_ptrIiEEEEPijS9_iiNS7_10__identityEEEvT0_T1_T2_T3_T4_T6_E12temp_storage+32];
	add.s32 	%r467, %r465, %r466;
	ld.shared.u32 	%r468, [_ZZN3cub18CUB_300001_SM_10006detail6reduce28DeviceReduceSingleTileKernelINS2_10policy_hubIijN4cuda3std3__44plusIiEEE10Policy1000EN6thrust24THRUST_300001_SM_1000_NS6detail15normal_iteratorINSD_10device_ptrIiEEEEPijS9_iiNS7_10__identityEEEvT0_T1_T2_T3_T4_T6_E12temp_storage+36];
	add.s32 	%r510, %r467, %r468;
	bra.uni 	$L__BB4_50;
$L__BB4_24:
	// begin inline asm
	mov.u32 %r358, %laneid;
	// end inline asm
	and.b32  	%r384, %r1, 992;
	add.s32 	%r385, %r384, 32;
	setp.gt.u32 	%p35, %r385, %r90;
	not.b32 	%r386, %r384;
	add.s32 	%r387, %r90, %r386;
	selp.b32 	%r382, %r387, 31, %p35;
	mov.b32 	%r361, 1;
	mov.b32 	%r383, -1;
	// begin inline asm
	shfl.sync.down.b32 %r359, %r488, %r361, %r382, %r383;
	// end inline asm
	setp.lt.s32 	%p36, %r358, %r382;
	selp.b32 	%r388, %r359, 0, %p36;
	add.s32 	%r365, %r388, %r488;
	mov.b32 	%r366, 2;
	// begin inline asm
	shfl.sync.down.b32 %r364, %r365, %r366, %r382, %r383;
	// end inline asm
	add.s32 	%r389, %r358, 2;
	setp.gt.s32 	%p37, %r389, %r382;
	selp.b32 	%r390, 0, %r364, %p37;
	add.s32 	%r370, %r365, %r390;
	mov.b32 	%r371, 4;
	// begin inline asm
	shfl.sync.down.b32 %r369, %r370, %r371, %r382, %r383;
	// end inline asm
	add.s32 	%r391, %r358, 4;
	setp.gt.s32 	%p38, %r391, %r382;
	selp.b32 	%r392, 0, %r369, %p38;
	add.s32 	%r375, %r370, %r392;
	mov.b32 	%r376, 8;
	// begin inline asm
	shfl.sync.down.b32 %r374, %r375, %r376, %r382, %r383;
	// end inline asm
	add.s32 	%r393, %r358, 8;
	setp.gt.s32 	%p39, %r393, %r382;
	selp.b32 	%r394, 0, %r374, %p39;
	add.s32 	%r380, %r375, %r394;
	mov.b32 	%r381, 16;
	// begin inline asm
	shfl.sync.down.b32 %r379, %r380, %r381, %r382, %r383;
	// end inline asm
	add.s32 	%r395, %r358, 16;
	setp.gt.s32 	%p40, %r395, %r382;
	selp.b32 	%r396, 0, %r379, %p40;
	add.s32 	%r510, %r380, %r396;
	setp.ne.s32 	%p41, %r358, 0;
	@%p41 bra 	$L__BB4_26;
	shr.u32 	%r397, %r1, 3;
	and.b32  	%r398, %r397, 124;
	mov.u32 	%r399, _ZZN3cub18CUB_300001_SM_10006detail6reduce28DeviceReduceSingleTileKernelINS2_10policy_hubIijN4cuda3std3__44plusIiEEE10Policy1000EN6thrust24THRUST_300001_SM_1000_NS6detail15normal_iteratorINSD_10device_ptrIiEEEEPijS9_iiNS7_10__identityEEEvT0_T1_T2_T3_T4_T6_E12temp_storage;
	add.s32 	%r400, %r399, %r398;
	st.shared.u32 	[%r400+8], %r510;
$L__BB4_26:
	bar.sync 	0;
	setp.ne.s32 	%p42, %r1, 0;
	@%p42 bra 	$L__BB4_50;
	setp.gt.u32 	%p43, %r90, 32;
	ld.shared.u32 	%r401, [_ZZN3cub18CUB_300001_SM_10006detail6reduce28DeviceReduceSingleTileKernelINS2_10policy_hubIijN4cuda3std3__44plusIiEEE10Policy1000EN6thrust24THRUST_300001_SM_1000_NS6detail15normal_iteratorINSD_10device_ptrIiEEEEPijS9_iiNS7_10__identityEEEvT0_T1_T2_T3_T4_T6_E12temp_storage+12];
	selp.b32 	%r402, %r401, 0, %p43;
	add.s32 	%r403, %r402, %r510;
	setp.gt.u32 	%p44, %r90, 64;
	ld.shared.u32 	%r404, [_ZZN3cub18CUB_300001_SM_10006detail6reduce28DeviceReduceSingleTileKernelINS2_10policy_hubIijN4cuda3std3__44plusIiEEE10Policy1000EN6thrust24THRUST_300001_SM_1000_NS6detail15normal_iteratorINSD_10device_ptrIiEEEEPijS9_iiNS7_10__identityEEEvT0_T1_T2_T3_T4_T6_E12temp_storage+16];
	selp.b32 	%r405, %r404, 0, %p44;
	add.s32 	%r406, %r403, %r405;
	setp.gt.u32 	%p45, %r90, 96;
	ld.shared.u32 	%r407, [_ZZN3cub18CUB_300001_SM_10006detail6reduce28DeviceReduceSingleTileKernelINS2_10policy_hubIijN4cuda3std3__44plusIiEEE10Policy1000EN6thrust24THRUST_300001_SM_1000_NS6detail15normal_iteratorINSD_10device_ptrIiEEEEPijS9_iiNS7_10__identityEEEvT0_T1_T2_T3_T4_T6_E12temp_storage+20];
	selp.b32 	%r408, %r407, 0, %p45;
	add.s32 	%r409, %r406, %r408;
	setp.gt.u32 	%p46, %r90, 128;
	ld.shared.u32 	%r410, [_ZZN3cub18CUB_300001_SM_10006detail6reduce28DeviceReduceSingleTileKernelINS2_10policy_hubIijN4cuda3std3__44plusIiEEE10Policy1000EN6thrust24THRUST_300001_SM_1000_NS6detail15normal_iteratorINSD_10device_ptrIiEEEEPijS9_iiNS7_10__identityEEEvT0_T1_T2_T3_T4_T6_E12temp_storage+24];
	selp.b32 	%r411, %r410, 0, %p46;
	add.s32 	%r412, %r409, %r411;
	setp.gt.u32 	%p47, %r90, 160;
	ld.shared.u32 	%r413, [_ZZN3cub18CUB_300001_SM_10006detail6reduce28DeviceReduceSingleTileKernelINS2_10policy_hubIijN4cuda3std3__44plusIiEEE10Policy1000EN6thrust24THRUST_300001_SM_1000_NS6detail15normal_iteratorINSD_10device_ptrIiEEEEPijS9_iiNS7_10__identityEEEvT0_T1_T2_T3_T4_T6_E12temp_storage+28];
	selp.b32 	%r414, %r413, 0, %p47;
	add.s32 	%r415, %r412, %r414;
	setp.gt.u32 	%p48, %r90, 192;
	ld.shared.u32 	%r416, [_ZZN3cub18CUB_300001_SM_10006detail6reduce28DeviceReduceSingleTileKernelINS2_10policy_hubIijN4cuda3std3__44plusIiEEE10Policy1000EN6thrust24THRUST_300001_SM_1000_NS6detail15normal_iteratorINSD_10device_ptrIiEEEEPijS9_iiNS7_10__identityEEEvT0_T1_T2_T3_T4_T6_E12temp_storage+32];
	selp.b32 	%r417, %r416, 0, %p48;
	add.s32 	%r418, %r415, %r417;
	setp.gt.u32 	%p49, %r90, 224;
	ld.shared.u32 	%r419, [_ZZN3cub18CUB_300001_SM_10006detail6reduce28DeviceReduceSingleTileKernelINS2_10policy_hubIijN4cuda3std3__44plusIiEEE10Policy1000EN6thrust24THRUST_300001_SM_1000_NS6detail15normal_iteratorINSD_10device_ptrIiEEEEPijS9_iiNS7_10__identityEEEvT0_T1_T2_T3_T4_T6_E12temp_storage+36];
	selp.b32 	%r420, %r419, 0, %p49;
	add.s32 	%r510, %r418, %r420;
	bra.uni 	$L__BB4_50;
$L__BB4_28:
	mov.u32 	%r40, %tid.x;
	mul.wide.u32 	%rd11, %r40, 4;
	add.s64 	%rd12, %rd2, %rd11;
	ld.global.u32 	%r93, [%rd12];
	ld.global.u32 	%r94, [%rd12+1024];
	ld.global.u32 	%r95, [%rd12+2048];
	ld.global.u32 	%r96, [%rd12+3072];
	ld.global.u32 	%r97, [%rd12+4096];
	ld.global.u32 	%r98, [%rd12+5120];
	ld.global.u32 	%r99, [%rd12+6144];
	ld.global.u32 	%r100, [%rd12+7168];
	ld.global.u32 	%r101, [%rd12+8192];
	ld.global.u32 	%r102, [%rd12+9216];
	ld.global.u32 	%r103, [%rd12+10240];
	ld.global.u32 	%r104, [%rd12+11264];
	ld.global.u32 	%r105, [%rd12+12288];
	ld.global.u32 	%r106, [%rd12+13312];
	ld.global.u32 	%r107, [%rd12+14336];
	ld.global.u32 	%r108, [%rd12+15360];
	add.s32 	%r109, %r94, %r93;
	add.s32 	%r110, %r95, %r109;
	add.s32 	%r111, %r96, %r110;
	add.s32 	%r112, %r97, %r111;
	add.s32 	%r113, %r98, %r112;
	add.s32 	%r114, %r99, %r113;
	add.s32 	%r115, %r100, %r114;
	add.s32 	%r116, %r101, %r115;
	add.s32 	%r117, %r102, %r116;
	add.s32 	%r118, %r103, %r117;
	add.s32 	%r119, %r104, %r118;
	add.s32 	%r120, %r105, %r119;
	add.s32 	%r121, %r106, %r120;
	add.s32 	%r122, %r107, %r121;
	add.s32 	%r509, %r108, %r122;
	add.s32 	%r42, %r90, -4096;
	setp.lt.u32 	%p3, %r42, 4096;
	mov.b32 	%r492, 4096;
	@%p3 bra 	$L__BB4_32;
	mov.b32 	%r492, 4096;
$L__BB4_30:
	add.s32 	%r124, %r40, %r492;
	mul.wide.u32 	%rd13, %r124, 4;
	add.s64 	%rd14, %rd2, %rd13;
	ld.global.u32 	%r125, [%rd14];
	ld.global.u32 	%r126, [%rd14+1024];
	ld.global.u32 	%r127, [%rd14+2048];
	ld.global.u32 	%r128, [%rd14+3072];
	ld.global.u32 	%r129, [%rd14+4096];
	ld.global.u32 	%r130, [%rd14+5120];
	ld.global.u32 	%r131, [%rd14+6144];
	ld.global.u32 	%r132, [%rd14+7168];
	ld.global.u32 	%r133, [%rd14+8192];
	ld.global.u32 	%r134, [%rd14+9216];
	ld.global.u32 	%r135, [%rd14+10240];
	ld.global.u32 	%r136, [%rd14+11264];
	ld.global.u32 	%r137, [%rd14+12288];
	ld.global.u32 	%r138, [%rd14+13312];
	ld.global.u32 	%r139, [%rd14+14336];
	ld.global.u32 	%r140, [%rd14+15360];
	add.s32 	%r141, %r125, %r509;
	add.s32 	%r142, %r126, %r141;
	add.s32 	%r143, %r127, %r142;
	add.s32 	%r144, %r128, %r143;
	add.s32 	%r145, %r129, %r144;
	add.s32 	%r146, %r130, %r145;
	add.s32 	%r147, %r131, %r146;
	add.s32 	%r148, %r132, %r147;
	add.s32 	%r149, %r133, %r148;
	add.s32 	%r150, %r134, %r149;
	add.s32 	%r151, %r135, %r150;
	add.s32 	%r152, %r136, %r151;
	add.s32 	%r153, %r137, %r152;
	add.s32 	%r154, %r138, %r153;
	add.s32 	%r155, %r139, %r154;
	add.s32 	%r509, %r140, %r155;
	sub.s32 	%r156, %r90, %r492;
	setp.lt.u32 	%p4, %r156, 4096;
	@%p4 bra 	$L__BB4_46;
	add.s32 	%r492, %r492, 4096;
	setp.le.u32 	%p5, %r492, %r42;
	@%p5 bra 	$L__BB4_30;
$L__BB4_32:
	setp.le.u32 	%p6, %r90, %r492;
	sub.s32 	%r157, %r90, %r492;
	setp.ge.s32 	%p7, %r40, %r157;
	or.pred  	%p8, %p6, %p7;
	@%p8 bra 	$L__BB4_46;
	not.b32 	%r160, %r40;
	add.s32 	%r161, %r90, %r160;
	sub.s32 	%r162, %r161, %r492;
	shr.u32 	%r163, %r162, 8;
	add.s32 	%r49, %r163, 1;
	and.b32  	%r50, %r49, 15;
	setp.lt.u32 	%p9, %r162, 3840;
	mov.u32 	%r501, %r40;
	@%p9 bra 	$L__BB4_37;
	or.b32  	%r495, %r40, 2048;
	add.s32 	%r494, %r40, %r492;
	and.b32  	%r164, %r49, 33554416;
	neg.s32 	%r493, %r164;
$L__BB4_35:
	.pragma "nounroll";
	mul.wide.u32 	%rd15, %r494, 4;
	add.s64 	%rd16, %rd2, %rd15;
	ld.global.u32 	%r165, [%rd16];
	add.s32 	%r166, %r165, %r509;
	add.s32 	%r167, %r494, 256;
	mul.wide.u32 	%rd17, %r167, 4;
	add.s64 	%rd18, %rd2, %rd17;
	ld.global.u32 	%r168, [%rd18];
	add.s32 	%r169, %r168, %r166;
	add.s32 	%r170, %r494, 512;
	mul.wide.u32 	%rd19, %r170, 4;
	add.s64 	%rd20, %rd2, %rd19;
	ld.global.u32 	%r171, [%rd20];
	add.s32 	%r172, %r171, %r169;
	add.s32 	%r173, %r494, 768;
	mul.wide.u32 	%rd21, %r173, 4;
	add.s64 	%rd22, %rd2, %rd21;
	ld.global.u32 	%r174, [%rd22];
	add.s32 	%r175, %r174, %r172;
	add.s32 	%r176, %r494, 1024;
	mul.wide.u32 	%rd23, %r176, 4;
	add.s64 	%rd24, %rd2, %rd23;
	ld.global.u32 	%r177, [%rd24];
	add.s32 	%r178, %r177, %r175;
	add.s32 	%r179, %r494, 1280;
	mul.wide.u32 	%rd25, %r179, 4;
	add.s64 	%rd26, %rd2, %rd25;
	ld.global.u32 	%r180, [%rd26];
	add.s32 	%r181, %r180, %r178;
	add.s32 	%r182, %r494, 1536;
	mul.wide.u32 	%rd27, %r182, 4;
	add.s64 	%rd28, %rd2, %rd27;
	ld.global.u32 	%r183, [%rd28];
	add.s32 	%r184, %r183, %r181;
	add.s32 	%r185, %r494, 1792;
	mul.wide.u32 	%rd29, %r185, 4;
	add.s64 	%rd30, %rd2, %rd29;
	ld.global.u32 	%r186, [%rd30];
	add.s32 	%r187, %r186, %r184;
	add.s32 	%r188, %r494, 2048;
	mul.wide.u32 	%rd31, %r188, 4;
	add.s64 	%rd32, %rd2, %rd31;
	ld.global.u32 	%r189, [%rd32];
	add.s32 	%r190, %r189, %r187;
	add.s32 	%r191, %r494, 2304;
	mul.wide.u32 	%rd33, %r191, 4;
	add.s64 	%rd34, %rd2, %rd33;
	ld.global.u32 	%r192, [%rd34];
	add.s32 	%r193, %r192, %r190;
	add.s32 	%r194, %r494, 2560;
	mul.wide.u32 	%rd35, %r194, 4;
	add.s64 	%rd36, %rd2, %rd35;
	ld.global.u32 	%r195, [%rd36];
	add.s32 	%r196, %r195, %r193;
	add.s32 	%r197, %r494, 2816;
	mul.wide.u32 	%rd37, %r197, 4;
	add.s64 	%rd38, %rd2, %rd37;
	ld.global.u32 	%r198, [%rd38];
	add.s32 	%r199, %r198, %r196;
	add.s32 	%r200, %r494, 3072;
	mul.wide.u32 	%rd39, %r200, 4;
	add.s64 	%rd40, %rd2, %rd39;
	ld.global.u32 	%r201, [%rd40];
	add.s32 	%r202, %r201, %r199;
	add.s32 	%r203, %r494, 3328;
	mul.wide.u32 	%rd41, %r203, 4;
	add.s64 	%rd42, %rd2, %rd41;
	ld.global.u32 	%r204, [%rd42];
	add.s32 	%r205, %r204, %r202;
	add.s32 	%r206, %r494, 3584;
	mul.wide.u32 	%rd43, %r206, 4;
	add.s64 	%rd44, %rd2, %rd43;
	ld.global.u32 	%r207, [%rd44];
	add.s32 	%r208, %r207, %r205;
	add.s32 	%r209, %r494, 3840;
	mul.wide.u32 	%rd45, %r209, 4;
	add.s64 	%rd46, %rd2, %rd45;
	ld.global.u32 	%r210, [%rd46];
	add.s32 	%r509, %r210, %r208;
	add.s32 	%r495, %r495, 4096;
	add.s32 	%r494, %r494, 4096;
	add.s32 	%r493, %r493, 16;
	setp.ne.s32 	%p10, %r493, 0;
	@%p10 bra 	$L__BB4_35;
	add.s32 	%r501, %r495, -2048;
$L__BB4_37:
	setp.eq.s32 	%p11, %r50, 0;
	@%p11 bra 	$L__BB4_46;
	and.b32  	%r66, %r49, 7;
	setp.lt.u32 	%p12, %r50, 8;
	@%p12 bra 	$L__BB4_40;
	add.s32 	%r212, %r501, %r492;
	mul.wide.u32 	%rd47, %r212, 4;
	add.s64 	%rd48, %rd2, %rd47;
	ld.global.u32 	%r213, [%rd48];
	add.s32 	%r214, %r213, %r509;
	add.s32 	%r215, %r212, 256;
	mul.wide.u32 	%rd49, %r215, 4;
	add.s64 	%rd50, %rd2, %rd49;
	ld.global.u32 	%r216, [%rd50];
	add.s32 	%r217, %r216, %r214;
	add.s32 	%r218, %r212, 512;
	mul.wide.u32 	%rd51, %r218, 4;
	add.s64 	%rd52, %rd2, %rd51;
	ld.global.u32 	%r219, [%rd52];
	add.s32 	%r220, %r219, %r217;
	add.s32 	%r221, %r212, 768;
	mul.wide.u32 	%rd53, %r221, 4;
	add.s64 	%rd54, %rd2, %rd53;
	ld.global.u32 	%r222, [%rd54];
	add.s32 	%r223, %r222, %r220;
	add.s32 	%r224, %r212, 1024;
	mul.wide.u32 	%rd55, %r224, 4;
	add.s64 	%rd56, %rd2, %rd55;
	ld.global.u32 	%r225, [%rd56];
	add.s32 	%r226, %r225, %r223;
	add.s32 	%r227, %r212, 1280;
	mul.wide.u32 	%rd57, %r227, 4;
	add.s64 	%rd58, %rd2, %rd57;
	ld.global.u32 	%r228, [%rd58];
	add.s32 	%r229, %r228, %r226;
	add.s32 	%r230, %r212, 1536;
	mul.wide.u32 	%rd59, %r230, 4;
	add.s64 	%rd60, %rd2, %rd59;
	ld.global.u32 	%r231, [%rd60];
	add.s32 	%r232, %r231, %r229;
	add.s32 	%r233, %r212, 1792;
	mul.wide.u32 	%rd61, %r233, 4;
	add.s64 	%rd62, %rd2, %rd61;
	ld.global.u32 	%r234, [%rd62];
	add.s32 	%r509, %r234, %r232;
	add.s32 	%r501, %r501, 2048;
$L__BB4_40:
	setp.eq.s32 	%p13, %r66, 0;
	@%p13 bra 	$L__BB4_46;
	and.b32  	%r72, %r49, 3;
	setp.lt.u32 	%p14, %r66, 4;
	@%p14 bra 	$L__BB4_43;
	add.s32 	%r236, %r501, %r492;
	mul.wide.u32 	%rd63, %r236, 4;
	add.s64 	%rd64, %rd2, %rd63;
	ld.global.u32 	%r237, [%rd64];
	add.s32 	%r238, %r237, %r509;
	add.s32 	%r239, %r236, 256;
	mul.wide.u32 	%rd65, %r239, 4;
	add.s64 	%rd66, %rd2, %rd65;
	ld.global.u32 	%r240, [%rd66];
	add.s32 	%r241, %r240, %r238;
	add.s32 	%r242, %r236, 512;
	mul.wide.u32 	%rd67, %r242, 4;
	add.s64 	%rd68, %rd2, %rd67;
	ld.global.u32 	%r243, [%rd68];
	add.s32 	%r244, %r243, %r241;
	add.s32 	%r245, %r236, 768;
	mul.wide.u32 	%rd69, %r245, 4;
	add.s64 	%rd70, %rd2, %rd69;
	ld.global.u32 	%r246, [%rd70];
	add.s32 	%r509, %r246, %r244;
	add.s32 	%r501, %r501, 1024;
$L__BB4_43:
	setp.eq.s32 	%p15, %r72, 0;
	@%p15 bra 	$L__BB4_46;
	add.s32 	%r507, %r501, %r492;
	neg.s32 	%r506, %r72;
$L__BB4_45:
	.pragma "nounroll";
	mul.wide.u32 	%rd71, %r507, 4;
	add.s64 	%rd72, %rd2, %rd71;
	ld.global.u32 	%r247, [%rd72];
	add.s32 	%r509, %r247, %r509;
	add.s32 	%r507, %r507, 256;
	add.s32 	%r506, %r506, 1;
	setp.ne.s32 	%p16, %r506, 0;
	@%p16 bra 	$L__BB4_45;
$L__BB4_46:
	// begin inline asm
	mov.u32 %r248, %laneid;
	// end inline asm
	mov.b32 	%r251, 1;
	mov.b32 	%r272, 31;
	mov.b32 	%r273, -1;
	// begin inline asm
	shfl.sync.down.b32 %r249, %r509, %r251, %r272, %r273;
	// end inline asm
	setp.gt.s32 	%p17, %r248, 30;
	selp.b32 	%r274, 0, %r249, %p17;
	add.s32 	%r255, %r274, %r509;
	mov.b32 	%r256, 2;
	// begin inline asm
	shfl.sync.down.b32 %r254, %r255, %r256, %r272, %r273;
	// end inline asm
	setp.gt.s32 	%p18, %r248, 29;
	selp.b32 	%r275, 0, %r254, %p18;
	add.s32 	%r260, %r255, %r275;
	mov.b32 	%r261, 4;
	// begin inline asm
	shfl.sync.down.b32 %r259, %r260, %r261, %r272, %r273;
	// end inline asm
	setp.gt.s32 	%p19, %r248, 27;
	selp.b32 	%r276, 0, %r259, %p19;
	add.s32 	%r265, %r260, %r276;
	mov.b32 	%r266, 8;
	// begin inline asm
	shfl.sync.down.b32 %r264, %r265, %r266, %r272, %r273;
	// end inline asm
	setp.gt.s32 	%p20, %r248, 23;
	selp.b32 	%r277, 0, %r264, %p20;
	add.s32 	%r270, %r265, %r277;
	mov.b32 	%r271, 16;
	// begin inline asm
	shfl.sync.down.b32 %r269, %r270, %r271, %r272, %r273;
	// end inline asm
	setp.gt.s32 	%p21, %r248, 15;
	selp.b32 	%r278, 0, %r269, %p21;
	add.s32 	%r510, %r270, %r278;
	setp.ne.s32 	%p22, %r248, 0;
	@%p22 bra 	$L__BB4_48;
	shr.u32 	%r279, %r40, 3;
	and.b32  	%r280, %r279, 124;
	mov.u32 	%r281, _ZZN3cub18CUB_300001_SM_10006detail6reduce28DeviceReduceSingleTileKernelINS2_10policy_hubIijN4cuda3std3__44plusIiEEE10Policy1000EN6thrust24THRUST_300001_SM_1000_NS6detail15normal_iteratorINSD_10device_ptrIiEEEEPijS9_iiNS7_10__identityEEEvT0_T1_T2_T3_T4_T6_E12temp_storage;
	add.s32 	%r282, %r281, %r280;
	st.shared.u32 	[%r282+8], %r510;
$L__BB4_48:
	bar.sync 	0;
	setp.ne.s32 	%p23, %r40, 0;
	@%p23 bra 	$L__BB4_50;
	ld.shared.u32 	%r283, [_ZZN3cub18CUB_300001_SM_10006detail6reduce28DeviceReduceSingleTileKernelINS2_10policy_hubIijN4cuda3std3__44plusIiEEE10Policy1000EN6thrust24THRUST_300001_SM_1000_NS6detail15normal_iteratorINSD_10device_ptrIiEEEEPijS9_iiNS7_10__identityEEEvT0_T1_T2_T3_T4_T6_E12temp_storage+12];
	add.s32 	%r284, %r283, %r510;
	ld.shared.u32 	%r285, [_ZZN3cub18CUB_300001_SM_10006detail6reduce28DeviceReduceSingleTileKernelINS2_10policy_hubIijN4cuda3std3__44plusIiEEE10Policy1000EN6thrust24THRUST_300001_SM_1000_NS6detail15normal_iteratorINSD_10device_ptrIiEEEEPijS9_iiNS7_10__identityEEEvT0_T1_T2_T3_T4_T6_E12temp_storage+16];
	add.s32 	%r286, %r284, %r285;
	ld.shared.u32 	%r287, [_ZZN3cub18CUB_300001_SM_10006detail6reduce28DeviceReduceSingleTileKernelINS2_10policy_hubIijN4cuda3std3__44plusIiEEE10Policy1000EN6thrust24THRUST_300001_SM_1000_NS6detail15normal_iteratorINSD_10device_ptrIiEEEEPijS9_iiNS7_10__identityEEEvT0_T1_T2_T3_T4_T6_E12temp_storage+20];
	add.s32 	%r288, %r286, %r287;
	ld.shared.u32 	%r289, [_ZZN3cub18CUB_300001_SM_10006detail6reduce28DeviceReduceSingleTileKernelINS2_10policy_hubIijN4cuda3std3__44plusIiEEE10Policy1000EN6thrust24THRUST_300001_SM_1000_NS6detail15normal_iteratorINSD_10device_ptrIiEEEEPijS9_iiNS7_10__identityEEEvT0_T1_T2_T3_T4_T6_E12temp_storage+24];
	add.s32 	%r290, %r288, %r289;
	ld.shared.u32 	%r291, [_ZZN3cub18CUB_300001_SM_10006detail6reduce28DeviceReduceSingleTileKernelINS2_10policy_hubIijN4cuda3std3__44plusIiEEE10Policy1000EN6thrust24THRUST_300001_SM_1000_NS6detail15normal_iteratorINSD_10device_ptrIiEEEEPijS9_iiNS7_10__identityEEEvT0_T1_T2_T3_T4_T6_E12temp_storage+28];
	add.s32 	%r292, %r290, %r291;
	ld.shared.u32 	%r293, [_ZZN3cub18CUB_300001_SM_10006detail6reduce28DeviceReduceSingleTileKernelINS2_10policy_hubIijN4cuda3std3__44plusIiEEE10Policy1000EN6thrust24THRUST_300001_SM_1000_NS6detail15normal_iteratorINSD_10device_ptrIiEEEEPijS9_iiNS7_10__identityEEEvT0_T1_T2_T3_T4_T6_E12temp_storage+32];
	add.s32 	%r294, %r292, %r293;
	ld.shared.u32 	%r295, [_ZZN3cub18CUB_300001_SM_10006detail6reduce28DeviceReduceSingleTileKernelINS2_10policy_hubIijN4cuda3std3__44plusIiEEE10Policy1000EN6thrust24THRUST_300001_SM_1000_NS6detail15normal_iteratorINSD_10device_ptrIiEEEEPijS9_iiNS7_10__identityEEEvT0_T1_T2_T3_T4_T6_E12temp_storage+36];
	add.s32 	%r510, %r294, %r295;
$L__BB4_50:
	mov.u32 	%r469, %tid.x;
	setp.ne.s32 	%p57, %r469, 0;
	@%p57 bra 	$L__BB4_52;
	add.s32 	%r470, %r510, %r91;
	st.global.u32 	[%rd1], %r470;
$L__BB4_52:
	ret;

}
	// .globl	_ZN3cub18CUB_300001_SM_10006detail6reduce18DeviceReduceKernelINS2_10policy_hubIijN4cuda3std3__44plusIiEEE10Policy1000EN6thrust24THRUST_300001_SM_1000_NS6detail15normal_iteratorINSD_10device_ptrIiEEEEjS9_iNS7_10__identityEEEvT0_PT3_T1_NS0_13GridEvenShareISN_EET2_T4_
.visible .entry _ZN3cub18CUB_300001_SM_10006detail6reduce18DeviceReduceKernelINS2_10policy_hubIijN4cuda3std3__44plusIiEEE10Policy1000EN6thrust24THRUST_300001_SM_1000_NS6detail15normal_iteratorINSD_10device_ptrIiEEEEjS9_iNS7_10__identityEEEvT0_PT3_T1_NS0_13GridEvenShareISN_EET2_T4_(
	.param .align 8 .b8 _ZN3cub18CUB_300001_SM_10006detail6reduce18DeviceReduceKernelINS2_10policy_hubIijN4cuda3std3__44plusIiEEE10Policy1000EN6thrust24THRUST_300001_SM_1000_NS6detail15normal_iteratorINSD_10device_ptrIiEEEEjS9_iNS7_10__identityEEEvT0_PT3_T1_NS0_13GridEvenShareISN_EET2_T4__param_0[8],
	.param .u64 .ptr .align 1 _ZN3cub18CUB_300001_SM_10006detail6reduce18DeviceReduceKernelINS2_10policy_hubIijN4cuda3std3__44plusIiEEE10Policy1000EN6thrust24THRUST_300001_SM_1000_NS6detail15normal_iteratorINSD_10device_ptrIiEEEEjS9_iNS7_10__identityEEEvT0_PT3_T1_NS0_13GridEvenShareISN_EET2_T4__param_1,
	.param .u32 _ZN3cub18CUB_300001_SM_10006detail6reduce18DeviceReduceKernelINS2_10policy_hubIijN4cuda3std3__44plusIiEEE10Policy1000EN6thrust24THRUST_300001_SM_1000_NS6detail15normal_iteratorINSD_10device_ptrIiEEEEjS9_iNS7_10__identityEEEvT0_PT3_T1_NS0_13GridEvenShareISN_EET2_T4__param_2,
	.param .align 4 .b8 _ZN3cub18CUB_300001_SM_10006detail6reduce18DeviceReduceKernelINS2_10policy_hubIijN4cuda3std3__44plusIiEEE10Policy1000EN6thrust24THRUST_300001_SM_1000_NS6detail15normal_iteratorINSD_10device_ptrIiEEEEjS9_iNS7_10__identityEEEvT0_PT3_T1_NS0_13GridEvenShareISN_EET2_T4__param_3[40],
	.param .align 1 .b8 _ZN3cub18CUB_300001_SM_10006detail6reduce18DeviceReduceKernelINS2_10policy_hubIijN4cuda3std3__44plusIiEEE10Policy1000EN6thrust24THRUST_300001_SM_1000_NS6detail15normal_iteratorINSD_10device_ptrIiEEEEjS9_iNS7_10__identityEEEvT0_PT3_T1_NS0_13GridEvenShareISN_EET2_T4__param_4[1],
	.param .align 1 .b8 _ZN3cub18CUB_300001_SM_10006detail6reduce18DeviceReduceKernelINS2_10policy_hubIijN4cuda3std3__44plusIiEEE10Policy1000EN6thrust24THRUST_300001_SM_1000_NS6detail15normal_iteratorINSD_10device_ptrIiEEEEjS9_iNS7_10__identityEEEvT0_PT3_T1_NS0_13GridEvenShareISN_EET2_T4__param_5[1]
)
.maxntid 256
{
	.reg .pred 	%p<57>;
	.reg .b16 	%rs<4>;
	.reg .b32 	%r<575>;
	.reg .b64 	%rd<130>;
	// demoted variable
	.shared .align 4 .b8 _ZZN3cub18CUB_300001_SM_10006detail6reduce18DeviceReduceKernelINS2_10policy_hubIijN4cuda3std3__44plusIiEEE10Policy1000EN6thrust24THRUST_300001_SM_1000_NS6detail15normal_iteratorINSD_10device_ptrIiEEEEjS9_iNS7_10__identityEEEvT0_PT3_T1_NS0_13GridEvenShareISN_EET2_T4_E12temp_storage[44];
	ld.param.u32 	%r1, [_ZN3cub18CUB_300001_SM_10006detail6reduce18DeviceReduceKernelINS2_10policy_hubIijN4cuda3std3__44plusIiEEE10Policy1000EN6thrust24THRUST_300001_SM_1000_NS6detail15normal_iteratorINSD_10device_ptrIiEEEEjS9_iNS7_10__identityEEEvT0_PT3_T1_NS0_13GridEvenShareISN_EET2_T4__param_3+20];
	ld.param.u32 	%r2, [_ZN3cub18CUB_300001_SM_10006detail6reduce18DeviceReduceKernelINS2_10policy_hubIijN4cuda3std3__44plusIiEEE10Policy1000EN6thrust24THRUST_300001_SM_1000_NS6detail15normal_iteratorINSD_10device_ptrIiEEEEjS9_iNS7_10__identityEEEvT0_PT3_T1_NS0_13GridEvenShareISN_EET2_T4__param_3+24];
	ld.param.u64 	%rd3, [_ZN3cub18CUB_300001_SM_10006detail6reduce18DeviceReduceKernelINS2_10policy_hubIijN4cuda3std3__44plusIiEEE10Policy1000EN6thrust24THRUST_300001_SM_1000_NS6detail15normal_iteratorINSD_10device_ptrIiEEEEjS9_iNS7_10__identityEEEvT0_PT3_T1_NS0_13GridEvenShareISN_EET2_T4__param_0];
	cvta.to.global.u64 	%rd1, %rd3;
	mov.u32 	%r3, %ctaid.x;
	shl.b32 	%r4, %r2, 12;
	shl.b32 	%r556, %r3, 12;
	sub.s32 	%r6, %r1, %r556;
	setp.gt.u32 	%p1, %r6, 4095;
	@%p1 bra 	$L__BB5_26;
	mov.u32 	%r7, %tid.x;
	setp.ge.u32 	%p23, %r7, %r6;
	mov.b32 	%r550, 0;
	mov.u32 	%r539, %r7;
	@%p23 bra 	$L__BB5_3;
	add.s32 	%r330, %r556, %r7;
	mul.wide.u32 	%rd66, %r330, 4;
	add.s64 	%rd67, %rd1, %rd66;
	ld.global.u32 	%r550, [%rd67];
	add.s32 	%r539, %r7, 256;
$L__BB5_3:
	setp.ge.u32 	%p24, %r539, %r6;
	@%p24 bra 	$L__BB5_17;
	not.b32 	%r332, %r539;
	add.s32 	%r333, %r1, %r332;
	sub.s32 	%r334, %r333, %r556;
	shr.u32 	%r335, %r334, 8;
	add.s32 	%r12, %r335, 1;
	and.b32  	%r13, %r12, 15;
	setp.lt.u32 	%p25, %r334, 3840;
	@%p25 bra 	$L__BB5_8;
	or.b32  	%r536, %r539, 2048;
	add.s32 	%r535, %r539, %r556;
	and.b32  	%r336, %r12, 33554416;
	neg.s32 	%r534, %r336;
$L__BB5_6:
	.pragma "nounroll";
	mul.wide.u32 	%rd68, %r535, 4;
	add.s64 	%rd69, %rd1, %rd68;
	ld.global.u32 	%r337, [%rd69];
	add.s32 	%r338, %r337, %r550;
	add.s32 	%r339, %r535, 256;
	mul.wide.u32 	%rd70, %r339, 4;
	add.s64 	%rd71, %rd1, %rd70;
	ld.global.u32 	%r340, [%rd71];
	add.s32 	%r341, %r340, %r338;
	add.s32 	%r342, %r535, 512;
	mul.wide.u32 	%rd72, %r342, 4;
	add.s64 	%rd73, %rd1, %rd72;
	ld.global.u32 	%r343, [%rd73];
	add.s32 	%r344, %r343, %r341;
	add.s32 	%r345, %r535, 768;
	mul.wide.u32 	%rd74, %r345, 4;
	add.s64 	%rd75, %rd1, %rd74;
	ld.global.u32 	%r346, [%rd75];
	add.s32 	%r347, %r346, %r344;
	add.s32 	%r348, %r535, 1024;
	mul.wide.u32 	%rd76, %r348, 4;
	add.s64 	%rd77, %rd1, %rd76;
	ld.global.u32 	%r349, [%rd77];
	add.s32 	%r350, %r349, %r347;
	add.s32 	%r351, %r535, 1280;
	mul.wide.u32 	%rd78, %r351, 4;
	add.s64 	%rd79, %rd1, %rd78;
	ld.global.u32 	%r352, [%rd79];
	add.s32 	%r353, %r352, %r350;
	add.s32 	%r354, %r535, 1536;
	mul.wide.u32 	%rd80, %r354, 4;
	add.s64 	%rd81, %rd1, %rd80;
	ld.global.u32 	%r355, [%rd81];
	add.s32 	%r356, %r355, %r353;
	add.s32 	%r357, %r535, 1792;
	mul.wide.u32 	%rd82, %r357, 4;
	add.s64 	%rd83, %rd1, %rd82;
	ld.global.u32 	%r358, [%rd83];
	add.s32 	%r359, %r358, %r356;
	add.s32 	%r360, %r535, 2048;
	mul.wide.u32 	%rd84, %r360, 4;
	add.s64 	%rd85, %rd1, %rd84;
	ld.global.u32 	%r361, [%rd85];
	add.s32 	%r362, %r361, %r359;
	add.s32 	%r363, %r535, 2304;
	mul.wide.u32 	%rd86, %r363, 4;
	add.s64 	%rd87, %rd1, %rd86;
	ld.global.u32 	%r364, [%rd87];
	add.s32 	%r365, %r364, %r362;
	add.s32 	%r366, %r535, 2560;
	mul.wide.u32 	%rd88, %r366, 4;
	add.s64 	%rd89, %rd1, %rd88;
	ld.global.u32 	%r367, [%rd89];
	add.s32 	%r368, %r367, %r365;
	add.s32 	%r369, %r535, 2816;
	mul.wide.u32 	%rd90, %r369, 4;
	add.s64 	%rd91, %rd1, %rd90;
	ld.global.u32 	%r370, [%rd91];
	add.s32 	%r371, %r370, %r368;
	add.s32 	%r372, %r535, 3072;
	mul.wide.u32 	%rd92, %r372, 4;
	add.s64 	%rd93, %rd1, %rd92;
	ld.global.u32 	%r373, [%rd93];
	add.s32 	%r374, %r373, %r371;
	add.s32 	%r375, %r535, 3328;
	mul.wide.u32 	%rd94, %r375, 4;
	add.s64 	%rd95, %rd1, %rd94;
	ld.global.u32 	%r376, [%rd95];
	add.s32 	%r377, %r376, %r374;
	add.s32 	%r378, %r535, 3584;
	mul.wide.u32 	%rd96, %r378, 4;
	add.s64 	%rd97, %rd1, %rd96;
	ld.global.u32 	%r379, [%rd97];
	add.s32 	%r380, %r379, %r377;
	add.s32 	%r381, %r535, 3840;
	mul.wide.u32 	%rd98, %r381, 4;
	add.s64 	%rd99, %rd1, %rd98;
	ld.global.u32 	%r382, [%rd99];
	add.s32 	%r550, %r382, %r380;
	add.s32 	%r536, %r536, 4096;
	add.s32 	%r535, %r535, 4096;
	add.s32 	%r534, %r534, 16;
	setp.ne.s32 	%p26, %r534, 0;
	@%p26 bra 	$L__BB5_6;
	add.s32 	%r539, %r536, -2048;
$L__BB5_8:
	setp.eq.s32 	%p27, %r13, 0;
	@%p27 bra 	$L__BB5_17;
	and.b32  	%r29, %r12, 7;
	setp.lt.u32 	%p28, %r13, 8;
	@%p28 bra 	$L__BB5_11;
	add.s32 	%r384, %r556, %r539;
	mul.wide.u32 	%rd100, %r384, 4;
	add.s64 	%rd101, %rd1, %rd100;
	ld.global.u32 	%r385, [%rd101];
	add.s32 	%r386, %r385, %r550;
	add.s32 	%r387, %r384, 256;
	mul.wide.u32 	%rd102, %r387, 4;
	add.s64 	%rd103, %rd1, %rd102;
	ld.global.u32 	%r388, [%rd103];
	add.s32 	%r389, %r388, %r386;
	add.s32 	%r390, %r384, 512;
	mul.wide.u32 	%rd104, %r390, 4;
	add.s64 	%rd105, %rd1, %rd104;
	ld.global.u32 	%r391, [%rd105];
	add.s32 	%r392, %r391, %r389;
	add.s32 	%r393, %r384, 768;
	mul.wide.u32 	%rd106, %r393, 4;
	add.s64 	%rd107, %rd1, %rd106;
	ld.global.u32 	%r394, [%rd107];
	add.s32 	%r395, %r394, %r392;
	add.s32 	%r396, %r384, 1024;
	mul.wide.u32 	%rd108, %r396, 4;
	add.s64 	%rd109, %rd1, %rd108;
	ld.global.u32 	%r397, [%rd109];
	add.s32 	%r398, %r397, %r395;
	add.s32 	%r399, %r384, 1280;
	mul.wide.u32 	%rd110, %r399, 4;
	add.s64 	%rd111, %rd1, %rd110;
	ld.global.u32 	%r400, [%rd111];
	add.s32 	%r401, %r400, %r398;
	add.s32 	%r402, %r384, 1536;
	mul.wide.u32 	%rd112, %r402, 4;
	add.s64 	%rd113, %rd1, %rd112;
	ld.global.u32 	%r403, [%rd113];
	add.s32 	%r404, %r403, %r401;
	add.s32 	%r405, %r384, 1792;
	mul.wide.u32 	%rd114, %r405, 4;
	add.s64 	%rd115, %rd1, %rd114;
	ld.global.u32 	%r406, [%rd115];
	add.s32 	%r550, %r406, %r404;
	add.s32 	%r539, %r539, 2048;
$L__BB5_11:
	setp.eq.s32 	%p29, %r29, 0;
	@%p29 bra 	$L__BB5_17;
	and.b32  	%r35, %r12, 3;
	setp.lt.u32 	%p30, %r29, 4;
	@%p30 bra 	$L__BB5_14;
	add.s32 	%r408, %r556, %r539;
	mul.wide.u32 	%rd116, %r408, 4;
	add.s64 	%rd117, %rd1, %rd116;
	ld.global.u32 	%r409, [%rd117];
	add.s32 	%r410, %r409, %r550;
	add.s32 	%r411, %r408, 256;
	mul.wide.u32 	%rd118, %r411, 4;
	add.s64 	%rd119, %rd1, %rd118;
	ld.global.u32 	%r412, [%rd119];
	add.s32 	%r413, %r412, %r410;
	add.s32 	%r414, %r408, 512;
	mul.wide.u32 	%rd120, %r414, 4;
	add.s64 	%rd121, %rd1, %rd120;
	ld.global.u32 	%r415, [%rd121];
	add.s32 	%r416, %r415, %r413;
	add.s32 	%r417, %r408, 768;
	mul.wide.u32 	%rd122, %r417, 4;
	add.s64 	%rd123, %rd1, %rd122;
	ld.global.u32 	%r418, [%rd123];
	add.s32 	%r550, %r418, %r416;
	add.s32 	%r539, %r539, 1024;
$L__BB5_14:
	setp.eq.s32 	%p31, %r35, 0;
	@%p31 bra 	$L__BB5_17;
	add.s32 	%r548, %r539, %r556;
	neg.s32 	%r547, %r35;
$L__BB5_16:
	.pragma "nounroll";
	mul.wide.u32 	%rd124, %r548, 4;
	add.s64 	%rd125, %rd1, %rd124;
	ld.global.u32 	%r419, [%rd125];
	add.s32 	%r550, %r419, %r550;
	add.s32 	%r548, %r548, 256;
	add.s32 	%r547, %r547, 1;
	setp.ne.s32 	%p32, %r547, 0;
	@%p32 bra 	$L__BB5_16;
$L__BB5_17:
	setp.lt.u32 	%p33, %r6, 256;
	@%p33 bra 	$L__BB5_22;
	// begin inline asm
	mov.u32 %r483, %laneid;
	// end inline asm
	mov.b32 	%r486, 1;
	mov.b32 	%r507, 31;
	mov.b32 	%r508, -1;
	// begin inline asm
	shfl.sync.down.b32 %r484, %r550, %r486, %r507, %r508;
	// end inline asm
	setp.gt.s32 	%p49, %r483, 30;
	selp.b32 	%r509, 0, %r484, %p49;
	add.s32 	%r490, %r509, %r550;
	mov.b32 	%r491, 2;
	// begin inline asm
	shfl.sync.down.b32 %r489, %r490, %r491, %r507, %r508;
	// end inline asm
	setp.gt.s32 	%p50, %r483, 29;
	selp.b32 	%r510, 0, %r489, %p50;
	add.s32 	%r495, %r490, %r510;
	mov.b32 	%r496, 4;
	// begin inline asm
	shfl.sync.down.b32 %r494, %r495, %r496, %r507, %r508;
	// end inline asm
	setp.gt.s32 	%p51, %r483, 27;
	selp.b32 	%r511, 0, %r494, %p51;
	add.s32 	%r500, %r495, %r511;
	mov.b32 	%r501, 8;
	// begin inline asm
	shfl.sync.down.b32 %r499, %r500, %r501, %r507, %r508;
	// end inline asm
	setp.gt.s32 	%p52, %r483, 23;
	selp.b32 	%r512, 0, %r499, %p52;
	add.s32 	%r505, %r500, %r512;
	mov.b32 	%r506, 16;
	// begin inline asm
	shfl.sync.down.b32 %r504, %r505, %r506, %r507, %r508;
	// end inline asm
	setp.gt.s32 	%p53, %r483, 15;
	selp.b32 	%r513, 0, %r504, %p53;
	add.s32 	%r574, %r505, %r513;
	setp.ne.s32 	%p54, %r483, 0;
	@%p54 bra 	$L__BB5_20;
	shr.u32 	%r514, %r7, 3;
	and.b32  	%r515, %r514, 124;
	mov.u32 	%r516, _ZZN3cub18CUB_300001_SM_10006detail6reduce18DeviceReduceKernelINS2_10policy_hubIijN4cuda3std3__44plusIiEEE10Policy1000EN6thrust24THRUST_300001_SM_1000_NS6detail15normal_iteratorINSD_10device_ptrIiEEEEjS9_iNS7_10__identityEEEvT0_PT3_T1_NS0_13GridEvenShareISN_EET2_T4_E12temp_storage;
	add.s32 	%r517, %r516, %r515;
	st.shared.u32 	[%r517+8], %r574;
$L__BB5_20:
	bar.sync 	0;
	setp.ne.s32 	%p55, %r7, 0;
	@%p55 bra 	$L__BB5_48;
	ld.shared.u32 	%r518, [_ZZN3cub18CUB_300001_SM_10006detail6reduce18DeviceReduceKernelINS2_10policy_hubIijN4cuda3std3__44plusIiEEE10Policy1000EN6thrust24THRUST_300001_SM_1000_NS6detail15normal_iteratorINSD_10device_ptrIiEEEEjS9_iNS7_10__identityEEEvT0_PT3_T1_NS0_13GridEvenShareISN_EET2_T4_E12temp_storage+12];
	add.s32 	%r519, %r518, %r574;
	ld.shared.u32 	%r520, [_ZZN3cub18CUB_300001_SM_10006detail6reduce18DeviceReduceKernelINS2_10policy_hubIijN4cuda3std3__44plusIiEEE10Policy1000EN6thrust24THRUST_300001_SM_1000_NS6detail15normal_iteratorINSD_10device_ptrIiEEEEjS9_iNS7_10__identityEEEvT0_PT3_T1_NS0_13GridEvenShareISN_EET2_T4_E12temp_storage+16];
	add.s32 	%r521, %r519, %r520;
	ld.shared.u32 	%r522, [_ZZN3cub18CUB_300001_SM_10006detail6reduce18DeviceReduceKernelINS2_10policy_hubIijN4cuda3std3__44plusIiEEE10Policy1000EN6thrust24THRUST_300001_SM_1000_NS6detail15normal_iteratorINSD_10device_ptrIiEEEEjS9_iNS7_10__identityEEEvT0_PT3_T1_NS0_13GridEvenShareISN_EET2_T4_E12temp_storage+20];
	add.s32 	%r523, %r521, %r522;
	ld.shared.u32 	%r524, [_ZZN3cub18CUB_300001_SM_10006detail6reduce18DeviceReduceKernelINS2_10policy_hubIijN4cuda3std3__44plusIiEEE10Policy1000EN6thrust24THRUST_300001_SM_1000_NS6detail15normal_iteratorINSD_10device_ptrIiEEEEjS9_iNS7_10__identityEEEvT0_PT3_T1_NS0_13GridEvenShareISN_EET2_T4_E12temp_storage+24];
	add.s32 	%r525, %r523, %r524;
	ld.shared.u32 	%r526, [_ZZN3cub18CUB_300001_SM_10006detail6reduce18DeviceReduceKernelINS2_10policy_hubIijN4cuda3std3__44plusIiEEE10Policy1000EN6thrust24THRUST_300001_SM_1000_NS6detail15normal_iteratorINSD_10device_ptrIiEEEEjS9_iNS7_10__identityEEEvT0_PT3_T1_NS0_13GridEvenShareISN_EET2_T4_E12temp_storage+28];
	add.s32 	%r527, %r525, %r526;
	ld.shared.u32 	%r528, [_ZZN3cub18CUB_300001_SM_10006detail6reduce18DeviceReduceKernelINS2_10policy_hubIijN4cuda3std3__44plusIiEEE10Policy1000EN6thrust24THRUST_300001_SM_1000_NS6detail15normal_iteratorINSD_10device_ptrIiEEEEjS9_iNS7_10__identityEEEvT0_PT3_T1_NS0_13GridEvenShareISN_EET2_T4_E12temp_storage+32];
	add.s32 	%r529, %r527, %r528;
	ld.shared.u32 	%r530, [_ZZN3cub18CUB_300001_SM_10006detail6reduce18DeviceReduceKernelINS2_10policy_hubIijN4cuda3std3__44plusIiEEE10Policy1000EN6thrust24THRUST_300001_SM_1000_NS6detail15normal_iteratorINSD_10device_ptrIiEEEEjS9_iNS7_10__identityEEEvT0_PT3_T1_NS0_13GridEvenShareISN_EET2_T4_E12temp_storage+36];
	add.s32 	%r574, %r529, %r530;
	bra.uni 	$L__BB5_48;
$L__BB5_22:
	// begin inline asm
	mov.u32 %r420, %laneid;
	// end inline asm
	and.b32  	%r446, %r7, 992;
	add.s32 	%r447, %r446, 32;
	setp.gt.u32 	%p34, %r447, %r6;
	not.b32 	%r448, %r446;
	add.s32 	%r449, %r6, %r448;
	selp.b32 	%r444, %r449, 31, %p34;
	mov.b32 	%r423, 1;
	mov.b32 	%r445, -1;
	// begin inline asm
	shfl.sync.down.b32 %r421, %r550, %r423, %r444, %r445;
	// end inline asm
	setp.lt.s32 	%p35, %r420, %r444;
	selp.b32 	%r450, %r421, 0, %p35;
	add.s32 	%r427, %r450, %r550;
	mov.b32 	%r428, 2;
	// begin inline asm
	shfl.sync.down.b32 %r426, %r427, %r428, %r444, %r445;
	// end inline asm
	add.s32 	%r451, %r420, 2;
	setp.gt.s32 	%p36, %r451, %r444;
	selp.b32 	%r452, 0, %r426, %p36;
	add.s32 	%r432, %r427, %r452;
	mov.b32 	%r433, 4;
	// begin inline asm
	shfl.sync.down.b32 %r431, %r432, %r433, %r444, %r445;
	// end inline asm
	add.s32 	%r453, %r420, 4;
	setp.gt.s32 	%p37, %r453, %r444;
	selp.b32 	%r454, 0, %r431, %p37;
	add.s32 	%r437, %r432, %r454;
	mov.b32 	%r438, 8;
	// begin inline asm
	shfl.sync.down.b32 %r436, %r437, %r438, %r444, %r445;
	// end inline asm
	add.s32 	%r455, %r420, 8;
	setp.gt.s32 	%p38, %r455, %r444;
	selp.b32 	%r456, 0, %r436, %p38;
	add.s32 	%r442, %r437, %r456;
	mov.b32 	%r443, 16;
	// begin inline asm
	shfl.sync.down.b32 %r441, %r442, %r443, %r444, %r445;
	// end inline asm
	add.s32 	%r457, %r420, 16;
	setp.gt.s32 	%p39, %r457, %r444;
	selp.b32 	%r458, 0, %r441, %p39;
	add.s32 	%r574, %r442, %r458;
	setp.ne.s32 	%p40, %r420, 0;
	@%p40 bra 	$L__BB5_24;
	shr.u32 	%r459, %r7, 3;
	and.b32  	%r460, %r459, 124;
	mov.u32 	%r461, _ZZN3cub18CUB_300001_SM_10006detail6reduce18DeviceReduceKernelINS2_10policy_hubIijN4cuda3std3__44plusIiEEE10Policy1000EN6thrust24THRUST_300001_SM_1000_NS6detail15normal_iteratorINSD_10device_ptrIiEEEEjS9_iNS7_10__identityEEEvT0_PT3_T1_NS0_13GridEvenShareISN_EET2_T4_E12temp_storage;
	add.s32 	%r462, %r461, %r460;
	st.shared.u32 	[%r462+8], %r574;
$L__BB5_24:
	bar.sync 	0;
	setp.ne.s32 	%p41, %r7, 0;
	@%p41 bra 	$L__BB5_48;
	setp.gt.u32 	%p42, %r6, 32;
	ld.shared.u32 	%r463, [_ZZN3cub18CUB_300001_SM_10006detail6reduce18DeviceReduceKernelINS2_10policy_hubIijN4cuda3std3__44plusIiEEE10Policy1000EN6thrust24THRUST_300001_SM_1000_NS6detail15normal_iteratorINSD_10device_ptrIiEEEEjS9_iNS7_10__identityEEEvT0_PT3_T1_NS0_13GridEvenShareISN_EET2_T4_E12temp_storage+12];
	selp.b32 	%r464, %r463, 0, %p42;
	add.s32 	%r465, %r464, %r574;
	setp.gt.u32 	%p43, %r6, 64;
	ld.shared.u32 	%r466, [_ZZN3cub18CUB_300001_SM_10006detail6reduce18DeviceReduceKernelINS2_10policy_hubIijN4cuda3std3__44plusIiEEE10Policy1000EN6thrust24THRUST_300001_SM_1000_NS6detail15normal_iteratorINSD_10device_ptrIiEEEEjS9_iNS7_10__identityEEEvT0_PT3_T1_NS0_13GridEvenShareISN_EET2_T4_E12temp_storage+16];
	selp.b32 	%r467, %r466, 0, %p43;
	add.s32 	%r468, %r465, %r467;
	setp.gt.u32 	%p44, %r6, 96;
	ld.shared.u32 	%r469, [_ZZN3cub18CUB_300001_SM_10006detail6reduce18DeviceReduceKernelINS2_10policy_hubIijN4cuda3std3__44plusIiEEE10Policy1000EN6thrust24THRUST_300001_SM_1000_NS6detail15normal_iteratorINSD_10device_ptrIiEEEEjS9_iNS7_10__identityEEEvT0_PT3_T1_NS0_13GridEvenShareISN_EET2_T4_E12temp_storage+20];
	selp.b32 	%r470, %r469, 0, %p44;
	add.s32 	%r471, %r468, %r470;
	setp.gt.u32 	%p45, %r6, 128;
	ld.shared.u32 	%r472, [_ZZN3cub18CUB_300001_SM_10006detail6reduce18DeviceReduceKernelINS2_10policy_hubIijN4cuda3std3__44plusIiEEE10Policy1000EN6thrust24THRUST_300001_SM_1000_NS6detail15normal_iteratorINSD_10device_ptrIiEEEEjS9_iNS7_10__identityEEEvT0_PT3_T1_NS0_13GridEvenShareISN_EET2_T4_E12temp_storage+24];
	selp.b32 	%r473, %r472, 0, %p45;
	add.s32 	%r474, %r471, %r473;
	setp.gt.u32 	%p46, %r6, 160;
	ld.shared.u32 	%r475, [_ZZN3cub18CUB_300001_SM_10006detail6reduce18DeviceReduceKernelINS2_10policy_hubIijN4cuda3std3__44plusIiEEE10Policy1000EN6thrust24THRUST_300001_SM_1000_NS6detail15normal_iteratorINSD_10device_ptrIiEEEEjS9_iNS7_10__identityEEEvT0_PT3_T1_NS0_13GridEvenShareISN_EET2_T4_E12temp_storage+28];
	selp.b32 	%r476, %r475, 0, %p46;
	add.s32 	%r477, %r474, %r476;
	setp.gt.u32 	%p47, %r6, 192;
	ld.shared.u32 	%r478, [_ZZN3cub18CUB_300001_SM_10006detail6reduce18DeviceReduceKernelINS2_10policy_hubIijN4cuda3std3__44plusIiEEE10Policy1000EN6thrust24THRUST_300001_SM_1000_NS6detail15normal_iteratorINSD_10device_ptrIiEEEEjS9_iNS7_10__identityEEEvT0_PT3_T1_NS0_13GridEvenShareISN_EET2_T4_E12temp_storage+32];
	selp.b32 	%r479, %r478, 0, %p47;
	add.s32 	%r480, %r477, %r479;
	setp.gt.u32 	%p48, %r6, 224;
	ld.shared.u32 	%r481, [_ZZN3cub18CUB_300001_SM_10006detail6reduce18DeviceReduceKernelINS2_10policy_hubIijN4cuda3std3__44plusIiEEE10Policy1000EN6thrust24THRUST_300001_SM_1000_NS6detail15normal_iteratorINSD_10device_ptrIiEEEEjS9_iNS7_10__identityEEEvT0_PT3_T1_NS0_13GridEvenShareISN_EET2_T4_E12temp_storage+36];
	selp.b32 	%r482, %r481, 0, %p48;
	add.s32 	%r574, %r480, %r482;
	bra.uni 	$L__BB5_48;
$L__BB5_26:
	mov.u32 	%r54, %tid.x;
	add.s32 	%r110, %r54, %r556;
	mul.wide.u32 	%rd4, %r110, 4;
	add.s64 	%rd5, %rd1, %rd4;
	ld.global.u32 	%r111, [%rd5];
	ld.global.u32 	%r112, [%rd5+1024];
	ld.global.u32 	%r113, [%rd5+2048];
	ld.global.u32 	%r114, [%rd5+3072];
	ld.global.u32 	%r115, [%rd5+4096];
	ld.global.u32 	%r116, [%rd5+5120];
	ld.global.u32 	%r117, [%rd5+6144];
	ld.global.u32 	%r118, [%rd5+7168];
	ld.global.u32 	%r119, [%rd5+8192];
	ld.global.u32 	%r120, [%rd5+9216];
	ld.global.u32 	%r121, [%rd5+10240];
	ld.global.u32 	%r122, [%rd5+11264];
	ld.global.u32 	%r123, [%rd5+12288];
	ld.global.u32 	%r124, [%rd5+13312];
	ld.global.u32 	%r125, [%rd5+14336];
	ld.global.u32 	%r126, [%rd5+15360];
	add.s32 	%r127, %r112, %r111;
	add.s32 	%r128, %r113, %r127;
	add.s32 	%r129, %r114, %r128;
	add.s32 	%r130, %r115, %r129;
	add.s32 	%r131, %r116, %r130;
	add.s32 	%r132, %r117, %r131;
	add.s32 	%r133, %r118, %r132;
	add.s32 	%r134, %r119, %r133;
	add.s32 	%r135, %r120, %r134;
	add.s32 	%r136, %r121, %r135;
	add.s32 	%r137, %r122, %r136;
	add.s32 	%r138, %r123, %r137;
	add.s32 	%r139, %r124, %r138;
	add.s32 	%r140, %r125, %r139;
	add.s32 	%r573, %r126, %r140;
	setp.lt.u32 	%p2, %r6, %r4;
	@%p2 bra 	$L__BB5_44;
	add.s32 	%r56, %r4, %r556;
	not.b32 	%r142, %r54;
	add.s32 	%r143, %r142, %r1;
	sub.s32 	%r144, %r143, %r4;
	sub.s32 	%r552, %r144, %r556;
	add.s32 	%r145, %r56, %r54;
	add.s32 	%r551, %r145, 2048;
	mov.b32 	%r554, 0;
	mov.u32 	%r553, %r56;
$L__BB5_28:
	add.s32 	%r556, %r556, %r4;
	add.s32 	%r147, %r1, -4096;
	setp.gt.u32 	%p3, %r556, %r147;
	@%p3 bra 	$L__BB5_30;
	add.s32 	%r148, %r54, %r556;
	mul.wide.u32 	%rd6, %r148, 4;
	add.s64 	%rd7, %rd1, %rd6;
	ld.global.u32 	%r149, [%rd7];
	ld.global.u32 	%r150, [%rd7+1024];
	ld.global.u32 	%r151, [%rd7+2048];
	ld.global.u32 	%r152, [%rd7+3072];
	ld.global.u32 	%r153, [%rd7+4096];
	ld.global.u32 	%r154, [%rd7+5120];
	ld.global.u32 	%r155, [%rd7+6144];
	ld.global.u32 	%r156, [%rd7+7168];
	ld.global.u32 	%r157, [%rd7+8192];
	ld.global.u32 	%r158, [%rd7+9216];
	ld.global.u32 	%r159, [%rd7+10240];
	ld.global.u32 	%r160, [%rd7+11264];
	ld.global.u32 	%r161, [%rd7+12288];
	ld.global.u32 	%r162, [%rd7+13312];
	ld.global.u32 	%r163, [%rd7+14336];
	ld.global.u32 	%r164, [%rd7+15360];
	add.s32 	%r165, %r149, %r573;
	add.s32 	%r166, %r150, %r165;
	add.s32 	%r167, %r151, %r166;
	add.s32 	%r168, %r152, %r167;
	add.s32 	%r169, %r153, %r168;
	add.s32 	%r170, %r154, %r169;
	add.s32 	%r171, %r155, %r170;
	add.s32 	%r172, %r156, %r171;
	add.s32 	%r173, %r157, %r172;
	add.s32 	%r174, %r158, %r173;
	add.s32 	%r175, %r159, %r174;
	add.s32 	%r176, %r160, %r175;
	add.s32 	%r177, %r161, %r176;
	add.s32 	%r178, %r162, %r177;
	add.s32 	%r179, %r163, %r178;
	add.s32 	%r573, %r164, %r179;
	sub.s32 	%r180, %r1, %r556;
	setp.lt.u32 	%p4, %r180, %r4;
	add.s32 	%r554, %r554, 1;
	add.s32 	%r553, %r553, %r4;
	sub.s32 	%r552, %r552, %r4;
	add.s32 	%r551, %r551, %r4;
	@%p4 bra 	$L__BB5_44;
	bra.uni 	$L__BB5_28;
$L__BB5_30:
	setp.le.u32 	%p5, %r1, %r556;
	sub.s32 	%r182, %r1, %r556;
	setp.ge.s32 	%p6, %r54, %r182;
	or.pred  	%p7, %p5, %p6;
	@%p7 bra 	$L__BB5_44;
	not.b32 	%r185, %r54;
	add.s32 	%r186, %r1, %r185;
	sub.s32 	%r187, %r186, %r56;
	mul.lo.s32 	%r188, %r2, %r554;
	shl.b32 	%r189, %r188, 12;
	sub.s32 	%r190, %r187, %r189;
	shr.u32 	%r191, %r190, 8;
	add.s32 	%r71, %r191, 1;
	and.b32  	%r72, %r71, 15;
	setp.lt.u32 	%p8, %r190, 3840;
	mov.u32 	%r565, %r54;
	@%p8 bra 	$L__BB5_35;
	or.b32  	%r559, %r54, 2048;
	shr.u32 	%r192, %r552, 8;
	add.s32 	%r193, %r192, 1;
	and.b32  	%r194, %r193, 33554416;
	neg.s32 	%r557, %r194;
$L__BB5_33:
	.pragma "nounroll";
	add.s32 	%r195, %r551, -2048;
	mul.wide.u32 	%rd8, %r195, 4;
	add.s64 	%rd9, %rd1, %rd8;
	ld.global.u32 	%r196, [%rd9];
	add.s32 	%r197, %r196, %r573;
	add.s32 	%r198, %r551, -1792;
	mul.wide.u32 	%rd10, %r198, 4;
	add.s64 	%rd11, %rd1, %rd10;
	ld.global.u32 	%r199, [%rd11];
	add.s32 	%r200, %r199, %r197;
	add.s32 	%r201, %r551, -1536;
	mul.wide.u32 	%rd12, %r201, 4;
	add.s64 	%rd13, %rd1, %rd12;
	ld.global.u32 	%r202, [%rd13];
	add.s32 	%r203, %r202, %r200;
	add.s32 	%r204, %r551, -1280;
	mul.wide.u32 	%rd14, %r204, 4;
	add.s64 	%rd15, %rd1, %rd14;
	ld.global.u32 	%r205, [%rd15];
	add.s32 	%r206, %r205, %r203;
	add.s32 	%r207, %r551, -1024;
	mul.wide.u32 	%rd16, %r207, 4;
	add.s64 	%rd17, %rd1, %rd16;
	ld.global.u32 	%r208, [%rd17];
	add.s32 	%r209, %r208, %r206;
	add.s32 	%r210, %r551, -768;
	mul.wide.u32 	%rd18, %r210, 4;
	add.s64 	%rd19, %rd1, %rd18;
	ld.global.u32 	%r211, [%rd19];
	add.s32 	%r212, %r211, %r209;
	add.s32 	%r213, %r551, -512;
	mul.wide.u32 	%rd20, %r213, 4;
	add.s64 	%rd21, %rd1, %rd20;
	ld.global.u32 	%r214, [%rd21];
	add.s32 	%r215, %r214, %r212;
	add.s32 	%r216, %r551, 1792;
	add.s32 	%r217, %r551, -256;
	mul.wide.u32 	%rd22, %r217, 4;
	add.s64 	%rd23, %rd1, %rd22;
	ld.global.u32 	%r218, [%rd23];
	add.s32 	%r219, %r218, %r215;
	mul.wide.u32 	%rd24, %r551, 4;
	add.s64 	%rd25, %rd1, %rd24;
	ld.global.u32 	%r220, [%rd25];
	add.s32 	%r221, %r220, %r219;
	add.s32 	%r222, %r551, 256;
	mul.wide.u32 	%rd26, %r222, 4;
	add.s64 	%rd27, %rd1, %rd26;
	ld.global.u32 	%r223, [%rd27];
	add.s32 	%r224, %r223, %r221;
	add.s32 	%r225, %r551, 512;
	mul.wide.u32 	%rd28, %r225, 4;
	add.s64 	%rd29, %rd1, %rd28;
	ld.global.u32 	%r226, [%rd29];
	add.s32 	%r227, %r226, %r224;
	add.s32 	%r228, %r551, 768;
	mul.wide.u32 	%rd30, %r228, 4;
	add.s64 	%rd31, %rd1, %rd30;
	ld.global.u32 	%r229, [%rd31];
	add.s32 	%r230, %r229, %r227;
	add.s32 	%r231, %r551, 1024;
	mul.wide.u32 	%rd32, %r231, 4;
	add.s64 	%rd33, %rd1, %rd32;
	ld.global.u32 	%r232, [%rd33];
	add.s32 	%r233, %r232, %r230;
	add.s32 	%r234, %r551, 1280;
	mul.wide.u32 	%rd34, %r234, 4;
	add.s64 	%rd35, %rd1, %rd34;
	ld.global.u32 	%r235, [%rd35];
	add.s32 	%r236, %r235, %r233;
	add.s32 	%r237, %r551, 1536;
	mul.wide.u32 	%rd36, %r237, 4;
	add.s64 	%rd37, %rd1, %rd36;
	ld.global.u32 	%r238, [%rd37];
	add.s32 	%r239, %r238, %r236;
	mul.wide.u32 	%rd38, %r216, 4;
	add.s64 	%rd39, %rd1, %rd38;
	ld.global.u32 	%r240, [%rd39];
	add.s32 	%r573, %r240, %r239;
	add.s32 	%r559, %r559, 4096;
	add.s32 	%r551, %r551, 4096;
	add.s32 	%r557, %r557, 16;
	setp.ne.s32 	%p9, %r557, 0;
	@%p9 bra 	$L__BB5_33;
	add.s32 	%r565, %r559, -2048;
$L__BB5_35:
	setp.eq.s32 	%p10, %r72, 0;
	@%p10 bra 	$L__BB5_44;
	and.b32  	%r87, %r71, 7;
	setp.lt.u32 	%p11, %r72, 8;
	@%p11 bra 	$L__BB5_38;
	add.s32 	%r242, %r565, %r556;
	mul.wide.u32 	%rd40, %r242, 4;
	add.s64 	%rd41, %rd1, %rd40;
	ld.global.u32 	%r243, [%rd41];
	add.s32 	%r244, %r243, %r573;
	add.s32 	%r245, %r242, 256;
	mul.wide.u32 	%rd42, %r245, 4;
	add.s64 	%rd43, %rd1, %rd42;
	ld.global.u32 	%r246, [%rd43];
	add.s32 	%r247, %r246, %r244;
	add.s32 	%r248, %r242, 512;
	mul.wide.u32 	%rd44, %r248, 4;
	add.s64 	%rd45, %rd1, %rd44;
	ld.global.u32 	%r249, [%rd45];
	add.s32 	%r250, %r249, %r247;
	add.s32 	%r251, %r242, 768;
	mul.wide.u32 	%rd46, %r251, 4;
	add.s64 	%rd47, %rd1, %rd46;
	ld.global.u32 	%r252, [%rd47];
	add.s32 	%r253, %r252, %r250;
	add.s32 	%r254, %r242, 1024;
	mul.wide.u32 	%rd48, %r254, 4;
	add.s64 	%rd49, %rd1, %rd48;
	ld.global.u32 	%r255, [%rd49];
	add.s32 	%r256, %r255, %r253;
	add.s32 	%r257, %r242, 1280;
	mul.wide.u32 	%rd50, %r257, 4;
	add.s64 	%rd51, %rd1, %rd50;
	ld.global.u32 	%r258, [%rd51];
	add.s32 	%r259, %r258, %r256;
	add.s32 	%r260, %r242, 1536;
	mul.wide.u32 	%rd52, %r260, 4;
	add.s64 	%rd53, %rd1, %rd52;
	ld.global.u32 	%r261, [%rd53];
	add.s32 	%r262, %r261, %r259;
	add.s32 	%r263, %r242, 1792;
	mul.wide.u32 	%rd54, %r263, 4;
	add.s64 	%rd55, %rd1, %rd54;
	ld.global.u32 	%r264, [%rd55];
	add.s32 	%r573, %r264, %r262;
	add.s32 	%r565, %r565, 2048;
$L__BB5_38:
	setp.eq.s32 	%p12, %r87, 0;
	@%p12 bra 	$L__BB5_44;
	setp.lt.u32 	%p13, %r87, 4;
	@%p13 bra 	$L__BB5_41;
	add.s32 	%r266, %r565, %r556;
	mul.wide.u32 	%rd56, %r266, 4;
	add.s64 	%rd57, %rd1, %rd56;
	ld.global.u32 	%r267, [%rd57];
	add.s32 	%r268, %r267, %r573;
	add.s32 	%r269, %r266, 256;
	mul.wide.u32 	%rd58, %r269, 4;
	add.s64 	%rd59, %rd1, %rd58;
	ld.global.u32 	%r270, [%rd59];
	add.s32 	%r271, %r270, %r268;
	add.s32 	%r272, %r266, 512;
	mul.wide.u32 	%rd60, %r272, 4;
	add.s64 	%rd61, %rd1, %rd60;
	ld.global.u32 	%r273, [%rd61];
	add.s32 	%r274, %r273, %r271;
	add.s32 	%r275, %r266, 768;
	mul.wide.u32 	%rd62, %r275, 4;
	add.s64 	%rd63, %rd1, %rd62;
	ld.global.u32 	%r276, [%rd63];
	add.s32 	%r573, %r276, %r274;
	add.s32 	%r565, %r565, 1024;
$L__BB5_41:
	and.b32  	%r277, %r71, 3;
	setp.eq.s32 	%p14, %r277, 0;
	@%p14 bra 	$L__BB5_44;
	add.s32 	%r571, %r565, %r553;
	cvt.u16.u32 	%rs1, %r552;
	shr.u16 	%rs2, %rs1, 8;
	add.s16 	%rs3, %rs2, 1;
	cvt.u32.u16 	%r278, %rs3;
	and.b32  	%r279, %r278, 3;
	neg.s32 	%r570, %r279;
$L__BB5_43:
	.pragma "nounroll";
	mul.wide.u32 	%rd64, %r571, 4;
	add.s64 	%rd65, %rd1, %rd64;
	ld.global.u32 	%r280, [%rd65];
	add.s32 	%r573, %r280, %r573;
	add.s32 	%r571, %r571, 256;
	add.s32 	%r570, %r570, 1;
	setp.ne.s32 	%p15, %r570, 0;
	@%p15 bra 	$L__BB5_43;
$L__BB5_44:
	// begin inline asm
	mov.u32 %r281, %laneid;
	// end inline asm
	mov.b32 	%r284, 1;
	mov.b32 	%r305, 31;
	mov.b32 	%r306, -1;
	// begin inline asm
	shfl.sync.down.b32 %r282, %r573, %r284, %r305, %r306;
	// end inline asm
	setp.gt.s32 	%p16, %r281, 30;
	selp.b32 	%r307, 0, %r282, %p16;
	add.s32 	%r288, %r307, %r573;
	mov.b32 	%r289, 2;
	// begin inline asm
	shfl.sync.down.b32 %r287, %r288, %r289, %r305, %r306;
	// end inline asm
	setp.gt.s32 	%p17, %r281, 29;
	selp.b32 	%r308, 0, %r287, %p17;
	add.s32 	%r293, %r288, %r308;
	mov.b32 	%r294, 4;
	// begin inline asm
	shfl.sync.down.b32 %r292, %r293, %r294, %r305, %r306;
	// end inline asm
	setp.gt.s32 	%p18, %r281, 27;
	selp.b32 	%r309, 0, %r292, %p18;
	add.s32 	%r298, %r293, %r309;
	mov.b32 	%r299, 8;
	// begin inline asm
	shfl.sync.down.b32 %r297, %r298, %r299, %r305, %r306;
	// end inline asm
	setp.gt.s32 	%p19, %r281, 23;
	selp.b32 	%r310, 0, %r297, %p19;
	add.s32 	%r303, %r298, %r310;
	mov.b32 	%r304, 16;
	// begin inline asm
	shfl.sync.down.b32 %r302, %r303, %r304, %r305, %r306;
	// end inline asm
	setp.gt.s32 	%p20, %r281, 15;
	selp.b32 	%r311, 0, %r302, %p20;
	add.s32 	%r574, %r303, %r311;
	setp.ne.s32 	%p21, %r281, 0;
	@%p21 bra 	$L__BB5_46;
	shr.u32 	%r312, %r54, 3;
	and.b32  	%r313, %r312, 124;
	mov.u32 	%r314, _ZZN3cub18CUB_300001_SM_10006detail6reduce18DeviceReduceKernelINS2_10policy_hubIijN4cuda3std3__44plusIiEEE10Policy1000EN6thrust24THRUST_300001_SM_1000_NS6detail15normal_iteratorINSD_10device_ptrIiEEEEjS9_iNS7_10__identityEEEvT0_PT3_T1_NS0_13GridEvenShareISN_EET2_T4_E12temp_storage;
	add.s32 	%r315, %r314, %r313;
	st.shared.u32 	[%r315+8], %r574;
$L__BB5_46:
	bar.sync 	0;
	setp.ne.s32 	%p22, %r54, 0;
	@%p22 bra 	$L__BB5_48;
	ld.shared.u32 	%r316, [_ZZN3cub18CUB_300001_SM_10006detail6reduce18DeviceReduceKernelINS2_10policy_hubIijN4cuda3std3__44plusIiEEE10Policy1000EN6thrust24THRUST_300001_SM_1000_NS6detail15normal_iteratorINSD_10device_ptrIiEEEEjS9_iNS7_10__identityEEEvT0_PT3_T1_NS0_13GridEvenShareISN_EET2_T4_E12temp_storage+12];
	add.s32 	%r317, %r316, %r574;
	ld.shared.u32 	%r318, [_ZZN3cub18CUB_300001_SM_10006detail6reduce18DeviceReduceKernelINS2_10policy_hubIijN4cuda3std3__44plusIiEEE10Policy1000EN6thrust24THRUST_300001_SM_1000_NS6detail15normal_iteratorINSD_10device_ptrIiEEEEjS9_iNS7_10__identityEEEvT0_PT3_T1_NS0_13GridEvenShareISN_EET2_T4_E12temp_storage+16];
	add.s32 	%r319, %r317, %r318;
	ld.shared.u32 	%r320, [_ZZN3cub18CUB_300001_SM_10006detail6reduce18DeviceReduceKernelINS2_10policy_hubIijN4cuda3std3__44plusIiEEE10Policy1000EN6thrust24THRUST_300001_SM_1000_NS6detail15normal_iteratorINSD_10device_ptrIiEEEEjS9_iNS7_10__identityEEEvT0_PT3_T1_NS0_13GridEvenShareISN_EET2_T4_E12temp_storage+20];
	add.s32 	%r321, %r319, %r320;
	ld.shared.u32 	%r322, [_ZZN3cub18CUB_300001_SM_10006detail6reduce18DeviceReduceKernelINS2_10policy_hubIijN4cuda3std3__44plusIiEEE10Policy1000EN6thrust24THRUST_300001_SM_1000_NS6detail15normal_iteratorINSD_10device_ptrIiEEEEjS9_iNS7_10__identityEEEvT0_PT3_T1_NS0_13GridEvenShareISN_EET2_T4_E12temp_storage+24];
	add.s32 	%r323, %r321, %r322;
	ld.shared.u32 	%r324, [_ZZN3cub18CUB_300001_SM_10006detail6reduce18DeviceReduceKernelINS2_10policy_hubIijN4cuda3std3__44plusIiEEE10Policy1000EN6thrust24THRUST_300001_SM_1000_NS6detail15normal_iteratorINSD_10device_ptrIiEEEEjS9_iNS7_10__identityEEEvT0_PT3_T1_NS0_13GridEvenShareISN_EET2_T4_E12temp_storage+28];
	add.s32 	%r325, %r323, %r324;
	ld.shared.u32 	%r326, [_ZZN3cub18CUB_300001_SM_10006detail6reduce18DeviceReduceKernelINS2_10policy_hubIijN4cuda3std3__44plusIiEEE10Policy1000EN6thrust24THRUST_300001_SM_1000_NS6detail15normal_iteratorINSD_10device_ptrIiEEEEjS9_iNS7_10__identityEEEvT0_PT3_T1_NS0_13GridEvenShareISN_EET2_T4_E12temp_storage+32];
	add.s32 	%r327, %r325, %r326;
	ld.shared.u32 	%r328, [_ZZN3cub18CUB_300001_SM_10006detail6reduce18DeviceReduceKernelINS2_10policy_hubIijN4cuda3std3__44plusIiEEE10Policy1000EN6thrust24THRUST_300001_SM_1000_NS6detail15normal_iteratorINSD_10device_ptrIiEEEEjS9_iNS7_10__identityEEEvT0_PT3_T1_NS0_13GridEvenShareISN_EET2_T4_E12temp_storage+36];
	add.s32 	%r574, %r327, %r328;
$L__BB5_48:
	mov.u32 	%r531, %tid.x;
	setp.ne.s32 	%p56, %r531, 0;
	@%p56 bra 	$L__BB5_50;
	ld.param.u64 	%rd129, [_ZN3cub18CUB_300001_SM_10006detail6reduce18DeviceReduceKernelINS2_10policy_hubIijN4cuda3std3__44plusIiEEE10Policy1000EN6thrust24THRUST_300001_SM_1000_NS6detail15normal_iteratorINSD_10device_ptrIiEEEEjS9_iNS7_10__identityEEEvT0_PT3_T1_NS0_13GridEvenShareISN_EET2_T4__param_1];
	cvta.to.global.u64 	%rd126, %rd129;
	mul.wide.u32 	%rd127, %r3, 4;
	add.s64 	%rd128, %rd126, %rd127;
	st.global.u32 	[%rd128], %r574;
$L__BB5_50:
	ret;

}
	// .globl	_ZN3cub18CUB_300001_SM_10006detail6reduce28DeviceReduceSingleTileKernelINS2_10policy_hubIijN4cuda3std3__44plusIiEEE10Policy1000EPiSC_iS9_iiNS7_10__identityEEEvT0_T1_T2_T3_T4_T6_
.visible .entry _ZN3cub18CUB_300001_SM_10006detail6reduce28DeviceReduceSingleTileKernelINS2_10policy_hubIijN4cuda3std3__44plusIiEEE10Policy1000EPiSC_iS9_iiNS7_10__identityEEEvT0_T1_T2_T3_T4_T6_(
	.param .u64 .ptr .align 1 _ZN3cub18CUB_300001_SM_10006detail6reduce28DeviceReduceSingleTileKernelINS2_10policy_hubIijN4cuda3std3__44plusIiEEE10Policy1000EPiSC_iS9_iiNS7_10__identityEEEvT0_T1_T2_T3_T4_T6__param_0,
	.param .u64 .ptr .align 1 _ZN3cub18CUB_300001_SM_10006detail6reduce28DeviceReduceSingleTileKernelINS2_10policy_hubIijN4cuda3std3__44plusIiEEE10Policy1000EPiSC_iS9_iiNS7_10__identityEEEvT0_T1_T2_T3_T4_T6__param_1,
	.param .u32 _ZN3cub18CUB_300001_SM_10006detail6reduce28DeviceReduceSingleTileKernelINS2_10policy_hubIijN4cuda3std3__44plusIiEEE10Policy1000EPiSC_iS9_iiNS7_10__identityEEEvT0_T1_T2_T3_T4_T6__param_2,
	.param .align 1 .b8 _ZN3cub18CUB_300001_SM_10006detail6reduce28DeviceReduceSingleTileKernelINS2_10policy_hubIijN4cuda3std3__44plusIiEEE10Policy1000EPiSC_iS9_iiNS7_10__identityEEEvT0_T1_T2_T3_T4_T6__param_3[1],
	.param .u32 _ZN3cub18CUB_300001_SM_10006detail6reduce28DeviceReduceSingleTileKernelINS2_10policy_hubIijN4cuda3std3__44plusIiEEE10Policy1000EPiSC_iS9_iiNS7_10__identityEEEvT0_T1_T2_T3_T4_T6__param_4,
	.param .align 1 .b8 _ZN3cub18CUB_300001_SM_10006detail6reduce28DeviceReduceSingleTileKernelINS2_10policy_hubIijN4cuda3std3__44plusIiEEE10Policy1000EPiSC_iS9_iiNS7_10__identityEEEvT0_T1_T2_T3_T4_T6__param_5[1]
)
.maxntid 256
.minnctapersm 1
{
	.reg .pred 	%p<97>;
	.reg .b32 	%r<687>;
	.reg .b64 	%rd<125>;
	// demoted variable
	.shared .align 4 .b8 _ZZN3cub18CUB_300001_SM_10006detail6reduce28DeviceReduceSingleTileKernelINS2_10policy_hubIijN4cuda3std3__44plusIiEEE10Policy1000EPiSC_iS9_iiNS7_10__identityEEEvT0_T1_T2_T3_T4_T6_E12temp_storage[44];
	ld.param.u64 	%rd16, [_ZN3cub18CUB_300001_SM_10006detail6reduce28DeviceReduceSingleTileKernelINS2_10policy_hubIijN4cuda3std3__44plusIiEEE10Policy1000EPiSC_iS9_iiNS7_10__identityEEEvT0_T1_T2_T3_T4_T6__param_0];
	ld.param.u64 	%rd17, [_ZN3cub18CUB_300001_SM_10006detail6reduce28DeviceReduceSingleTileKernelINS2_10policy_hubIijN4cuda3std3__44plusIiEEE10Policy1000EPiSC_iS9_iiNS7_10__identityEEEvT0_T1_T2_T3_T4_T6__param_1];
	ld.param.u32 	%r120, [_ZN3cub18CUB_300001_SM_10006detail6reduce28DeviceReduceSingleTileKernelINS2_10policy_hubIijN4cuda3std3__44plusIiEEE10Policy1000EPiSC_iS9_iiNS7_10__identityEEEvT0_T1_T2_T3_T4_T6__param_2];
	ld.param.u32 	%r121, [_ZN3cub18CUB_300001_SM_10006detail6reduce28DeviceReduceSingleTileKernelINS2_10policy_hubIijN4cuda3std3__44plusIiEEE10Policy1000EPiSC_iS9_iiNS7_10__identityEEEvT0_T1_T2_T3_T4_T6__param_4];
	cvta.to.global.u64 	%rd1, %rd17;
	setp.ne.s32 	%p1, %r120, 0;
	@%p1 bra 	$L__BB6_3;
	mov.u32 	%r633, %tid.x;
	setp.ne.s32 	%p96, %r633, 0;
	@%p96 bra 	$L__BB6_74;
	st.global.u32 	[%rd1], %r121;
	bra.uni 	$L__BB6_74;
$L__BB6_3:
	and.b64  	%rd18, %rd16, 15;
	setp.ne.s64 	%p2, %rd18, 0;
	@%p2 bra 	$L__BB6_38;
	setp.gt.s32 	%p49, %r120, 4095;
	@%p49 bra 	$L__BB6_22;
	mov.u32 	%r1, %tid.x;
	setp.ge.s32 	%p66, %r1, %r120;
	mov.b32 	%r644, 0;
	mov.u32 	%r639, %r1;
	@%p66 bra 	$L__BB6_7;
	mul.wide.u32 	%rd113, %r1, 4;
	add.s64 	%rd112, %rd16, %rd113;
	// begin inline asm
	ld.global.nc.u32 %r644, [%rd112];
	// end inline asm
	add.s32 	%r639, %r1, 256;
$L__BB6_7:
	setp.ge.s32 	%p67, %r639, %r120;
	@%p67 bra 	$L__BB6_13;
	not.b32 	%r507, %r639;
	add.s32 	%r6, %r120, %r507;
	and.b32  	%r508, %r6, 768;
	setp.eq.s32 	%p68, %r508, 768;
	@%p68 bra 	$L__BB6_11;
	mul.wide.u32 	%rd114, %r639, 4;
	add.s64 	%rd121, %rd16, %rd114;
	shr.u32 	%r509, %r6, 8;
	add.s32 	%r510, %r509, 1;
	and.b32  	%r511, %r510, 3;
	neg.s32 	%r636, %r511;
$L__BB6_10:
	.pragma "nounroll";
	// begin inline asm
	ld.global.nc.u32 %r512, [%rd121];
	// end inline asm
	add.s32 	%r644, %r512, %r644;
	add.s32 	%r639, %r639, 256;
	add.s64 	%rd121, %rd121, 1024;
	add.s32 	%r636, %r636, 1;
	setp.ne.s32 	%p69, %r636, 0;
	@%p69 bra 	$L__BB6_10;
$L__BB6_11:
	setp.lt.u32 	%p70, %r6, 768;
	@%p70 bra 	$L__BB6_13;
$L__BB6_12:
	mul.wide.s32 	%rd120, %r639, 4;
	add.s64 	%rd116, %rd16, %rd120;
	// begin inline asm
	ld.global.nc.u32 %r513, [%rd116];
	// end inline asm
	add.s32 	%r517, %r513, %r644;
	add.s64 	%rd117, %rd116, 1024;
	// begin inline asm
	ld.global.nc.u32 %r514, [%rd117];
	// end inline asm
	add.s32 	%r518, %r514, %r517;
	add.s64 	%rd118, %rd116, 2048;
	// begin inline asm
	ld.global.nc.u32 %r515, [%rd118];
	// end inline asm
	add.s32 	%r519, %r515, %r518;
	add.s64 	%rd119, %rd116, 3072;
	// begin inline asm
	ld.global.nc.u32 %r516, [%rd119];
	// end inline asm
	add.s32 	%r644, %r516, %r519;
	add.s32 	%r639, %r639, 1024;
	setp.lt.s32 	%p71, %r639, %r120;
	@%p71 bra 	$L__BB6_12;
$L__BB6_13:
	setp.lt.s32 	%p72, %r120, 256;
	@%p72 bra 	$L__BB6_18;
	// begin inline asm
	mov.u32 %r583, %laneid;
	// end inline asm
	mov.b32 	%r586, 1;
	mov.b32 	%r607, 31;
	mov.b32 	%r608, -1;
	// begin inline asm
	shfl.sync.down.b32 %r584, %r644, %r586, %r607, %r608;
	// end inline asm
	setp.gt.s32 	%p88, %r583, 30;
	selp.b32 	%r609, 0, %r584, %p88;
	add.s32 	%r590, %r609, %r644;
	mov.b32 	%r591, 2;
	// begin inline asm
	shfl.sync.down.b32 %r589, %r590, %r591, %r607, %r608;
	// end inline asm
	setp.gt.s32 	%p89, %r583, 29;
	selp.b32 	%r610, 0, %r589, %p89;
	add.s32 	%r595, %r590, %r610;
	mov.b32 	%r596, 4;
	// begin inline asm
	shfl.sync.down.b32 %r594, %r595, %r596, %r607, %r608;
	// end inline asm
	setp.gt.s32 	%p90, %r583, 27;
	selp.b32 	%r611, 0, %r594, %p90;
	add.s32 	%r600, %r595, %r611;
	mov.b32 	%r601, 8;
	// begin inline asm
	shfl.sync.down.b32 %r599, %r600, %r601, %r607, %r608;
	// end inline asm
	setp.gt.s32 	%p91, %r583, 23;
	selp.b32 	%r612, 0, %r599, %p91;
	add.s32 	%r605, %r600, %r612;
	mov.b32 	%r606, 16;
	// begin inline asm
	shfl.sync.down.b32 %r604, %r605, %r606, %r607, %r608;
	// end inline asm
	setp.gt.s32 	%p92, %r583, 15;
	selp.b32 	%r613, 0, %r604, %p92;
	add.s32 	%r686, %r605, %r613;
	setp.ne.s32 	%p93, %r583, 0;
	@%p93 bra 	$L__BB6_16;
	shr.u32 	%r614, %r1, 3;
	and.b32  	%r615, %r614, 124;
	mov.u32 	%r616, _ZZN3cub18CUB_300001_SM_10006detail6reduce28DeviceReduceSingleTileKernelINS2_10policy_hubIijN4cuda3std3__44plusIiEEE10Policy1000EPiSC_iS9_iiNS7_10__identityEEEvT0_T1_T2_T3_T4_T6_E12temp_storage;
	add.s32 	%r617, %r616, %r615;
	st.shared.u32 	[%r617+8], %r686;
$L__BB6_16:
	bar.sync 	0;
	setp.ne.s32 	%p94, %r1, 0;
	@%p94 bra 	$L__BB6_72;
	ld.shared.u32 	%r618, [_ZZN3cub18CUB_300001_SM_10006detail6reduce28DeviceReduceSingleTileKernelINS2_10policy_hubIijN4cuda3std3__44plusIiEEE10Policy1000EPiSC_iS9_iiNS7_10__identityEEEvT0_T1_T2_T3_T4_T6_E12temp_storage+12];
	add.s32 	%r619, %r618, %r686;
	ld.shared.u32 	%r620, [_ZZN3cub18CUB_300001_SM_10006detail6reduce28DeviceReduceSingleTileKernelINS2_10policy_hubIijN4cuda3std3__44plusIiEEE10Policy1000EPiSC_iS9_iiNS7_10__identityEEEvT0_T1_T2_T3_T4_T6_E12temp_storage+16];
	add.s32 	%r621, %r619, %r620;
	ld.shared.u32 	%r622, [_ZZN3cub18CUB_300001_SM_10006detail6reduce28DeviceReduceSingleTileKernelINS2_10policy_hubIijN4cuda3std3__44plusIiEEE10Policy1000EPiSC_iS9_iiNS7_10__identityEEEvT0_T1_T2_T3_T4_T6_E12temp_storage+20];
	add.s32 	%r623, %r621, %r622;
	ld.shared.u32 	%r624, [_ZZN3cub18CUB_300001_SM_10006detail6reduce28DeviceReduceSingleTileKernelINS2_10policy_hubIijN4cuda3std3__44plusIiEEE10Policy1000EPiSC_iS9_iiNS7_10__identityEEEvT0_T1_T2_T3_T4_T6_E12temp_storage+24];
	add.s32 	%r625, %r623, %r624;
	ld.shared.u32 	%r626, [_ZZN3cub18CUB_300001_SM_10006detail6reduce28DeviceReduceSingleTileKernelINS2_10policy_hubIijN4cuda3std3__44plusIiEEE10Policy1000EPiSC_iS9_iiNS7_10__identityEEEvT0_T1_T2_T3_T4_T6_E12temp_storage+28];
	add.s32 	%r627, %r625, %r626;
	ld.shared.u32 	%r628, [_ZZN3cub18CUB_300001_SM_10006detail6reduce28DeviceReduceSingleTileKernelINS2_10policy_hubIijN4cuda3std3__44plusIiEEE10Policy1000EPiSC_iS9_iiNS7_10__identityEEEvT0_T1_T2_T3_T4_T6_E12temp_storage+32];
	add.s32 	%r629, %r627, %r628;
	ld.shared.u32 	%r630, [_ZZN3cub18CUB_300001_SM_10006detail6reduce28DeviceReduceSingleTileKernelINS2_10policy_hubIijN4cuda3std3__44plusIiEEE10Policy1000EPiSC_iS9_iiNS7_10__identityEEEvT0_T1_T2_T3_T4_T6_E12temp_storage+36];
	add.s32 	%r686, %r629, %r630;
	bra.uni 	$L__BB6_72;
$L__BB6_18:
	// begin inline asm
	mov.u32 %r520, %laneid;
	// end inline asm
	and.b32  	%r546, %r1, 992;
	add.s32 	%r547, %r546, 32;
	setp.gt.s32 	%p73, %r547, %r120;
	not.b32 	%r548, %r546;
	add.s32 	%r549, %r120, %r548;
	selp.b32 	%r544, %r549, 31, %p73;
	mov.b32 	%r523, 1;
	mov.b32 	%r545, -1;
	// begin inline asm
	shfl.sync.down.b32 %r521, %r644, %r523, %r544, %r545;
	// end inline asm
	setp.lt.s32 	%p74, %r520, %r544;
	selp.b32 	%r550, %r521, 0, %p74;
	add.s32 	%r527, %r550, %r644;
	mov.b32 	%r528, 2;
	// begin inline asm
	shfl.sync.down.b32 %r526, %r527, %r528, %r544, %r545;
	// end inline asm
	add.s32 	%r551, %r520, 2;
	setp.gt.s32 	%p75, %r551, %r544;
	selp.b32 	%r552, 0, %r526, %p75;
	add.s32 	%r532, %r527, %r552;
	mov.b32 	%r533, 4;
	// begin inline asm
	shfl.sync.down.b32 %r531, %r532, %r533, %r544, %r545;
	// end inline asm
	add.s32 	%r553, %r520, 4;
	setp.gt.s32 	%p76, %r553, %r544;
	selp.b32 	%r554, 0, %r531, %p76;
	add.s32 	%r537, %r532, %r554;
	mov.b32 	%r538, 8;
	// begin inline asm
	shfl.sync.down.b32 %r536, %r537, %r538, %r544, %r545;
	// end inline asm
	add.s32 	%r555, %r520, 8;
	setp.gt.s32 	%p77, %r555, %r544;
	selp.b32 	%r556, 0, %r536, %p77;
	add.s32 	%r542, %r537, %r556;
	mov.b32 	%r543, 16;
	// begin inline asm
	shfl.sync.down.b32 %r541, %r542, %r543, %r544, %r545;
	// end inline asm
	add.s32 	%r557, %r520, 16;
	setp.gt.s32 	%p78, %r557, %r544;
	selp.b32 	%r558, 0, %r541, %p78;
	add.s32 	%r686, %r542, %r558;
	setp.ne.s32 	%p79, %r520, 0;
	@%p79 bra 	$L__BB6_20;
	shr.u32 	%r559, %r1, 3;
	and.b32  	%r560, %r559, 124;
	mov.u32 	%r561, _ZZN3cub18CUB_300001_SM_10006detail6reduce28DeviceReduceSingleTileKernelINS2_10policy_hubIijN4cuda3std3__44plusIiEEE10Policy1000EPiSC_iS9_iiNS7_10__identityEEEvT0_T1_T2_T3_T4_T6_E12temp_storage;
	add.s32 	%r562, %r561, %r560;
	st.shared.u32 	[%r562+8], %r686;
$L__BB6_20:
	bar.sync 	0;
	setp.ne.s32 	%p80, %r1, 0;
	@%p80 bra 	$L__BB6_72;
	setp.gt.s32 	%p81, %r120, 32;
	ld.shared.u32 	%r563, [_ZZN3cub18CUB_300001_SM_10006detail6reduce28DeviceReduceSingleTileKernelINS2_10policy_hubIijN4cuda3std3__44plusIiEEE10Policy1000EPiSC_iS9_iiNS7_10__identityEEEvT0_T1_T2_T3_T4_T6_E12temp_storage+12];
	selp.b32 	%r564, %r563, 0, %p81;
	add.s32 	%r565, %r564, %r686;
	setp.gt.s32 	%p82, %r120, 64;
	ld.shared.u32 	%r566, [_ZZN3cub18CUB_300001_SM_10006detail6reduce28DeviceReduceSingleTileKernelINS2_10policy_hubIijN4cuda3std3__44plusIiEEE10Policy1000EPiSC_iS9_iiNS7_10__identityEEEvT0_T1_T2_T3_T4_T6_E12temp_storage+16];
	selp.b32 	%r567, %r566, 0, %p82;
	add.s32 	%r568, %r565, %r567;
	setp.gt.s32 	%p83, %r120, 96;
	ld.shared.u32 	%r569, [_ZZN3cub18CUB_300001_SM_10006detail6reduce28DeviceReduceSingleTileKernelINS2_10policy_hubIijN4cuda3std3__44plusIiEEE10Policy1000EPiSC_iS9_iiNS7_10__identityEEEvT0_T1_T2_T3_T4_T6_E12temp_storage+20];
	selp.b32 	%r570, %r569, 0, %p83;
	add.s32 	%r571, %r568, %r570;
	setp.gt.s32 	%p84, %r120, 128;
	ld.shared.u32 	%r572, [_ZZN3cub18CUB_300001_SM_10006detail6reduce28DeviceReduceSingleTileKernelINS2_10policy_hubIijN4cuda3std3__44plusIiEEE10Policy1000EPiSC_iS9_iiNS7_10__identityEEEvT0_T1_T2_T3_T4_T6_E12temp_storage+24];
	selp.b32 	%r573, %r572, 0, %p84;
	add.s32 	%r574, %r571, %r573;
	setp.gt.s32 	%p85, %r120, 160;
	ld.shared.u32 	%r575, [_ZZN3cub18CUB_300001_SM_10006detail6reduce28DeviceReduceSingleTileKernelINS2_10policy_hubIijN4cuda3std3__44plusIiEEE10Policy1000EPiSC_iS9_iiNS7_10__identityEEEvT0_T1_T2_T3_T4_T6_E12temp_storage+28];
	selp.b32 	%r576, %r575, 0, %p85;
	add.s32 	%r577, %r574, %r576;
	setp.gt.s32 	%p86, %r120, 192;
	ld.shared.u32 	%r578, [_ZZN3cub18CUB_300001_SM_10006detail6reduce28DeviceReduceSingleTileKernelINS2_10policy_hubIijN4cuda3std3__44plusIiEEE10Policy1000EPiSC_iS9_iiNS7_10__identityEEEvT0_T1_T2_T3_T4_T6_E12temp_storage+32];
	selp.b32 	%r579, %r578, 0, %p86;
	add.s32 	%r580, %r577, %r579;
	setp.gt.s32 	%p87, %r120, 224;
	ld.shared.u32 	%r581, [_ZZN3cub18CUB_300001_SM_10006detail6reduce28DeviceReduceSingleTileKernelINS2_10policy_hubIijN4cuda3std3__44plusIiEEE10Policy1000EPiSC_iS9_iiNS7_10__identityEEEvT0_T1_T2_T3_T4_T6_E12temp_storage+36];
	selp.b32 	%r582, %r581, 0, %p87;
	add.s32 	%r686, %r580, %r582;
	bra.uni 	$L__BB6_72;
$L__BB6_22:
	mov.u32 	%r26, %tid.x;
	shl.b32 	%r377, %r26, 2;
	mul.wide.u32 	%rd86, %r377, 4;
	add.s64 	%rd76, %rd16, %rd86;
	// begin inline asm
	ld.global.nc.v2.u64 {%rd74, %rd75}, [%rd76];
	// end inline asm
	mov.b64 	{%r378, %r379}, %rd75;
	mov.b64 	{%r380, %r381}, %rd74;
	add.s64 	%rd79, %rd76, 4096;
	// begin inline asm
	ld.global.nc.v2.u64 {%rd77, %rd78}, [%rd79];
	// end inline asm
	mov.b64 	{%r382, %r383}, %rd78;
	mov.b64 	{%r384, %r385}, %rd77;
	add.s64 	%rd82, %rd76, 8192;
	// begin inline asm
	ld.global.nc.v2.u64 {%rd80, %rd81}, [%rd82];
	// end inline asm
	mov.b64 	{%r386, %r387}, %rd81;
	mov.b64 	{%r388, %r389}, %rd80;
	add.s64 	%rd85, %rd76, 12288;
	// begin inline asm
	ld.global.nc.v2.u64 {%rd83, %rd84}, [%rd85];
	// end inline asm
	mov.b64 	{%r390, %r391}, %rd84;
	mov.b64 	{%r392, %r393}, %rd83;
	add.s32 	%r394, %r381, %r380;
	add.s32 	%r395, %r378, %r394;
	add.s32 	%r396, %r379, %r395;
	add.s32 	%r397, %r384, %r396;
	add.s32 	%r398, %r385, %r397;
	add.s32 	%r399, %r382, %r398;
	add.s32 	%r400, %r383, %r399;
	add.s32 	%r401, %r388, %r400;
	add.s32 	%r402, %r389, %r401;
	add.s32 	%r403, %r386, %r402;
	add.s32 	%r404, %r387, %r403;
	add.s32 	%r405, %r392, %r404;
	add.s32 	%r406, %r393, %r405;
	add.s32 	%r407, %r390, %r406;
	add.s32 	%r659, %r391, %r407;
	setp.lt.u32 	%p50, %r120, 8192;
	mov.b32 	%r648, 4096;
	@%p50 bra 	$L__BB6_26;
	add.s32 	%r28, %r120, -4096;
	mov.b32 	%r648, 4096;
$L__BB6_24:
	mul.wide.s32 	%rd99, %r648, 4;
	add.s64 	%rd89, %rd76, %rd99;
	// begin inline asm
	ld.global.nc.v2.u64 {%rd87, %rd88}, [%rd89];
	// end inline asm
	mov.b64 	{%r409, %r410}, %rd88;
	mov.b64 	{%r411, %r412}, %rd87;
	add.s64 	%rd92, %rd89, 4096;
	// begin inline asm
	ld.global.nc.v2.u64 {%rd90, %rd91}, [%rd92];
	// end inline asm
	mov.b64 	{%r413, %r414}, %rd91;
	mov.b64 	{%r415, %r416}, %rd90;
	add.s64 	%rd95, %rd89, 8192;
	// begin inline asm
	ld.global.nc.v2.u64 {%rd93, %rd94}, [%rd95];
	// end inline asm
	mov.b64 	{%r417, %r418}, %rd94;
	mov.b64 	{%r419, %r420}, %rd93;
	add.s64 	%rd98, %rd89, 12288;
	// begin inline asm
	ld.global.nc.v2.u64 {%rd96, %rd97}, [%rd98];
	// end inline asm
	mov.b64 	{%r421, %r422}, %rd97;
	mov.b64 	{%r423, %r424}, %rd96;
	add.s32 	%r425, %r411, %r659;
	add.s32 	%r426, %r412, %r425;
	add.s32 	%r427, %r409, %r426;
	add.s32 	%r428, %r410, %r427;
	add.s32 	%r429, %r415, %r428;
	add.s32 	%r430, %r416, %r429;
	add.s32 	%r431, %r413, %r430;
	add.s32 	%r432, %r414, %r431;
	add.s32 	%r433, %r419, %r432;
	add.s32 	%r434, %r420, %r433;
	add.s32 	%r435, %r417, %r434;
	add.s32 	%r436, %r418, %r435;
	add.s32 	%r437, %r423, %r436;
	add.s32 	%r438, %r424, %r437;
	add.s32 	%r439, %r421, %r438;
	add.s32 	%r659, %r422, %r439;
	sub.s32 	%r440, %r120, %r648;
	setp.lt.s32 	%p51, %r440, 4096;
	@%p51 bra 	$L__BB6_34;
	add.s32 	%r648, %r648, 4096;
	setp.le.s32 	%p52, %r648, %r28;
	@%p52 bra 	$L__BB6_24;
$L__BB6_26:
	setp.le.s32 	%p53, %r120, %r648;
	@%p53 bra 	$L__BB6_34;
	sub.s32 	%r35, %r120, %r648;
	setp.ge.s32 	%p54, %r26, %r35;
	@%p54 bra 	$L__BB6_34;
	not.b32 	%r442, %r26;
	add.s32 	%r443, %r120, %r442;
	sub.s32 	%r36, %r443, %r648;
	and.b32  	%r444, %r36, 768;
	setp.eq.s32 	%p55, %r444, 768;
	mov.u32 	%r653, %r26;
	@%p55 bra 	$L__BB6_31;
	add.s32 	%r650, %r26, %r648;
	shr.u32 	%r445, %r36, 8;
	add.s32 	%r446, %r445, 1;
	and.b32  	%r447, %r446, 3;
	neg.s32 	%r649, %r447;
	mov.u32 	%r653, %r26;
$L__BB6_30:
	.pragma "nounroll";
	mul.wide.u32 	%rd101, %r650, 4;
	add.s64 	%rd100, %rd16, %rd101;
	// begin inline asm
	ld.global.nc.u32 %r448, [%rd100];
	// end inline asm
	add.s32 	%r659, %r448, %r659;
	add.s32 	%r653, %r653, 256;
	add.s32 	%r650, %r650, 256;
	add.s32 	%r649, %r649, 1;
	setp.ne.s32 	%p56, %r649, 0;
	@%p56 bra 	$L__BB6_30;
$L__BB6_31:
	setp.lt.u32 	%p57, %r36, 768;
	@%p57 bra 	$L__BB6_34;
	cvt.u64.u32 	%rd102, %r653;
	cvt.u64.u32 	%rd103, %r648;
	add.s64 	%rd104, %rd102, %rd103;
	shl.b64 	%rd105, %rd104, 2;
	add.s64 	%rd106, %rd105, %rd16;
	add.s64 	%rd122, %rd106, 2048;
	add.s32 	%r656, %r653, %r648;
$L__BB6_33:
	mul.wide.u32 	%rd111, %r656, 4;
	add.s64 	%rd107, %rd16, %rd111;
	// begin inline asm
	ld.global.nc.u32 %r449, [%rd107];
	// end inline asm
	add.s32 	%r453, %r449, %r659;
	add.s64 	%rd108, %rd122, -1024;
	// begin inline asm
	ld.global.nc.u32 %r450, [%rd108];
	// end inline asm
	add.s32 	%r454, %r450, %r453;
	// begin inline asm
	ld.global.nc.u32 %r451, [%rd122];
	// end inline asm
	add.s32 	%r455, %r451, %r454;
	add.s64 	%rd110, %rd122, 1024;
	// begin inline asm
	ld.global.nc.u32 %r452, [%rd110];
	// end inline asm
	add.s32 	%r659, %r452, %r455;
	add.s32 	%r653, %r653, 1024;
	add.s64 	%rd122, %rd122, 4096;
	add.s32 	%r656, %r656, 1024;
	setp.lt.s32 	%p58, %r653, %r35;
	@%p58 bra 	$L__BB6_33;
$L__BB6_34:
	// begin inline asm
	mov.u32 %r456, %laneid;
	// end inline asm
	mov.b32 	%r459, 1;
	mov.b32 	%r480, 31;
	mov.b32 	%r481, -1;
	// begin inline asm
	shfl.sync.down.b32 %r457, %r659, %r459, %r480, %r481;
	// end inline asm
	setp.gt.s32 	%p59, %r456, 30;
	selp.b32 	%r482, 0, %r457, %p59;
	add.s32 	%r463, %r482, %r659;
	mov.b32 	%r464, 2;
	// begin inline asm
	shfl.sync.down.b32 %r462, %r463, %r464, %r480, %r481;
	// end inline asm
	setp.gt.s32 	%p60, %r456, 29;
	selp.b32 	%r483, 0, %r462, %p60;
	add.s32 	%r468, %r463, %r483;
	mov.b32 	%r469, 4;
	// begin inline asm
	shfl.sync.down.b32 %r467, %r468, %r469, %r480, %r481;
	// end inline asm
	setp.gt.s32 	%p61, %r456, 27;
	selp.b32 	%r484, 0, %r467, %p61;
	add.s32 	%r473, %r468, %r484;
	mov.b32 	%r474, 8;
	// begin inline asm
	shfl.sync.down.b32 %r472, %r473, %r474, %r480, %r481;
	// end inline asm
	setp.gt.s32 	%p62, %r456, 23;
	selp.b32 	%r485, 0, %r472, %p62;
	add.s32 	%r478, %r473, %r485;
	mov.b32 	%r479, 16;
	// begin inline asm
	shfl.sync.down.b32 %r477, %r478, %r479, %r480, %r481;
	// end inline asm
	setp.gt.s32 	%p63, %r456, 15;
	selp.b32 	%r486, 0, %r477, %p63;
	add.s32 	%r686, %r478, %r486;
	setp.ne.s32 	%p64, %r456, 0;
	@%p64 bra 	$L__BB6_36;
	shr.u32 	%r487, %r26, 3;
	and.b32  	%r488, %r487, 124;
	mov.u32 	%r489, _ZZN3cub18CUB_300001_SM_10006detail6reduce28DeviceReduceSingleTileKernelINS2_10policy_hubIijN4cuda3std3__44plusIiEEE10Policy1000EPiSC_iS9_iiNS7_10__identityEEEvT0_T1_T2_T3_T4_T6_E12temp_storage;
	add.s32 	%r490, %r489, %r488;
	st.shared.u32 	[%r490+8], %r686;
$L__BB6_36:
	bar.sync 	0;
	setp.ne.s32 	%p65, %r26, 0;
	@%p65 bra 	$L__BB6_72;
	ld.shared.u32 	%r491, [_ZZN3cub18CUB_300001_SM_10006detail6reduce28DeviceReduceSingleTileKernelINS2_10policy_hubIijN4cuda3std3__44plusIiEEE10Policy1000EPiSC_iS9_iiNS7_10__identityEEEvT0_T1_T2_T3_T4_T6_E12temp_storage+12];
	add.s32 	%r492, %r491, %r686;
	ld.shared.u32 	%r493, [_ZZN3cub18CUB_300001_SM_10006detail6reduce28DeviceReduceSingleTileKernelINS2_10policy_hubIijN4cuda3std3__44plusIiEEE10Policy1000EPiSC_iS9_iiNS7_10__identityEEEvT0_T1_T2_T3_T4_T6_E12temp_storage+16];
	add.s32 	%r494, %r492, %r493;
	ld.shared.u32 	%r495, [_ZZN3cub18CUB_300001_SM_10006detail6reduce28DeviceReduceSingleTileKernelINS2_10policy_hubIijN4cuda3std3__44plusIiEEE10Policy1000EPiSC_iS9_iiNS7_10__identityEEEvT0_T1_T2_T3_T4_T6_E12temp_storage+20];
	add.s32 	%r496, %r494, %r495;
	ld.shared.u32 	%r497, [_ZZN3cub18CUB_300001_SM_10006detail6reduce28DeviceReduceSingleTileKernelINS2_10policy_hubIijN4cuda3std3__44plusIiEEE10Policy1000EPiSC_iS9_iiNS7_10__identityEEEvT0_T1_T2_T3_T4_T6_E12temp_storage+24];
	add.s32 	%r498, %r496, %r497;
	ld.shared.u32 	%r499, [_ZZN3cub18CUB_300001_SM_10006detail6reduce28DeviceReduceSingleTileKernelINS2_10policy_hubIijN4cuda3std3__44plusIiEEE10Policy1000EPiSC_iS9_iiNS7_10__identityEEEvT0_T1_T2_T3_T4_T6_E12temp_storage+28];
	add.s32 	%r500, %r498, %r499;
	ld.shared.u32 	%r501, [_ZZN3cub18CUB_300001_SM_10006detail6reduce28DeviceReduceSingleTileKernelINS2_10policy_hubIijN4cuda3std3__44plusIiEEE10Policy1000EPiSC_iS9_iiNS7_10__identityEEEvT0_T1_T2_T3_T4_T6_E12temp_storage+32];
	add.s32 	%r502, %r500, %r501;
	ld.shared.u32 	%r503, [_ZZN3cub18CUB_300001_SM_10006detail6reduce28DeviceReduceSingleTileKernelINS2_10policy_hubIijN4cuda3std3__44plusIiEEE10Policy1000EPiSC_iS9_iiNS7_10__identityEEEvT0_T1_T2_T3_T4_T6_E12temp_storage+36];
	add.s32 	%r686, %r502, %r503;
	bra.uni 	$L__BB6_72;
$L__BB6_38:
	setp.gt.s32 	%p3, %r120, 4095;
	@%p3 bra 	$L__BB6_56;
	mov.u32 	%r60, %tid.x;
	setp.ge.s32 	%p20, %r60, %r120;
	mov.b32 	%r670, 0;
	mov.u32 	%r665, %r60;
	@%p20 bra 	$L__BB6_41;
	mul.wide.u32 	%rd66, %r60, 4;
	add.s64 	%rd65, %rd16, %rd66;
	// begin inline asm
	ld.global.nc.u32 %r670, [%rd65];
	// end inline asm
	add.s32 	%r665, %r60, 256;
$L__BB6_41:
	setp.ge.s32 	%p21, %r665, %r120;
	@%p21 bra 	$L__BB6_47;
	not.b32 	%r252, %r665;
	add.s32 	%r65, %r120, %r252;
	and.b32  	%r253, %r65, 768;
	setp.eq.s32 	%p22, %r253, 768;
	@%p22 bra 	$L__BB6_45;
	mul.wide.u32 	%rd67, %r665, 4;
	add.s64 	%rd123, %rd16, %rd67;
	shr.u32 	%r254, %r65, 8;
	add.s32 	%r255, %r254, 1;
	and.b32  	%r256, %r255, 3;
	neg.s32 	%r662, %r256;
$L__BB6_44:
	.pragma "nounroll";
	// begin inline asm
	ld.global.nc.u32 %r257, [%rd123];
	// end inline asm
	add.s32 	%r670, %r257, %r670;
	add.s32 	%r665, %r665, 256;
	add.s64 	%rd123, %rd123, 1024;
	add.s32 	%r662, %r662, 1;
	setp.ne.s32 	%p23, %r662, 0;
	@%p23 bra 	$L__BB6_44;
$L__BB6_45:
	setp.lt.u32 	%p24, %r65, 768;
	@%p24 bra 	$L__BB6_47;
$L__BB6_46:
	mul.wide.s32 	%rd73, %r665, 4;
	add.s64 	%rd69, %rd16, %rd73;
	// begin inline asm
	ld.global.nc.u32 %r258, [%rd69];
	// end inline asm
	add.s32 	%r262, %r258, %r670;
	add.s64 	%rd70, %rd69, 1024;
	// begin inline asm
	ld.global.nc.u32 %r259, [%rd70];
	// end inline asm
	add.s32 	%r263, %r259, %r262;
	add.s64 	%rd71, %rd69, 2048;
	// begin inline asm
	ld.global.nc.u32 %r260, [%rd71];
	// end inline asm
	add.s32 	%r264, %r260, %r263;
	add.s64 	%rd72, %rd69, 3072;
	// begin inline asm
	ld.global.nc.u32 %r261, [%rd72];
	// end inline asm
	add.s32 	%r670, %r261, %r264;
	add.s32 	%r665, %r665, 1024;
	setp.lt.s32 	%p25, %r665, %r120;
	@%p25 bra 	$L__BB6_46;
$L__BB6_47:
	setp.lt.s32 	%p26, %r120, 256;
	@%p26 bra 	$L__BB6_52;
	// begin inline asm
	mov.u32 %r328, %laneid;
	// end inline asm
	mov.b32 	%r331, 1;
	mov.b32 	%r352, 31;
	mov.b32 	%r353, -1;
	// begin inline asm
	shfl.sync.down.b32 %r329, %r670, %r331, %r352, %r353;
	// end inline asm
	setp.gt.s32 	%p42, %r328, 30;
	selp.b32 	%r354, 0, %r329, %p42;
	add.s32 	%r335, %r354, %r670;
	mov.b32 	%r336, 2;
	// begin inline asm
	shfl.sync.down.b32 %r334, %r335, %r336, %r352, %r353;
	// end inline asm
	setp.gt.s32 	%p43, %r328, 29;
	selp.b32 	%r355, 0, %r334, %p43;
	add.s32 	%r340, %r335, %r355;
	mov.b32 	%r341, 4;
	// begin inline asm
	shfl.sync.down.b32 %r339, %r340, %r341, %r352, %r353;
	// end inline asm
	setp.gt.s32 	%p44, %r328, 27;
	selp.b32 	%r356, 0, %r339, %p44;
	add.s32 	%r345, %r340, %r356;
	mov.b32 	%r346, 8;
	// begin inline asm
	shfl.sync.down.b32 %r344, %r345, %r346, %r352, %r353;
	// end inline asm
	setp.gt.s32 	%p45, %r328, 23;
	selp.b32 	%r357, 0, %r344, %p45;
	add.s32 	%r350, %r345, %r357;
	mov.b32 	%r351, 16;
	// begin inline asm
	shfl.sync.down.b32 %r349, %r350, %r351, %r352, %r353;
	// end inline asm
	setp.gt.s32 	%p46, %r328, 15;
	selp.b32 	%r358, 0, %r349, %p46;
	add.s32 	%r686, %r350, %r358;
	setp.ne.s32 	%p47, %r328, 0;
	@%p47 bra 	$L__BB6_50;
	shr.u32 	%r359, %r60, 3;
	and.b32  	%r360, %r359, 124;
	mov.u32 	%r361, _ZZN3cub18CUB_300001_SM_10006detail6reduce28DeviceReduceSingleTileKernelINS2_10policy_hubIijN4cuda3std3__44plusIiEEE10Policy1000EPiSC_iS9_iiNS7_10__identityEEEvT0_T1_T2_T3_T4_T6_E12temp_storage;
	add.s32 	%r362, %r361, %r360;
	st.shared.u32 	[%r362+8], %r686;
$L__BB6_50:
	bar.sync 	0;
	setp.ne.s32 	%p48, %r60, 0;
	@%p48 bra 	$L__BB6_72;
	ld.shared.u32 	%r363, [_ZZN3cub18CUB_300001_SM_10006detail6reduce28DeviceReduceSingleTileKernelINS2_10policy_hubIijN4cuda3std3__44plusIiEEE10Policy1000EPiSC_iS9_iiNS7_10__identityEEEvT0_T1_T2_T3_T4_T6_E12temp_storage+12];
	add.s32 	%r364, %r363, %r686;
	ld.shared.u32 	%r365, [_ZZN3cub18CUB_300001_SM_10006detail6reduce28DeviceReduceSingleTileKernelINS2_10policy_hubIijN4cuda3std3__44plusIiEEE10Policy1000EPiSC_iS9_iiNS7_10__identityEEEvT0_T1_T2_T3_T4_T6_E12temp_storage+16];
	add.s32 	%r366, %r364, %r365;
	ld.shared.u32 	%r367, [_ZZN3cub18CUB_300001_SM_10006detail6reduce28DeviceReduceSingleTileKernelINS2_10policy_hubIijN4cuda3std3__44plusIiEEE10Policy1000EPiSC_iS9_iiNS7_10__identityEEEvT0_T1_T2_T3_T4_T6_E12temp_storage+20];
	add.s32 	%r368, %r366, %r367;
	ld.shared.u32 	%r369, [_ZZN3cub18CUB_300001_SM_10006detail6reduce28DeviceReduceSingleTileKernelINS2_10policy_hubIijN4cuda3std3__44plusIiEEE10Policy1000EPiSC_iS9_iiNS7_10__identityEEEvT0_T1_T2_T3_T4_T6_E12temp_storage+24];
	add.s32 	%r370, %r368, %r369;
	ld.shared.u32 	%r371, [_ZZN3cub18CUB_300001_SM_10006detail6reduce28DeviceReduceSingleTileKernelINS2_10policy_hubIijN4cuda3std3__44plusIiEEE10Policy1000EPiSC_iS9_iiNS7_10__identityEEEvT0_T1_T2_T3_T4_T6_E12temp_storage+28];
	add.s32 	%r372, %r370, %r371;
	ld.shared.u32 	%r373, [_ZZN3cub18CUB_300001_SM_10006detail6reduce28DeviceReduceSingleTileKernelINS2_10policy_hubIijN4cuda3std3__44plusIiEEE10Policy1000EPiSC_iS9_iiNS7_10__identityEEEvT0_T1_T2_T3_T4_T6_E12temp_storage+32];
	add.s32 	%r374, %r372, %r373;
	ld.shared.u32 	%r375, [_ZZN3cub18CUB_300001_SM_10006detail6reduce28DeviceReduceSingleTileKernelINS2_10policy_hubIijN4cuda3std3__44plusIiEEE10Policy1000EPiSC_iS9_iiNS7_10__identityEEEvT0_T1_T2_T3_T4_T6_E12temp_storage+36];
	add.s32 	%r686, %r374, %r375;
	bra.uni 	$L__BB6_72;
$L__BB6_52:
	// begin inline asm
	mov.u32 %r265, %laneid;
	// end inline asm
	and.b32  	%r291, %r60, 992;
	add.s32 	%r292, %r291, 32;
	setp.gt.s32 	%p27, %r292, %r120;
	not.b32 	%r293, %r291;
	add.s32 	%r294, %r120, %r293;
	selp.b32 	%r289, %r294, 31, %p27;
	mov.b32 	%r268, 1;
	mov.b32 	%r290, -1;
	// begin inline asm
	shfl.sync.down.b32 %r266, %r670, %r268, %r289, %r290;
	// end inline asm
	setp.lt.s32 	%p28, %r265, %r289;
	selp.b32 	%r295, %r266, 0, %p28;
	add.s32 	%r272, %r295, %r670;
	mov.b32 	%r273, 2;
	// begin inline asm
	shfl.sync.down.b32 %r271, %r272, %r273, %r289, %r290;
	// end inline asm
	add.s32 	%r296, %r265, 2;
	setp.gt.s32 	%p29, %r296, %r289;
	selp.b32 	%r297, 0, %r271, %p29;
	add.s32 	%r277, %r272, %r297;
	mov.b32 	%r278, 4;
	// begin inline asm
	shfl.sync.down.b32 %r276, %r277, %r278, %r289, %r290;
	// end inline asm
	add.s32 	%r298, %r265, 4;
	setp.gt.s32 	%p30, %r298, %r289;
	selp.b32 	%r299, 0, %r276, %p30;
	add.s32 	%r282, %r277, %r299;
	mov.b32 	%r283, 8;
	// begin inline asm
	shfl.sync.down.b32 %r281, %r282, %r283, %r289, %r290;
	// end inline asm
	add.s32 	%r300, %r265, 8;
	setp.gt.s32 	%p31, %r300, %r289;
	selp.b32 	%r301, 0, %r281, %p31;
	add.s32 	%r287, %r282, %r301;
	mov.b32 	%r288, 16;
	// begin inline asm
	shfl.sync.down.b32 %r286, %r287, %r288, %r289, %r290;
	// end inline asm
	add.s32 	%r302, %r265, 16;
	setp.gt.s32 	%p32, %r302, %r289;
	selp.b32 	%r303, 0, %r286, %p32;
	add.s32 	%r686, %r287, %r303;
	setp.ne.s32 	%p33, %r265, 0;
	@%p33 bra 	$L__BB6_54;
	shr.u32 	%r304, %r60, 3;
	and.b32  	%r305, %r304, 124;
	mov.u32 	%r306, _ZZN3cub18CUB_300001_SM_10006detail6reduce28DeviceReduceSingleTileKernelINS2_10policy_hubIijN4cuda3std3__44plusIiEEE10Policy1000EPiSC_iS9_iiNS7_10__identityEEEvT0_T1_T2_T3_T4_T6_E12temp_storage;
	add.s32 	%r307, %r306, %r305;
	st.shared.u32 	[%r307+8], %r686;
$L__BB6_54:
	bar.sync 	0;
	setp.ne.s32 	%p34, %r60, 0;
	@%p34 bra 	$L__BB6_72;
	setp.gt.s32 	%p35, %r120, 32;
	ld.shared.u32 	%r308, [_ZZN3cub18CUB_300001_SM_10006detail6reduce28DeviceReduceSingleTileKernelINS2_10policy_hubIijN4cuda3std3__44plusIiEEE10Policy1000EPiSC_iS9_iiNS7_10__identityEEEvT0_T1_T2_T3_T4_T6_E12temp_storage+12];
	selp.b32 	%r309, %r308, 0, %p35;
	add.s32 	%r310, %r309, %r686;
	setp.gt.s32 	%p36, %r120, 64;
	ld.shared.u32 	%r311, [_ZZN3cub18CUB_300001_SM_10006detail6reduce28DeviceReduceSingleTileKernelINS2_10policy_hubIijN4cuda3std3__44plusIiEEE10Policy1000EPiSC_iS9_iiNS7_10__identityEEEvT0_T1_T2_T3_T4_T6_E12temp_storage+16];
	selp.b32 	%r312, %r311, 0, %p36;
	add.s32 	%r313, %r310, %r312;
	setp.gt.s32 	%p37, %r120, 96;
	ld.shared.u32 	%r314, [_ZZN3cub18CUB_300001_SM_10006detail6reduce28DeviceReduceSingleTileKernelINS2_10policy_hubIijN4cuda3std3__44plusIiEEE10Policy1000EPiSC_iS9_iiNS7_10__identityEEEvT0_T1_T2_T3_T4_T6_E12temp_storage+20];
	selp.b32 	%r315, %r314, 0, %p37;
	add.s32 	%r316, %r313, %r315;
	setp.gt.s32 	%p38, %r120, 128;
	ld.shared.u32 	%r317, [_ZZN3cub18CUB_300001_SM_10006detail6reduce28DeviceReduceSingleTileKernelINS2_10policy_hubIijN4cuda3std3__44plusIiEEE10Policy1000EPiSC_iS9_iiNS7_10__identityEEEvT0_T1_T2_T3_T4_T6_E12temp_storage+24];
	selp.b32 	%r318, %r317, 0, %p38;
	add.s32 	%r319, %r316, %r318;
	setp.gt.s32 	%p39, %r120, 160;
	ld.shared.u32 	%r320, [_ZZN3cub18CUB_300001_SM_10006detail6reduce28DeviceReduceSingleTileKernelINS2_10policy_hubIijN4cuda3std3__44plusIiEEE10Policy1000EPiSC_iS9_iiNS7_10__identityEEEvT0_T1_T2_T3_T4_T6_E12temp_storage+28];
	selp.b32 	%r321, %r320, 0, %p39;
	add.s32 	%r322, %r319, %r321;
	setp.gt.s32 	%p40, %r120, 192;
	ld.shared.u32 	%r323, [_ZZN3cub18CUB_300001_SM_10006detail6reduce28DeviceReduceSingleTileKernelINS2_10policy_hubIijN4cuda3std3__44plusIiEEE10Policy1000EPiSC_iS9_iiNS7_10__identityEEEvT0_T1_T2_T3_T4_T6_E12temp_storage+32];
	selp.b32 	%r324, %r323, 0, %p40;
	add.s32 	%r325, %r322, %r324;
	setp.gt.s32 	%p41, %r120, 224;
	ld.shared.u32 	%r326, [_ZZN3cub18CUB_300001_SM_10006detail6reduce28DeviceReduceSingleTileKernelINS2_10policy_hubIijN4cuda3std3__44plusIiEEE10Policy1000EPiSC_iS9_iiNS7_10__identityEEEvT0_T1_T2_T3_T4_T6_E12temp_storage+36];
	selp.b32 	%r327, %r326, 0, %p41;
	add.s32 	%r686, %r325, %r327;
	bra.uni 	$L__BB6_72;
$L__BB6_56:
	mov.u32 	%r85, %tid.x;
	mul.wide.u32 	%rd35, %r85, 4;
	add.s64 	%rd19, %rd16, %rd35;
	// begin inline asm
	ld.global.nc.u32 %r122, [%rd19];
	// end inline asm
	add.s64 	%rd20, %rd19, 1024;
	// begin inline asm
	ld.global.nc.u32 %r123, [%rd20];
	// end inline asm
	add.s64 	%rd21, %rd19, 2048;
	// begin inline asm
	ld.global.nc.u32 %r124, [%rd21];
	// end inline asm
	add.s64 	%rd22, %rd19, 3072;
	// begin inline asm
	ld.global.nc.u32 %r125, [%rd22];
	// end inline asm
	add.s64 	%rd23, %rd19, 4096;
	// begin inline asm
	ld.global.nc.u32 %r126, [%rd23];
	// end inline asm
	add.s64 	%rd24, %rd19, 5120;
	// begin inline asm
	ld.global.nc.u32 %r127, [%rd24];
	// end inline asm
	add.s64 	%rd25, %rd19, 6144;
	// begin inline asm
	ld.global.nc.u32 %r128, [%rd25];
	// end inline asm
	add.s64 	%rd26, %rd19, 7168;
	// begin inline asm
	ld.global.nc.u32 %r129, [%rd26];
	// end inline asm
	add.s64 	%rd27, %rd19, 8192;
	// begin inline asm
	ld.global.nc.u32 %r130, [%rd27];
	// end inline asm
	add.s64 	%rd28, %rd19, 9216;
	// begin inline asm
	ld.global.nc.u32 %r131, [%rd28];
	// end inline asm
	add.s64 	%rd29, %rd19, 10240;
	// begin inline asm
	ld.global.nc.u32 %r132, [%rd29];
	// end inline asm
	add.s64 	%rd30, %rd19, 11264;
	// begin inline asm
	ld.global.nc.u32 %r133, [%rd30];
	// end inline asm
	add.s64 	%rd31, %rd19, 12288;
	// begin inline asm
	ld.global.nc.u32 %r134, [%rd31];
	// end inline asm
	add.s64 	%rd32, %rd19, 13312;
	// begin inline asm
	ld.global.nc.u32 %r135, [%rd32];
	// end inline asm
	add.s64 	%rd33, %rd19, 14336;
	// begin inline asm
	ld.global.nc.u32 %r136, [%rd33];
	// end inline asm
	add.s64 	%rd34, %rd19, 15360;
	// begin inline asm
	ld.global.nc.u32 %r137, [%rd34];
	// end inline asm
	add.s32 	%r139, %r123, %r122;
	add.s32 	%r140, %r124, %r139;
	add.s32 	%r141, %r125, %r140;
	add.s32 	%r142, %r126, %r141;
	add.s32 	%r143, %r127, %r142;
	add.s32 	%r144, %r128, %r143;
	add.s32 	%r145, %r129, %r144;
	add.s32 	%r146, %r130, %r145;
	add.s32 	%r147, %r131, %r146;
	add.s32 	%r148, %r132, %r147;
	add.s32 	%r149, %r133, %r148;
	add.s32 	%r150, %r134, %r149;
	add.s32 	%r151, %r135, %r150;
	add.s32 	%r152, %r136, %r151;
	add.s32 	%r685, %r137, %r152;
	setp.lt.u32 	%p4, %r120, 8192;
	mov.b32 	%r674, 4096;
	@%p4 bra 	$L__BB6_60;
	add.s32 	%r87, %r120, -4096;
	mov.b32 	%r674, 4096;
$L__BB6_58:
	mul.wide.s32 	%rd52, %r674, 4;
	add.s64 	%rd36, %rd19, %rd52;
	// begin inline asm
	ld.global.nc.u32 %r154, [%rd36];
	// end inline asm
	add.s64 	%rd37, %rd36, 1024;
	// begin inline asm
	ld.global.nc.u32 %r155, [%rd37];
	// end inline asm
	add.s64 	%rd38, %rd36, 2048;
	// begin inline asm
	ld.global.nc.u32 %r156, [%rd38];
	// end inline asm
	add.s64 	%rd39, %rd36, 3072;
	// begin inline asm
	ld.global.nc.u32 %r157, [%rd39];
	// end inline asm
	add.s64 	%rd40, %rd36, 4096;
	// begin inline asm
	ld.global.nc.u32 %r158, [%rd40];
	// end inline asm
	add.s64 	%rd41, %rd36, 5120;
	// begin inline asm
	ld.global.nc.u32 %r159, [%rd41];
	// end inline asm
	add.s64 	%rd42, %rd36, 6144;
	// begin inline asm
	ld.global.nc.u32 %r160, [%rd42];
	// end inline asm
	add.s64 	%rd43, %rd36, 7168;
	// begin inline asm
	ld.global.nc.u32 %r161, [%rd43];
	// end inline asm
	add.s64 	%rd44, %rd36, 8192;
	// begin inline asm
	ld.global.nc.u32 %r162, [%rd44];
	// end inline asm
	add.s64 	%rd45, %rd36, 9216;
	// begin inline asm
	ld.global.nc.u32 %r163, [%rd45];
	// end inline asm
	add.s64 	%rd46, %rd36, 10240;
	// begin inline asm
	ld.global.nc.u32 %r164, [%rd46];
	// end inline asm
	add.s64 	%rd47, %rd36, 11264;
	// begin inline asm
	ld.global.nc.u32 %r165, [%rd47];
	// end inline asm
	add.s64 	%rd48, %rd36, 12288;
	// begin inline asm
	ld.global.nc.u32 %r166, [%rd48];
	// end inline asm
	add.s64 	%rd49, %rd36, 13312;
	// begin inline asm
	ld.global.nc.u32 %r167, [%rd49];
	// end inline asm
	add.s64 	%rd50, %rd36, 14336;
	// begin inline asm
	ld.global.nc.u32 %r168, [%rd50];
	// end inline asm
	add.s64 	%rd51, %rd36, 15360;
	// begin inline asm
	ld.global.nc.u32 %r169, [%rd51];
	// end inline asm
	add.s32 	%r170, %r154, %r685;
	add.s32 	%r171, %r155, %r170;
	add.s32 	%r172, %r156, %r171;
	add.s32 	%r173, %r157, %r172;
	add.s32 	%r174, %r158, %r173;
	add.s32 	%r175, %r159, %r174;
	add.s32 	%r176, %r160, %r175;
	add.s32 	%r177, %r161, %r176;
	add.s32 	%r178, %r162, %r177;
	add.s32 	%r179, %r163, %r178;
	add.s32 	%r180, %r164, %r179;
	add.s32 	%r181, %r165, %r180;
	add.s32 	%r182, %r166, %r181;
	add.s32 	%r183, %r167, %r182;
	add.s32 	%r184, %r168, %r183;
	add.s32 	%r685, %r169, %r184;
	sub.s32 	%r185, %r120, %r674;
	setp.lt.s32 	%p5, %r185, 4096;
	@%p5 bra 	$L__BB6_68;
	add.s32 	%r674, %r674, 4096;
	setp.le.s32 	%p6, %r674, %r87;
	@%p6 bra 	$L__BB6_58;
$L__BB6_60:
	setp.le.s32 	%p7, %r120, %r674;
	@%p7 bra 	$L__BB6_68;
	sub.s32 	%r94, %r120, %r674;
	setp.ge.s32 	%p8, %r85, %r94;
	@%p8 bra 	$L__BB6_68;
	not.b32 	%r187, %r85;
	add.s32 	%r188, %r120, %r187;
	sub.s32 	%r95, %r188, %r674;
	and.b32  	%r189, %r95, 768;
	setp.eq.s32 	%p9, %r189, 768;
	mov.u32 	%r679, %r85;
	@%p9 bra 	$L__BB6_65;
	add.s32 	%r676, %r85, %r674;
	shr.u32 	%r190, %r95, 8;
	add.s32 	%r191, %r190, 1;
	and.b32  	%r192, %r191, 3;
	neg.s32 	%r675, %r192;
	mov.u32 	%r679, %r85;
$L__BB6_64:
	.pragma "nounroll";
	mul.wide.u32 	%rd54, %r676, 4;
	add.s64 	%rd53, %rd16, %rd54;
	// begin inline asm
	ld.global.nc.u32 %r193, [%rd53];
	// end inline asm
	add.s32 	%r685, %r193, %r685;
	add.s32 	%r679, %r679, 256;
	add.s32 	%r676, %r676, 256;
	add.s32 	%r675, %r675, 1;
	setp.ne.s32 	%p10, %r675, 0;
	@%p10 bra 	$L__BB6_64;
$L__BB6_65:
	setp.lt.u32 	%p11, %r95, 768;
	@%p11 bra 	$L__BB6_68;
	cvt.u64.u32 	%rd55, %r679;
	cvt.u64.u32 	%rd56, %r674;
	add.s64 	%rd57, %rd55, %rd56;
	shl.b64 	%rd58, %rd57, 2;
	add.s64 	%rd59, %rd58, %rd16;
	add.s64 	%rd124, %rd59, 2048;
	add.s32 	%r682, %r679, %r674;
$L__BB6_67:
	mul.wide.u32 	%rd64, %r682, 4;
	add.s64 	%rd60, %rd16, %rd64;
	// begin inline asm
	ld.global.nc.u32 %r194, [%rd60];
	// end inline asm
	add.s32 	%r198, %r194, %r685;
	add.s64 	%rd61, %rd124, -1024;
	// begin inline asm
	ld.global.nc.u32 %r195, [%rd61];
	// end inline asm
	add.s32 	%r199, %r195, %r198;
	// begin inline asm
	ld.global.nc.u32 %r196, [%rd124];
	// end inline asm
	add.s32 	%r200, %r196, %r199;
	add.s64 	%rd63, %rd124, 1024;
	// begin inline asm
	ld.global.nc.u32 %r197, [%rd63];
	// end inline asm
	add.s32 	%r685, %r197, %r200;
	add.s32 	%r679, %r679, 1024;
	add.s64 	%rd124, %rd124, 4096;
	add.s32 	%r682, %r682, 1024;
	setp.lt.s32 	%p12, %r679, %r94;
	@%p12 bra 	$L__BB6_67;
$L__BB6_68:
	// begin inline asm
	mov.u32 %r201, %laneid;
	// end inline asm
	mov.b32 	%r204, 1;
	mov.b32 	%r225, 31;
	mov.b32 	%r226, -1;
	// begin inline asm
	shfl.sync.down.b32 %r202, %r685, %r204, %r225, %r226;
	// end inline asm
	setp.gt.s32 	%p13, %r201, 30;
	selp.b32 	%r227, 0, %r202, %p13;
	add.s32 	%r208, %r227, %r685;
	mov.b32 	%r209, 2;
	// begin inline asm
	shfl.sync.down.b32 %r207, %r208, %r209, %r225, %r226;
	// end inline asm
	setp.gt.s32 	%p14, %r201, 29;
	selp.b32 	%r228, 0, %r207, %p14;
	add.s32 	%r213, %r208, %r228;
	mov.b32 	%r214, 4;
	// begin inline asm
	shfl.sync.down.b32 %r212, %r213, %r214, %r225, %r226;
	// end inline asm
	setp.gt.s32 	%p15, %r201, 27;
	selp.b32 	%r229, 0, %r212, %p15;
	add.s32 	%r218, %r213, %r229;
	mov.b32 	%r219, 8;
	// begin inline asm
	shfl.sync.down.b32 %r217, %r218, %r219, %r225, %r226;
	// end inline asm
	setp.gt.s32 	%p16, %r201, 23;
	selp.b32 	%r230, 0, %r217, %p16;
	add.s32 	%r223, %r218, %r230;
	mov.b32 	%r224, 16;
	// begin inline asm
	shfl.sync.down.b32 %r222, %r223, %r224, %r225, %r226;
	// end inline asm
	setp.gt.s32 	%p17, %r201, 15;
	selp.b32 	%r231, 0, %r222, %p17;
	add.s32 	%r686, %r223, %r231;
	setp.ne.s32 	%p18, %r201, 0;
	@%p18 bra 	$L__BB6_70;
	shr.u32 	%r232, %r85, 3;
	and.b32  	%r233, %r232, 124;
	mov.u32 	%r234, _ZZN3cub18CUB_300001_SM_10006detail6reduce28DeviceReduceSingleTileKernelINS2_10policy_hubIijN4cuda3std3__44plusIiEEE10Policy1000EPiSC_iS9_iiNS7_10__identityEEEvT0_T1_T2_T3_T4_T6_E12temp_storage;
	add.s32 	%r235, %r234, %r233;
	st.shared.u32 	[%r235+8], %r686;
$L__BB6_70:
	bar.sync 	0;
	setp.ne.s32 	%p19, %r85, 0;
	@%p19 bra 	$L__BB6_72;
	ld.shared.u32 	%r236, [_ZZN3cub18CUB_300001_SM_10006detail6reduce28DeviceReduceSingleTileKernelINS2_10policy_hubIijN4cuda3std3__44plusIiEEE10Policy1000EPiSC_iS9_iiNS7_10__identityEEEvT0_T1_T2_T3_T4_T6_E12temp_storage+12];
	add.s32 	%r237, %r236, %r686;
	ld.shared.u32 	%r238, [_ZZN3cub18CUB_300001_SM_10006detail6reduce28DeviceReduceSingleTileKernelINS2_10policy_hubIijN4cuda3std3__44plusIiEEE10Policy1000EPiSC_iS9_iiNS7_10__identityEEEvT0_T1_T2_T3_T4_T6_E12temp_storage+16];
	add.s32 	%r239, %r237, %r238;
	ld.shared.u32 	%r240, [_ZZN3cub18CUB_300001_SM_10006detail6reduce28DeviceReduceSingleTileKernelINS2_10policy_hubIijN4cuda3std3__44plusIiEEE10Policy1000EPiSC_iS9_iiNS7_10__identityEEEvT0_T1_T2_T3_T4_T6_E12temp_storage+20];
	add.s32 	%r241, %r239, %r240;
	ld.shared.u32 	%r242, [_ZZN3cub18CUB_300001_SM_10006detail6reduce28DeviceReduceSingleTileKernelINS2_10policy_hubIijN4cuda3std3__44plusIiEEE10Policy1000EPiSC_iS9_iiNS7_10__identityEEEvT0_T1_T2_T3_T4_T6_E12temp_storage+24];
	add.s32 	%r243, %r241, %r242;
	ld.shared.u32 	%r244, [_ZZN3cub18CUB_300001_SM_10006detail6reduce28DeviceReduceSingleTileKernelINS2_10policy_hubIijN4cuda3std3__44plusIiEEE10Policy1000EPiSC_iS9_iiNS7_10__identityEEEvT0_T1_T2_T3_T4_T6_E12temp_storage+28];
	add.s32 	%r245, %r243, %r244;
	ld.shared.u32 	%r246, [_ZZN3cub18CUB_300001_SM_10006detail6reduce28DeviceReduceSingleTileKernelINS2_10policy_hubIijN4cuda3std3__44plusIiEEE10Policy1000EPiSC_iS9_iiNS7_10__identityEEEvT0_T1_T2_T3_T4_T6_E12temp_storage+32];
	add.s32 	%r247, %r245, %r246;
	ld.shared.u32 	%r248, [_ZZN3cub18CUB_300001_SM_10006detail6reduce28DeviceReduceSingleTileKernelINS2_10policy_hubIijN4cuda3std3__44plusIiEEE10Policy1000EPiSC_iS9_iiNS7_10__identityEEEvT0_T1_T2_T3_T4_T6_E12temp_storage+36];
	add.s32 	%r686, %r247, %r248;
$L__BB6_72:
	mov.u32 	%r631, %tid.x;
	setp.ne.s32 	%p95, %r631, 0;
	@%p95 bra 	$L__BB6_74;
	add.s32 	%r632, %r686, %r121;
	st.global.u32 	[%rd1], %r632;
$L__BB6_74:
	ret;

}
	// .globl	_ZN3cub18CUB_300001_SM_10006detail6reduce28DeviceReduceSingleTileKernelINS2_10policy_hubIiyN4cuda3std3__44plusIiEEE10Policy1000EN6thrust24THRUST_300001_SM_1000_NS6detail15normal_iteratorINSD_10device_ptrIiEEEEPiyS9_iiNS7_10__identityEEEvT0_T1_T2_T3_T4_T6_
.visible .entry _ZN3cub18CUB_300001_SM_10006detail6reduce28DeviceReduceSingleTileKernelINS2_10policy_hubIiyN4cuda3std3__44plusIiEEE10Policy1000EN6thrust24THRUST_300001_SM_1000_NS6detail15normal_iteratorINSD_10device_ptrIiEEEEPiyS9_iiNS7_10__identityEEEvT0_T1_T2_T3_T4_T6_(
	.param .align 8 .b8 _ZN3cub18CUB_300001_SM_10006detail6reduce28DeviceReduceSingleTileKernelINS2_10policy_hubIiyN4cuda3std3__44plusIiEEE10Policy1000EN6thrust24THRUST_300001_SM_1000_NS6detail15normal_iteratorINSD_10device_ptrIiEEEEPiyS9_iiNS7_10__identityEEEvT0_T1_T2_T3_T4_T6__param_0[8],
	.param .u64 .ptr .align 1 _ZN3cub18CUB_300001_SM_10006detail6reduce28DeviceReduceSingleTileKernelINS2_10policy_hubIiyN4cuda3std3__44plusIiEEE10Policy1000EN6thrust24THRUST_300001_SM_1000_NS6detail15normal_iteratorINSD_10device_ptrIiEEEEPiyS9_iiNS7_10__identityEEEvT0_T1_T2_T3_T4_T6__param_1,
	.param .u64 _ZN3cub18CUB_300001_SM_10006detail6reduce28DeviceReduceSingleTileKernelINS2_10policy_hubIiyN4cuda3std3__44plusIiEEE10Policy1000EN6thrust24THRUST_300001_SM_1000_NS6detail15normal_iteratorINSD_10device_ptrIiEEEEPiyS9_iiNS7_10__identityEEEvT0_T1_T2_T3_T4_T6__param_2,
	.param .align 1 .b8 _ZN3cub18CUB_300001_SM_10006detail6reduce28DeviceReduceSingleTileKernelINS2_10policy_hubIiyN4cuda3std3__44plusIiEEE10Policy1000EN6thrust24THRUST_300001_SM_1000_NS6detail15normal_iteratorINSD_10device_ptrIiEEEEPiyS9_iiNS7_10__identityEEEvT0_T1_T2_T3_T4_T6__param_3[1],
	.param .u32 _ZN3cub18CUB_300001_SM_10006detail6reduce28DeviceReduceSingleTileKernelINS2_10policy_hubIiyN4cuda3std3__44plusIiEEE10Policy1000EN6thrust24THRUST_300001_SM_1000_NS6detail15normal_iteratorINSD_10device_ptrIiEEEEPiyS9_iiNS7_10__identityEEEvT0_T1_T2_T3_T4_T6__param_4,
	.param .align 1 .b8 _ZN3cub18CUB_300001_SM_10006detail6reduce28DeviceReduceSingleTileKernelINS2_10policy_hubIiyN4cuda3std3__44plusIiEEE10Policy1000EN6thrust24THRUST_300001_SM_1000_NS6detail15normal_iteratorINSD_10device_ptrIiEEEEPiyS9_iiNS7_10__identityEEEvT0_T1_T2_T3_T4_T6__param_5[1]
)
.maxntid 256
.minnctapersm 1
{
	.reg .pred 	%p<59>;
	.reg .b32 	%r<471>;
	.reg .b64 	%rd<56>;
	// demoted variable
	.shared .align 4 .b8 _ZZN3cub18CUB_300001_SM_10006detail6reduce28DeviceReduceSingleTileKernelINS2_10policy_hubIiyN4cuda3std3__44plusIiEEE10Policy1000EN6thrust24THRUST_300001_SM_1000_NS6detail15normal_iteratorINSD_10device_ptrIiEEEEPiyS9_iiNS7_10__identityEEEvT0_T1_T2_T3_T4_T6_E12temp_storage[44];
	ld.param.u64 	%rd18, [_ZN3cub18CUB_300001_SM_10006detail6reduce28DeviceReduceSingleTileKernelINS2_10policy_hubIiyN4cuda3std3__44plusIiEEE10Policy1000EN6thrust24THRUST_300001_SM_1000_NS6detail15normal_iteratorINSD_10device_ptrIiEEEEPiyS9_iiNS7_10__identityEEEvT0_T1_T2_T3_T4_T6__param_0];
	ld.param.u64 	%rd20, [_ZN3cub18CUB_300001_SM_10006detail6reduce28DeviceReduceSingleTileKernelINS2_10policy_hubIiyN4cuda3std3__44plusIiEEE10Policy1000EN6thrust24THRUST_300001_SM_1000_NS6detail15normal_iteratorINSD_10device_ptrIiEEEEPiyS9_iiNS7_10__identityEEEvT0_T1_T2_T3_T4_T6__param_1];
	ld.param.u64 	%rd19, [_ZN3cub18CUB_300001_SM_10006detail6reduce28DeviceReduceSingleTileKernelINS2_10policy_hubIiyN4cuda3std3__44plusIiEEE10Policy1000EN6thrust24THRUST_300001_SM_1000_NS6detail15normal_iteratorINSD_10device_ptrIiEEEEPiyS9_iiNS7_10__identityEEEvT0_T1_T2_T3_T4_T6__param_2];
	ld.param.u32 	%r81, [_ZN3cub18CUB_300001_SM_10006detail6reduce28DeviceReduceSingleTileKernelINS2_10policy_hubIiyN4cuda3std3__44plusIiEEE10Policy1000EN6thrust24THRUST_300001_SM_1000_NS6detail15normal_iteratorINSD_10device_ptrIiEEEEPiyS9_iiNS7_10__identityEEEvT0_T1_T2_T3_T4_T6__param_4];
	cvta.to.global.u64 	%rd1, %rd20;
	setp.ne.s64 	%p1, %rd19, 0;
	@%p1 bra 	$L__BB7_3;
	mov.u32 	%r434, %tid.x;
	setp.ne.s32 	%p58, %r434, 0;
	@%p58 bra 	$L__BB7_51;
	st.global.u32 	[%rd1], %r81;
	bra.uni 	$L__BB7_51;
$L__BB7_3:
	cvta.to.global.u64 	%rd2, %rd18;
	setp.gt.u64 	%p2, %rd19, 4095;
	@%p2 bra 	$L__BB7_28;
	cvt.u32.u64 	%r1, %rd19;
	mov.u32 	%r2, %tid.x;
	setp.ge.u32 	%p24, %r2, %r1;
	mov.b32 	%r452, 0;
	mov.u32 	%r441, %r2;
	@%p24 bra 	$L__BB7_6;
	mul.wide.u32 	%rd41, %r2, 4;
	add.s64 	%rd42, %rd2, %rd41;
	ld.global.u32 	%r452, [%rd42];
	add.s32 	%r441, %r2, 256;
$L__BB7_6:
	setp.ge.u32 	%p25, %r441, %r1;
	@%p25 bra 	$L__BB7_19;
	not.b32 	%r261, %r441;
	add.s32 	%r262, %r261, %r1;
	shr.u32 	%r263, %r262, 8;
	add.s32 	%r7, %r263, 1;
	and.b32  	%r8, %r7, 15;
	setp.lt.u32 	%p26, %r262, 3840;
	@%p26 bra 	$L__BB7_10;
	and.b32  	%r264, %r7, 33554416;
	neg.s32 	%r437, %r264;
	mul.wide.u32 	%rd43, %r441, 4;
	add.s64 	%rd44, %rd43, %rd2;
	add.s64 	%rd51, %rd44, 8192;
$L__BB7_9:
	.pragma "nounroll";
	ld.global.u32 	%r265, [%rd51+-8192];
	add.s32 	%r266, %r265, %r452;
	ld.global.u32 	%r267, [%rd51+-7168];
	add.s32 	%r268, %r267, %r266;
	ld.global.u32 	%r269, [%rd51+-6144];
	add.s32 	%r270, %r269, %r268;
	ld.global.u32 	%r271, [%rd51+-5120];
	add.s32 	%r272, %r271, %r270;
	ld.global.u32 	%r273, [%rd51+-4096];
	add.s32 	%r274, %r273, %r272;
	ld.global.u32 	%r275, [%rd51+-3072];
	add.s32 	%r276, %r275, %r274;
	ld.global.u32 	%r277, [%rd51+-2048];
	add.s32 	%r278, %r277, %r276;
	ld.global.u32 	%r279, [%rd51+-1024];
	add.s32 	%r280, %r279, %r278;
	ld.global.u32 	%r281, [%rd51];
	add.s32 	%r282, %r281, %r280;
	ld.global.u32 	%r283, [%rd51+1024];
	add.s32 	%r284, %r283, %r282;
	ld.global.u32 	%r285, [%rd51+2048];
	add.s32 	%r286, %r285, %r284;
	ld.global.u32 	%r287, [%rd51+3072];
	add.s32 	%r288, %r287, %r286;
	ld.global.u32 	%r289, [%rd51+4096];
	add.s32 	%r290, %r289, %r288;
	ld.global.u32 	%r291, [%rd51+5120];
	add.s32 	%r292, %r291, %r290;
	ld.global.u32 	%r293, [%rd51+6144];
	add.s32 	%r294, %r293, %r292;
	ld.global.u32 	%r295, [%rd51+7168];
	add.s32 	%r452, %r295, %r294;
	add.s32 	%r441, %r441, 4096;
	add.s32 	%r437, %r437, 16;
	add.s64 	%rd51, %rd51, 16384;
	setp.ne.s32 	%p27, %r437, 0;
	@%p27 bra 	$L__BB7_9;
$L__BB7_10:
	setp.eq.s32 	%p28, %r8, 0;
	@%p28 bra 	$L__BB7_19;
	and.b32  	%r19, %r7, 7;
	setp.lt.u32 	%p29, %r8, 8;
	@%p29 bra 	$L__BB7_13;
	mul.wide.s32 	%rd45, %r441, 4;
	add.s64 	%rd46, %rd2, %rd45;
	ld.global.u32 	%r297, [%rd46];
	add.s32 	%r298, %r297, %r452;
	ld.global.u32 	%r299, [%rd46+1024];
	add.s32 	%r300, %r299, %r298;
	ld.global.u32 	%r301, [%rd46+2048];
	add.s32 	%r302, %r301, %r300;
	ld.global.u32 	%r303, [%rd46+3072];
	add.s32 	%r304, %r303, %r302;
	ld.global.u32 	%r305, [%rd46+4096];
	add.s32 	%r306, %r305, %r304;
	ld.global.u32 	%r307, [%rd46+5120];
	add.s32 	%r308, %r307, %r306;
	ld.global.u32 	%r309, [%rd46+6144];
	add.s32 	%r310, %r309, %r308;
	ld.global.u32 	%r311, [%rd46+7168];
	add.s32 	%r452, %r311, %r310;
	add.s32 	%r441, %r441, 2048;
$L__BB7_13:
	setp.eq.s32 	%p30, %r19, 0;
	@%p30 bra 	$L__BB7_19;
	and.b32  	%r25, %r7, 3;
	setp.lt.u32 	%p31, %r19, 4;
	@%p31 bra 	$L__BB7_16;
	mul.wide.s32 	%rd47, %r441, 4;
	add.s64 	%rd48, %rd2, %rd47;
	ld.global.u32 	%r313, [%rd48];
	add.s32 	%r314, %r313, %r452;
	ld.global.u32 	%r315, [%rd48+1024];
	add.s32 	%r316, %r315, %r314;
	ld.global.u32 	%r317, [%rd48+2048];
	add.s32 	%r318, %r317, %r316;
	ld.global.u32 	%r319, [%rd48+3072];
	add.s32 	%r452, %r319, %r318;
	add.s32 	%r441, %r441, 1024;
$L__BB7_16:
	setp.eq.s32 	%p32, %r25, 0;
	@%p32 bra 	$L__BB7_19;
	neg.s32 	%r449, %r25;
$L__BB7_18:
	.pragma "nounroll";
	mul.wide.s32 	%rd49, %r441, 4;
	add.s64 	%rd50, %rd2, %rd49;
	ld.global.u32 	%r320, [%rd50];
	add.s32 	%r452, %r320, %r452;
	add.s32 	%r441, %r441, 256;
	add.s32 	%r449, %r449, 1;
	setp.ne.s32 	%p33, %r449, 0;
	@%p33 bra 	$L__BB7_18;
$L__BB7_19:
	setp.lt.u64 	%p34, %rd19, 256;
	@%p34 bra 	$L__BB7_24;
	// begin inline asm
	mov.u32 %r384, %laneid;
	// end inline asm
	mov.b32 	%r387, 1;
	mov.b32 	%r408, 31;
	mov.b32 	%r409, -1;
	// begin inline asm
	shfl.sync.down.b32 %r385, %r452, %r387, %r408, %r409;
	// end inline asm
	setp.gt.s32 	%p50, %r384, 30;
	selp.b32 	%r410, 0, %r385, %p50;
	add.s32 	%r391, %r410, %r452;
	mov.b32 	%r392, 2;
	// begin inline asm
	shfl.sync.down.b32 %r390, %r391, %r392, %r408, %r409;
	// end inline asm
	setp.gt.s32 	%p51, %r384, 29;
	selp.b32 	%r411, 0, %r390, %p51;
	add.s32 	%r396, %r391, %r411;
	mov.b32 	%r397, 4;
	// begin inline asm
	shfl.sync.down.b32 %r395, %r396, %r397, %r408, %r409;
	// end inline asm
	setp.gt.s32 	%p52, %r384, 27;
	selp.b32 	%r412, 0, %r395, %p52;
	add.s32 	%r401, %r396, %r412;
	mov.b32 	%r402, 8;
	// begin inline asm
	shfl.sync.down.b32 %r400, %r401, %r402, %r408, %r409;
	// end inline asm
	setp.gt.s32 	%p53, %r384, 23;
	selp.b32 	%r413, 0, %r400, %p53;
	add.s32 	%r406, %r401, %r413;
	mov.b32 	%r407, 16;
	// begin inline asm
	shfl.sync.down.b32 %r405, %r406, %r407, %r408, %r409;
	// end inline asm
	setp.gt.s32 	%p54, %r384, 15;
	selp.b32 	%r414, 0, %r405, %p54;
	add.s32 	%r470, %r406, %r414;
	setp.ne.s32 	%p55, %r384, 0;
	@%p55 bra 	$L__BB7_22;
	shr.u32 	%r415, %r2, 3;
	and.b32  	%r416, %r415, 124;
	mov.u32 	%r417, _ZZN3cub18CUB_300001_SM_10006detail6reduce28DeviceReduceSingleTileKernelINS2_10policy_hubIiyN4cuda3std3__44plusIiEEE10Policy1000EN6thrust24THRUST_300001_SM_1000_NS6detail15normal_iteratorINSD_10device_ptrIiEEEEPiyS9_iiNS7_10__identityEEEvT0_T1_T2_T3_T4_T6_E12temp_storage;
	add.s32 	%r418, %r417, %r416;
	st.shared.u32 	[%r418+8], %r470;
$L__BB7_22:
	bar.sync 	0;
	setp.ne.s32 	%p56, %r2, 0;
	@%p56 bra 	$L__BB7_49;
	ld.shared.u32 	%r419, [_ZZN3cub18CUB_300001_SM_10006detail6reduce28DeviceReduceSingleTileKernelINS2_10policy_hubIiyN4cuda3std3__44plusIiEEE10Policy1000EN6thrust24THRUST_300001_SM_1000_NS6detail15normal_iteratorINSD_10device_ptrIiEEEEPiyS9_iiNS7_10__identityEEEvT0_T1_T2_T3_T4_T6_E12temp_storage+12];
	add.s32 	%r420, %r419, %r470;
	ld.shared.u32 	%r421, [_ZZN3cub18CUB_300001_SM_10006detail6reduce28DeviceReduceSingleTileKernelINS2_10policy_hubIiyN4cuda3std3__44plusIiEEE10Policy1000EN6thrust24THRUST_300001_SM_1000_NS6detail15normal_iteratorINSD_10device_ptrIiEEEEPiyS9_iiNS7_10__identityEEEvT0_T1_T2_T3_T4_T6_E12temp_storage+16];
	add.s32 	%r422, %r420, %r421;
	ld.shared.u32 	%r423, [_ZZN3cub18CUB_300001_SM_10006detail6reduce28DeviceReduceSingleTileKernelINS2_10policy_hubIiyN4cuda3std3__44plusIiEEE10Policy1000EN6thrust24THRUST_300001_SM_1000_NS6detail15normal_iteratorINSD_10device_ptrIiEEEEPiyS9_iiNS7_10__identityEEEvT0_T1_T2_T3_T4_T6_E12temp_storage+20];
	add.s32 	%r424, %r422, %r423;
	ld.shared.u32 	%r425, [_ZZN3cub18CUB_300001_SM_10006detail6reduce28DeviceReduceSingleTileKernelINS2_10policy_hubIiyN4cuda3std3__44plusIiEEE10Policy1000EN6thrust24THRUST_300001_SM_1000_NS6detail15normal_iteratorINSD_10device_ptrIiEEEEPiyS9_iiNS7_10__identityEEEvT0_T1_T2_T3_T4_T6_E12temp_storage+24];
	add.s32 	%r426, %r424, %r425;
	ld.shared.u32 	%r427, [_ZZN3cub18CUB_300001_SM_10006detail6reduce28DeviceReduceSingleTileKernelINS2_10policy_hubIiyN4cuda3std3__44plusIiEEE10Policy1000EN6thrust24THRUST_300001_SM_1000_NS6detail15normal_iteratorINSD_10device_ptrIiEEEEPiyS9_iiNS7_10__identityEEEvT0_T1_T2_T3_T4_T6_E12temp_storage+28];
	add.s32 	%r428, %r426, %r427;
	ld.shared.u32 	%r429, [_ZZN3cub18CUB_300001_SM_10006detail6reduce28DeviceReduceSingleTileKernelINS2_10policy_hubIiyN4cuda3std3__44plusIiEEE10Policy1000EN6thrust24THRUST_300001_SM_1000_NS6detail15normal_iteratorINSD_10device_ptrIiEEEEPiyS9_iiNS7_10__identityEEEvT0_T1_T2_T3_T4_T6_E12temp_storage+32];
	add.s32 	%r430, %r428, %r429;
	ld.shared.u32 	%r431, [_ZZN3cub18CUB_300001_SM_10006detail6reduce28DeviceReduceSingleTileKernelINS2_10policy_hubIiyN4cuda3std3__44plusIiEEE10Policy1000EN6thrust24THRUST_300001_SM_1000_NS6detail15normal_iteratorINSD_10device_ptrIiEEEEPiyS9_iiNS7_10__identityEEEvT0_T1_T2_T3_T4_T6_E12temp_storage+36];
	add.s32 	%r470, %r430, %r431;
	bra.uni 	$L__BB7_49;
$L__BB7_24:
	// begin inline asm
	mov.u32 %r321, %laneid;
	// end inline asm
	and.b32  	%r347, %r2, 992;
	add.s32 	%r348, %r347, 32;
	setp.gt.u32 	%p35, %r348, %r1;
	not.b32 	%r349, %r347;
	add.s32 	%r350, %r1, %r349;
	selp.b32 	%r345, %r350, 31, %p35;
	mov.b32 	%r324, 1;
	mov.b32 	%r346, -1;
	// begin inline asm
	shfl.sync.down.b32 %r322, %r452, %r324, %r345, %r346;
	// end inline asm
	setp.lt.s32 	%p36, %r321, %r345;
	selp.b32 	%r351, %r322, 0, %p36;
	add.s32 	%r328, %r351, %r452;
	mov.b32 	%r329, 2;
	// begin inline asm
	shfl.sync.down.b32 %r327, %r328, %r329, %r345, %r346;
	// end inline asm
	add.s32 	%r352, %r321, 2;
	setp.gt.s32 	%p37, %r352, %r345;
	selp.b32 	%r353, 0, %r327, %p37;
	add.s32 	%r333, %r328, %r353;
	mov.b32 	%r334, 4;
	// begin inline asm
	shfl.sync.down.b32 %r332, %r333, %r334, %r345, %r346;
	// end inline asm
	add.s32 	%r354, %r321, 4;
	setp.gt.s32 	%p38, %r354, %r345;
	selp.b32 	%r355, 0, %r332, %p38;
	add.s32 	%r338, %r333, %r355;
	mov.b32 	%r339, 8;
	// begin inline asm
	shfl.sync.down.b32 %r337, %r338, %r339, %r345, %r346;
	// end inline asm
	add.s32 	%r356, %r321, 8;
	setp.gt.s32 	%p39, %r356, %r345;
	selp.b32 	%r357, 0, %r337, %p39;
	add.s32 	%r343, %r338, %r357;
	mov.b32 	%r344, 16;
	// begin inline asm
	shfl.sync.down.b32 %r342, %r343, %r344, %r345, %r346;
	// end inline asm
	add.s32 	%r358, %r321, 16;
	setp.gt.s32 	%p40, %r358, %r345;
	selp.b32 	%r359, 0, %r342, %p40;
	add.s32 	%r470, %r343, %r359;
	setp.ne.s32 	%p41, %r321, 0;
	@%p41 bra 	$L__BB7_26;
	shr.u32 	%r360, %r2, 3;
	and.b32  	%r361, %r360, 124;
	mov.u32 	%r362, _ZZN3cub18CUB_300001_SM_10006detail6reduce28DeviceReduceSingleTileKernelINS2_10policy_hubIiyN4cuda3std3__44plusIiEEE10Policy1000EN6thrust24THRUST_300001_SM_1000_NS6detail15normal_iteratorINSD_10device_ptrIiEEEEPiyS9_iiNS7_10__identityEEEvT0_T1_T2_T3_T4_T6_E12temp_storage;
	add.s32 	%r363, %r362, %r361;
	st.shared.u32 	[%r363+8], %r470;
$L__BB7_26:
	bar.sync 	0;
	setp.ne.s32 	%p42, %r2, 0;
	@%p42 bra 	$L__BB7_49;
	setp.gt.u64 	%p43, %rd19, 32;
	ld.shared.u32 	%r364, [_ZZN3cub18CUB_300001_SM_10006detail6reduce28DeviceReduceSingleTileKernelINS2_10policy_hubIiyN4cuda3std3__44plusIiEEE10Policy1000EN6thrust24THRUST_300001_SM_1000_NS6detail15normal_iteratorINSD_10device_ptrIiEEEEPiyS9_iiNS7_10__identityEEEvT0_T1_T2_T3_T4_T6_E12temp_storage+12];
	selp.b32 	%r365, %r364, 0, %p43;
	add.s32 	%r366, %r365, %r470;
	setp.gt.u64 	%p44, %rd19, 64;
	ld.shared.u32 	%r367, [_ZZN3cub18CUB_300001_SM_10006detail6reduce28DeviceReduceSingleTileKernelINS2_10policy_hubIiyN4cuda3std3__44plusIiEEE10Policy1000EN6thrust24THRUST_300001_SM_1000_NS6detail15normal_iteratorINSD_10device_ptrIiEEEEPiyS9_iiNS7_10__identityEEEvT0_T1_T2_T3_T4_T6_E12temp_storage+16];
	selp.b32 	%r368, %r367, 0, %p44;
	add.s32 	%r369, %r366, %r368;
	setp.gt.u64 	%p45, %rd19, 96;
	ld.shared.u32 	%r370, [_ZZN3cub18CUB_300001_SM_10006detail6reduce28DeviceReduceSingleTileKernelINS2_10policy_hubIiyN4cuda3std3__44plusIiEEE10Policy1000EN6thrust24THRUST_300001_SM_1000_NS6detail15normal_iteratorINSD_10device_ptrIiEEEEPiyS9_iiNS7_10__identityEEEvT0_T1_T2_T3_T4_T6_E12temp_storage+20];
	selp.b32 	%r371, %r370, 0, %p45;
	add.s32 	%r372, %r369, %r371;
	setp.gt.u64 	%p46, %rd19, 128;
	ld.shared.u32 	%r373, [_ZZN3cub18CUB_300001_SM_10006detail6reduce28DeviceReduceSingleTileKernelINS2_10policy_hubIiyN4cuda3std3__44plusIiEEE10Policy1000EN6thrust24THRUST_300001_SM_1000_NS6detail15normal_iteratorINSD_10device_ptrIiEEEEPiyS9_iiNS7_10__identityEEEvT0_T1_T2_T3_T4_T6_E12temp_storage+24];
	selp.b32 	%r374, %r373, 0, %p46;
	add.s32 	%r375, %r372, %r374;
	setp.gt.u64 	%p47, %rd19, 160;
	ld.shared.u32 	%r376, [_ZZN3cub18CUB_300001_SM_10006detail6reduce28DeviceReduceSingleTileKernelINS2_10policy_hubIiyN4cuda3std3__44plusIiEEE10Policy1000EN6thrust24THRUST_300001_SM_1000_NS6detail15normal_iteratorINSD_10device_ptrIiEEEEPiyS9_iiNS7_10__identityEEEvT0_T1_T2_T3_T4_T6_E12temp_storage+28];
	selp.b32 	%r377, %r376, 0, %p47;
	add.s32 	%r378, %r375, %r377;
	setp.gt.u64 	%p48, %rd19, 192;
	ld.shared.u32 	%r379, [_ZZN3cub18CUB_300001_SM_10006detail6reduce28DeviceReduceSingleTileKernelINS2_10policy_hubIiyN4cuda3std3__44plusIiEEE10Policy1000EN6thrust24THRUST_300001_SM_1000_NS6detail15normal_iteratorINSD_10device_ptrIiEEEEPiyS9_iiNS7_10__identityEEEvT0_T1_T2_T3_T4_T6_E12temp_storage+32];
	selp.b32 	%r380, %r379, 0, %p48;
	add.s32 	%r381, %r378, %r380;
	setp.gt.u64 	%p49, %rd19, 224;
	ld.shared.u32 	%r382, [_ZZN3cub18CUB_300001_SM_10006detail6reduce28DeviceReduceSingleTileKernelINS2_10policy_hubIiyN4cuda3std3__44plusIiEEE10Policy1000EN6thrust24THRUST_300001_SM_1000_NS6detail15normal_iteratorINSD_10device_ptrIiEEEEPiyS9_iiNS7_10__identityEEEvT0_T1_T2_T3_T4_T6_E12temp_storage+36];
	selp.b32 	%r383, %r382, 0, %p49;
	add.s32 	%r470, %r381, %r383;
	bra.uni 	$L__BB7_49;
$L__BB7_28:
	mov.u32 	%r43, %tid.x;
	cvt.u64.u32 	%rd6, %r43;
	mul.wide.u32 	%rd22, %r43, 4;
	add.s64 	%rd7, %rd2, %rd22;
	ld.global.u32 	%r82, [%rd7];
	ld.global.u32 	%r83, [%rd7+1024];
	ld.global.u32 	%r84, [%rd7+2048];
	ld.global.u32 	%r85, [%rd7+3072];
	ld.global.u32 	%r86, [%rd7+4096];
	ld.global.u32 	%r87, [%rd7+5120];
	ld.global.u32 	%r88, [%rd7+6144];
	ld.global.u32 	%r89, [%rd7+7168];
	ld.global.u32 	%r90, [%rd7+8192];
	ld.global.u32 	%r91, [%rd7+9216];
	ld.global.u32 	%r92, [%rd7+10240];
	ld.global.u32 	%r93, [%rd7+11264];
	ld.global.u32 	%r94, [%rd7+12288];
	ld.global.u32 	%r95, [%rd7+13312];
	ld.global.u32 	%r96, [%rd7+14336];
	ld.global.u32 	%r97, [%rd7+15360];
	add.s32 	%r98, %r83, %r82;
	add.s32 	%r99, %r84, %r98;
	add.s32 	%r100, %r85, %r99;
	add.s32 	%r101, %r86, %r100;
	add.s32 	%r102, %r87, %r101;
	add.s32 	%r103, %r88, %r102;
	add.s32 	%r104, %r89, %r103;
	add.s32 	%r105, %r90, %r104;
	add.s32 	%r106, %r91, %r105;
	add.s32 	%r107, %r92, %r106;
	add.s32 	%r108, %r93, %r107;
	add.s32 	%r109, %r94, %r108;
	add.s32 	%r110, %r95, %r109;
	add.s32 	%r111, %r96, %r110;
	add.s32 	%r469, %r97, %r111;
	add.s64 	%rd8, %rd19, -4096;
	setp.lt.u64 	%p3, %rd8, 4096;
	mov.b64 	%rd53, 4096;
	@%p3 bra 	$L__BB7_32;
	mov.b64 	%rd53, 4096;
$L__BB7_30:
	shl.b64 	%rd24, %rd53, 2;
	add.s64 	%rd25, %rd7, %rd24;
	ld.global.u32 	%r112, [%rd25];
	ld.global.u32 	%r113, [%rd25+1024];
	ld.global.u32 	%r114, [%rd25+2048];
	ld.global.u32 	%r115, [%rd25+3072];
	ld.global.u32 	%r116, [%rd25+4096];
	ld.global.u32 	%r117, [%rd25+5120];
	ld.global.u32 	%r118, [%rd25+6144];
	ld.global.u32 	%r119, [%rd25+7168];
	ld.global.u32 	%r120, [%rd25+8192];
	ld.global.u32 	%r121, [%rd25+9216];
	ld.global.u32 	%r122, [%rd25+10240];
	ld.global.u32 	%r123, [%rd25+11264];
	ld.global.u32 	%r124, [%rd25+12288];
	ld.global.u32 	%r125, [%rd25+13312];
	ld.global.u32 	%r126, [%rd25+14336];
	ld.global.u32 	%r127, [%rd25+15360];
	add.s32 	%r128, %r112, %r469;
	add.s32 	%r129, %r113, %r128;
	add.s32 	%r130, %r114, %r129;
	add.s32 	%r131, %r115, %r130;
	add.s32 	%r132, %r116, %r131;
	add.s32 	%r133, %r117, %r132;
	add.s32 	%r134, %r118, %r133;
	add.s32 	%r135, %r119, %r134;
	add.s32 	%r136, %r120, %r135;
	add.s32 	%r137, %r121, %r136;
	add.s32 	%r138, %r122, %r137;
	add.s32 	%r139, %r123, %r138;
	add.s32 	%r140, %r124, %r139;
	add.s32 	%r141, %r125, %r140;
	add.s32 	%r142, %r126, %r141;
	add.s32 	%r469, %r127, %r142;
	sub.s64 	%rd26, %rd19, %rd53;
	setp.lt.u64 	%p4, %rd26, 4096;
	@%p4 bra 	$L__BB7_45;
	add.s64 	%rd53, %rd53, 4096;
	setp.le.u64 	%p5, %rd53, %rd8;
	@%p5 bra 	$L__BB7_30;
$L__BB7_32:
	setp.le.u64 	%p6, %rd19, %rd53;
	cvt.u32.u64 	%r143, %rd53;
	cvt.u32.u64 	%r144, %rd19;
	sub.s32 	%r145, %r144, %r143;
	setp.ge.s32 	%p7, %r43, %r145;
	or.pred  	%p8, %p6, %p7;
	@%p8 bra 	$L__BB7_45;
	not.b32 	%r149, %r43;
	add.s32 	%r150, %r149, %r144;
	sub.s32 	%r152, %r150, %r143;
	shr.u32 	%r153, %r152, 8;
	add.s32 	%r48, %r153, 1;
	and.b32  	%r49, %r48, 15;
	setp.lt.u32 	%p9, %r152, 3840;
	mov.u32 	%r459, %r43;
	@%p9 bra 	$L__BB7_36;
	and.b32  	%r154, %r48, 33554416;
	neg.s32 	%r455, %r154;
	add.s64 	%rd27, %rd53, %rd6;
	shl.b64 	%rd28, %rd27, 2;
	add.s64 	%rd29, %rd28, %rd2;
	add.s64 	%rd54, %rd29, 8192;
	mov.u32 	%r459, %r43;
$L__BB7_35:
	.pragma "nounroll";
	ld.global.u32 	%r155, [%rd54+-8192];
	add.s32 	%r156, %r155, %r469;
	ld.global.u32 	%r157, [%rd54+-7168];
	add.s32 	%r158, %r157, %r156;
	ld.global.u32 	%r159, [%rd54+-6144];
	add.s32 	%r160, %r159, %r158;
	ld.global.u32 	%r161, [%rd54+-5120];
	add.s32 	%r162, %r161, %r160;
	ld.global.u32 	%r163, [%rd54+-4096];
	add.s32 	%r164, %r163, %r162;
	ld.global.u32 	%r165, [%rd54+-3072];
	add.s32 	%r166, %r165, %r164;
	ld.global.u32 	%r167, [%rd54+-2048];
	add.s32 	%r168, %r167, %r166;
	ld.global.u32 	%r169, [%rd54+-1024];
	add.s32 	%r170, %r169, %r168;
	ld.global.u32 	%r171, [%rd54];
	add.s32 	%r172, %r171, %r170;
	ld.global.u32 	%r173, [%rd54+1024];
	add.s32 	%r174, %r173, %r172;
	ld.global.u32 	%r175, [%rd54+2048];
	add.s32 	%r176, %r175, %r174;
	ld.global.u32 	%r177, [%rd54+3072];
	add.s32 	%r178, %r177, %r176;
	ld.global.u32 	%r179, [%rd54+4096];
	add.s32 	%r180, %r179, %r178;
	ld.global.u32 	%r181, [%rd54+5120];
	add.s32 	%r182, %r181, %r180;
	ld.global.u32 	%r183, [%rd54+6144];
	add.s32 	%r184, %r183, %r182;
	ld.global.u32 	%r185, [%rd54+7168];
	add.s32 	%r469, %r185, %r184;
	add.s32 	%r459, %r459, 4096;
	add.s32 	%r455, %r455, 16;
	add.s64 	%rd54, %rd54, 16384;
	setp.ne.s32 	%p10, %r455, 0;
	@%p10 bra 	$L__BB7_35;
$L__BB7_36:
	setp.eq.s32 	%p11, %r49, 0;
	@%p11 bra 	$L__BB7_45;
	and.b32  	%r60, %r48, 7;
	setp.lt.u32 	%p12, %r49, 8;
	@%p12 bra 	$L__BB7_39;
	cvt.u64.u32 	%rd30, %r459;
	add.s64 	%rd31, %rd53, %rd30;
	shl.b64 	%rd32, %rd31, 2;
	add.s64 	%rd33, %rd2, %rd32;
	ld.global.u32 	%r187, [%rd33];
	add.s32 	%r188, %r187, %r469;
	ld.global.u32 	%r189, [%rd33+1024];
	add.s32 	%r190, %r189, %r188;
	ld.global.u32 	%r191, [%rd33+2048];
	add.s32 	%r192, %r191, %r190;
	ld.global.u32 	%r193, [%rd33+3072];
	add.s32 	%r194, %r193, %r192;
	ld.global.u32 	%r195, [%rd33+4096];
	add.s32 	%r196, %r195, %r194;
	ld.global.u32 	%r197, [%rd33+5120];
	add.s32 	%r198, %r197, %r196;
	ld.global.u32 	%r199, [%rd33+6144];
	add.s32 	%r200, %r199, %r198;
	ld.global.u32 	%r201, [%rd33+7168];
	add.s32 	%r469, %r201, %r200;
	add.s32 	%r459, %r459, 2048;
$L__BB7_39:
	setp.eq.s32 	%p13, %r60, 0;
	@%p13 bra 	$L__BB7_45;
	and.b32  	%r66, %r48, 3;
	setp.lt.u32 	%p14, %r60, 4;
	@%p14 bra 	$L__BB7_42;
	cvt.u64.u32 	%rd34, %r459;
	add.s64 	%rd35, %rd53, %rd34;
	shl.b64 	%rd36, %rd35, 2;
	add.s64 	%rd37, %rd2, %rd36;
	ld.global.u32 	%r203, [%rd37];
	add.s32 	%r204, %r203, %r469;
	ld.global.u32 	%r205, [%rd37+1024];
	add.s32 	%r206, %r205, %r204;
	ld.global.u32 	%r207, [%rd37+2048];
	add.s32 	%r208, %r207, %r206;
	ld.global.u32 	%r209, [%rd37+3072];
	add.s32 	%r469, %r209, %r208;
	add.s32 	%r459, %r459, 1024;
$L__BB7_42:
	setp.eq.s32 	%p15, %r66, 0;
	@%p15 bra 	$L__BB7_45;
	cvt.u64.u32 	%rd38, %r459;
	add.s64 	%rd39, %rd53, %rd38;
	shl.b64 	%rd40, %rd39, 2;
	add.s64 	%rd55, %rd2, %rd40;
	neg.s32 	%r467, %r66;
$L__BB7_44:
	.pragma "nounroll";
	ld.global.u32 	%r210, [%rd55];
	add.s32 	%r469, %r210, %r469;
	add.s64 	%rd55, %rd55, 1024;
	add.s32 	%r467, %r467, 1;
	setp.ne.s32 	%p16, %r467, 0;
	@%p16 bra 	$L__BB7_44;
$L__BB7_45:
	// begin inline asm
	mov.u32 %r211, %laneid;
	// end inline asm
	mov.b32 	%r214, 1;
	mov.b32 	%r235, 31;
	mov.b32 	%r236, -1;
	// begin inline asm
	shfl.sync.down.b32 %r212, %r469, %r214, %r235, %r236;
	// end inline asm
	setp.gt.s32 	%p17, %r211, 30;
	selp.b32 	%r237, 0, %r212, %p17;
	add.s32 	%r218, %r237, %r469;
	mov.b32 	%r219, 2;
	// begin inline asm
	shfl.sync.down.b32 %r217, %r218, %r219, %r235, %r236;
	// end inline asm
	setp.gt.s32 	%p18, %r211, 29;
	selp.b32 	%r238, 0, %r217, %p18;
	add.s32 	%r223, %r218, %r238;
	mov.b32 	%r224, 4;
	// begin inline asm
	shfl.sync.down.b32 %r222, %r223, %r224, %r235, %r236;
	// end inline asm
	setp.gt.s32 	%p19, %r211, 27;
	selp.b32 	%r239, 0, %r222, %p19;
	add.s32 	%r228, %r223, %r239;
	mov.b32 	%r229, 8;
	// begin inline asm
	shfl.sync.down.b32 %r227, %r228, %r229, %r235, %r236;
	// end inline asm
	setp.gt.s32 	%p20, %r211, 23;
	selp.b32 	%r240, 0, %r227, %p20;
	add.s32 	%r233, %r228, %r240;
	mov.b32 	%r234, 16;
	// begin inline asm
	shfl.sync.down.b32 %r232, %r233, %r234, %r235, %r236;
	// end inline asm
	setp.gt.s32 	%p21, %r211, 15;
	selp.b32 	%r241, 0, %r232, %p21;
	add.s32 	%r470, %r233, %r241;
	setp.ne.s32 	%p22, %r211, 0;
	@%p22 bra 	$L__BB7_47;
	shr.u32 	%r242, %r43, 3;
	and.b32  	%r243, %r242, 124;
	mov.u32 	%r244, _ZZN3cub18CUB_300001_SM_10006detail6reduce28DeviceReduceSingleTileKernelINS2_10policy_hubIiyN4cuda3std3__44plusIiEEE10Policy1000EN6thrust24THRUST_300001_SM_1000_NS6detail15normal_iteratorINSD_10device_ptrIiEEEEPiyS9_iiNS7_10__identityEEEvT0_T1_T2_T3_T4_T6_E12temp_storage;
	add.s32 	%r245, %r244, %r243;
	st.shared.u32 	[%r245+8], %r470;
$L__BB7_47:
	bar.sync 	0;
	setp.ne.s32 	%p23, %r43, 0;
	@%p23 bra 	$L__BB7_49;
	ld.shared.u32 	%r246, [_ZZN3cub18CUB_300001_SM_10006detail6reduce28DeviceReduceSingleTileKernelINS2_10policy_hubIiyN4cuda3std3__44plusIiEEE10Policy1000EN6thrust24THRUST_300001_SM_1000_NS6detail15normal_iteratorINSD_10device_ptrIiEEEEPiyS9_iiNS7_10__identityEEEvT0_T1_T2_T3_T4_T6_E12temp_storage+12];
	add.s32 	%r247, %r246, %r470;
	ld.shared.u32 	%r248, [_ZZN3cub18CUB_300001_SM_10006detail6reduce28DeviceReduceSingleTileKernelINS2_10policy_hubIiyN4cuda3std3__44plusIiEEE10Policy1000EN6thrust24THRUST_300001_SM_1000_NS6detail15normal_iteratorINSD_10device_ptrIiEEEEPiyS9_iiNS7_10__identityEEEvT0_T1_T2_T3_T4_T6_E12temp_storage+16];
	add.s32 	%r249, %r247, %r248;
	ld.shared.u32 	%r250, [_ZZN3cub18CUB_300001_SM_10006detail6reduce28DeviceReduceSingleTileKernelINS2_10policy_hubIiyN4cuda3std3__44plusIiEEE10Policy1000EN6thrust24THRUST_300001_SM_1000_NS6detail15normal_iteratorINSD_10device_ptrIiEEEEPiyS9_iiNS7_10__identityEEEvT0_T1_T2_T3_T4_T6_E12temp_storage+20];
	add.s32 	%r251, %r249, %r250;
	ld.shared.u32 	%r252, [_ZZN3cub18CUB_300001_SM_10006detail6reduce28DeviceReduceSingleTileKernelINS2_10policy_hubIiyN4cuda3std3__44plusIiEEE10Policy1000EN6thrust24THRUST_300001_SM_1000_NS6detail15normal_iteratorINSD_10device_ptrIiEEEEPiyS9_iiNS7_10__identityEEEvT0_T1_T2_T3_T4_T6_E12temp_storage+24];
	add.s32 	%r253, %r251, %r252;
	ld.shared.u32 	%r254, [_ZZN3cub18CUB_300001_SM_10006detail6reduce28DeviceReduceSingleTileKernelINS2_10policy_hubIiyN4cuda3std3__44plusIiEEE10Policy1000EN6thrust24THRUST_300001_SM_1000_NS6detail15normal_iteratorINSD_10device_ptrIiEEEEPiyS9_iiNS7_10__identityEEEvT0_T1_T2_T3_T4_T6_E12temp_storage+28];
	add.s32 	%r255, %r253, %r254;
	ld.shared.u32 	%r256, [_ZZN3cub18CUB_300001_SM_10006detail6reduce28DeviceReduceSingleTileKernelINS2_10policy_hubIiyN4cuda3std3__44plusIiEEE10Policy1000EN6thrust24THRUST_300001_SM_1000_NS6detail15normal_iteratorINSD_10device_ptrIiEEEEPiyS9_iiNS7_10__identityEEEvT0_T1_T2_T3_T4_T6_E12temp_storage+32];
	add.s32 	%r257, %r255, %r256;
	ld.shared.u32 	%r258, [_ZZN3cub18CUB_300001_SM_10006detail6reduce28DeviceReduceSingleTileKernelINS2_10policy_hubIiyN4cuda3std3__44plusIiEEE10Policy1000EN6thrust24THRUST_300001_SM_1000_NS6detail15normal_iteratorINSD_10device_ptrIiEEEEPiyS9_iiNS7_10__identityEEEvT0_T1_T2_T3_T4_T6_E12temp_storage+36];
	add.s32 	%r470, %r257, %r258;
$L__BB7_49:
	mov.u32 	%r432, %tid.x;
	setp.ne.s32 	%p57, %r432, 0;
	@%p57 bra 	$L__BB7_51;
	add.s32 	%r433, %r470, %r81;
	st.global.u32 	[%rd1], %r433;
$L__BB7_51:
	ret;

}
	// .globl	_ZN3cub18CUB_300001_SM_10006detail6reduce18DeviceReduceKernelINS2_10policy_hubIiyN4cuda3std3__44plusIiEEE10Policy1000EN6thrust24THRUST_300001_SM_1000_NS6detail15normal_iteratorINSD_10device_ptrIiEEEEyS9_iNS7_10__identityEEEvT0_PT3_T1_NS0_13GridEvenShareISN_EET2_T4_
.visible .entry _ZN3cub18CUB_300001_SM_10006detail6reduce18DeviceReduceKernelINS2_10policy_hubIiyN4cuda3std3__44plusIiEEE10Policy1000EN6thrust24THRUST_300001_SM_1000_NS6detail15normal_iteratorINSD_10device_ptrIiEEEEyS9_iNS7_10__identityEEEvT0_PT3_T1_NS0_13GridEvenShareISN_EET2_T4_(
	.param .align 8 .b8 _ZN3cub18CUB_300001_SM_10006detail6reduce18DeviceReduceKernelINS2_10policy_hubIiyN4cuda3std3__44plusIiEEE10Policy1000EN6thrust24THRUST_300001_SM_1000_NS6detail15normal_iteratorINSD_10device_ptrIiEEEEyS9_iNS7_10__identityEEEvT0_PT3_T1_NS0_13GridEvenShareISN_EET2_T4__param_0[8],
	.param .u64 .ptr .align 1 _ZN3cub18CUB_300001_SM_10006detail6reduce18DeviceReduceKernelINS2_10policy_hubIiyN4cuda3std3__44plusIiEEE10Policy1000EN6thrust24THRUST_300001_SM_1000_NS6detail15normal_iteratorINSD_10device_ptrIiEEEEyS9_iNS7_10__identityEEEvT0_PT3_T1_NS0_13GridEvenShareISN_EET2_T4__param_1,
	.param .u64 _ZN3cub18CUB_300001_SM_10006detail6reduce18DeviceReduceKernelINS2_10policy_hubIiyN4cuda3std3__44plusIiEEE10Policy1000EN6thrust24THRUST_300001_SM_1000_NS6detail15normal_iteratorINSD_10device_ptrIiEEEEyS9_iNS7_10__identityEEEvT0_PT3_T1_NS0_13GridEvenShareISN_EET2_T4__param_2,
	.param .align 8 .b8 _ZN3cub18CUB_300001_SM_10006detail6reduce18DeviceReduceKernelINS2_10policy_hubIiyN4cuda3std3__44plusIiEEE10Policy1000EN6thrust24THRUST_300001_SM_1000_NS6detail15normal_iteratorINSD_10device_ptrIiEEEEyS9_iNS7_10__identityEEEvT0_PT3_T1_NS0_13GridEvenShareISN_EET2_T4__param_3[72],
	.param .align 1 .b8 _ZN3cub18CUB_300001_SM_10006detail6reduce18DeviceReduceKernelINS2_10policy_hubIiyN4cuda3std3__44plusIiEEE10Policy1000EN6thrust24THRUST_300001_SM_1000_NS6detail15normal_iteratorINSD_10device_ptrIiEEEEyS9_iNS7_10__identityEEEvT0_PT3_T1_NS0_13GridEvenShareISN_EET2_T4__param_4[1],
	.param .align 1 .b8 _ZN3cub18CUB_300001_SM_10006detail6reduce18DeviceReduceKernelINS2_10policy_hubIiyN4cuda3std3__44plusIiEEE10Policy1000EN6thrust24THRUST_300001_SM_1000_NS6detail15normal_iteratorINSD_10device_ptrIiEEEEyS9_iNS7_10__identityEEEvT0_PT3_T1_NS0_13GridEvenShareISN_EET2_T4__param_5[1]
)
.maxntid 256
{
	.reg .pred 	%p<57>;
	.reg .b16 	%rs<4>;
	.reg .b32 	%r<502>;
	.reg .b64 	%rd<78>;
	// demoted variable
	.shared .align 4 .b8 _ZZN3cub18CUB_300001_SM_10006detail6reduce18DeviceReduceKernelINS2_10policy_hubIiyN4cuda3std3__44plusIiEEE10Policy1000EN6thrust24THRUST_300001_SM_1000_NS6detail15normal_iteratorINSD_10device_ptrIiEEEEyS9_iNS7_10__identityEEEvT0_PT3_T1_NS0_13GridEvenShareISN_EET2_T4_E12temp_storage[44];
	ld.param.u64 	%rd1, [_ZN3cub18CUB_300001_SM_10006detail6reduce18DeviceReduceKernelINS2_10policy_hubIiyN4cuda3std3__44plusIiEEE10Policy1000EN6thrust24THRUST_300001_SM_1000_NS6detail15normal_iteratorINSD_10device_ptrIiEEEEyS9_iNS7_10__identityEEEvT0_PT3_T1_NS0_13GridEvenShareISN_EET2_T4__param_3+32];
	ld.param.u32 	%r1, [_ZN3cub18CUB_300001_SM_10006detail6reduce18DeviceReduceKernelINS2_10policy_hubIiyN4cuda3std3__44plusIiEEE10Policy1000EN6thrust24THRUST_300001_SM_1000_NS6detail15normal_iteratorINSD_10device_ptrIiEEEEyS9_iNS7_10__identityEEEvT0_PT3_T1_NS0_13GridEvenShareISN_EET2_T4__param_3+40];
	ld.param.u64 	%rd25, [_ZN3cub18CUB_300001_SM_10006detail6reduce18DeviceReduceKernelINS2_10policy_hubIiyN4cuda3std3__44plusIiEEE10Policy1000EN6thrust24THRUST_300001_SM_1000_NS6detail15normal_iteratorINSD_10device_ptrIiEEEEyS9_iNS7_10__identityEEEvT0_PT3_T1_NS0_13GridEvenShareISN_EET2_T4__param_0];
	cvta.to.global.u64 	%rd2, %rd25;
	mov.u32 	%r2, %ctaid.x;
	shl.b32 	%r88, %r1, 12;
	cvt.s64.s32 	%rd3, %r88;
	shl.b32 	%r89, %r2, 12;
	cvt.u64.u32 	%rd4, %r89;
	sub.s64 	%rd5, %rd1, %rd4;
	setp.gt.u64 	%p1, %rd5, 4095;
	@%p1 bra 	$L__BB8_25;
	cvt.u32.u64 	%r287, %rd4;
	cvt.u32.u64 	%r3, %rd1;
	sub.s32 	%r4, %r3, %r287;
	mov.u32 	%r5, %tid.x;
	setp.ge.s32 	%p23, %r5, %r4;
	mov.b32 	%r482, 0;
	mov.u32 	%r471, %r5;
	@%p23 bra 	$L__BB8_3;
	add.s32 	%r289, %r287, %r5;
	mul.wide.u32 	%rd51, %r289, 4;
	add.s64 	%rd52, %rd2, %rd51;
	ld.global.u32 	%r482, [%rd52];
	add.s32 	%r471, %r5, 256;
$L__BB8_3:
	setp.ge.s32 	%p24, %r471, %r4;
	@%p24 bra 	$L__BB8_16;
	not.b32 	%r292, %r471;
	add.s32 	%r293, %r292, %r3;
	sub.s32 	%r294, %r293, %r287;
	shr.u32 	%r295, %r294, 8;
	add.s32 	%r10, %r295, 1;
	and.b32  	%r11, %r10, 15;
	setp.lt.u32 	%p25, %r294, 3840;
	@%p25 bra 	$L__BB8_7;
	and.b32  	%r296, %r10, 33554416;
	neg.s32 	%r467, %r296;
	mul.wide.u32 	%rd53, %r2, 16384;
	mul.wide.u32 	%rd54, %r471, 4;
	or.b64  	%rd55, %rd53, %rd54;
	add.s64 	%rd56, %rd55, %rd2;
	add.s64 	%rd72, %rd56, 8192;
$L__BB8_6:
	.pragma "nounroll";
	ld.global.u32 	%r297, [%rd72+-8192];
	add.s32 	%r298, %r297, %r482;
	ld.global.u32 	%r299, [%rd72+-7168];
	add.s32 	%r300, %r299, %r298;
	ld.global.u32 	%r301, [%rd72+-6144];
	add.s32 	%r302, %r301, %r300;
	ld.global.u32 	%r303, [%rd72+-5120];
	add.s32 	%r304, %r303, %r302;
	ld.global.u32 	%r305, [%rd72+-4096];
	add.s32 	%r306, %r305, %r304;
	ld.global.u32 	%r307, [%rd72+-3072];
	add.s32 	%r308, %r307, %r306;
	ld.global.u32 	%r309, [%rd72+-2048];
	add.s32 	%r310, %r309, %r308;
	ld.global.u32 	%r311, [%rd72+-1024];
	add.s32 	%r312, %r311, %r310;
	ld.global.u32 	%r313, [%rd72];
	add.s32 	%r314, %r313, %r312;
	ld.global.u32 	%r315, [%rd72+1024];
	add.s32 	%r316, %r315, %r314;
	ld.global.u32 	%r317, [%rd72+2048];
	add.s32 	%r318, %r317, %r316;
	ld.global.u32 	%r319, [%rd72+3072];
	add.s32 	%r320, %r319, %r318;
	ld.global.u32 	%r321, [%rd72+4096];
	add.s32 	%r322, %r321, %r320;
	ld.global.u32 	%r323, [%rd72+5120];
	add.s32 	%r324, %r323, %r322;
	ld.global.u32 	%r325, [%rd72+6144];
	add.s32 	%r326, %r325, %r324;
	ld.global.u32 	%r327, [%rd72+7168];
	add.s32 	%r482, %r327, %r326;
	add.s32 	%r471, %r471, 4096;
	add.s32 	%r467, %r467, 16;
	add.s64 	%rd72, %rd72, 16384;
	setp.ne.s32 	%p26, %r467, 0;
	@%p26 bra 	$L__BB8_6;
$L__BB8_7:
	setp.eq.s32 	%p27, %r11, 0;
	@%p27 bra 	$L__BB8_16;
	and.b32  	%r22, %r10, 7;
	setp.lt.u32 	%p28, %r11, 8;
	@%p28 bra 	$L__BB8_10;
	cvt.s64.s32 	%rd57, %r471;
	add.s64 	%rd58, %rd57, %rd4;
	shl.b64 	%rd59, %rd58, 2;
	add.s64 	%rd60, %rd2, %rd59;
	ld.global.u32 	%r329, [%rd60];
	add.s32 	%r330, %r329, %r482;
	ld.global.u32 	%r331, [%rd60+1024];
	add.s32 	%r332, %r331, %r330;
	ld.global.u32 	%r333, [%rd60+2048];
	add.s32 	%r334, %r333, %r332;
	ld.global.u32 	%r335, [%rd60+3072];
	add.s32 	%r336, %r335, %r334;
	ld.global.u32 	%r337, [%rd60+4096];
	add.s32 	%r338, %r337, %r336;
	ld.global.u32 	%r339, [%rd60+5120];
	add.s32 	%r340, %r339, %r338;
	ld.global.u32 	%r341, [%rd60+6144];
	add.s32 	%r342, %r341, %r340;
	ld.global.u32 	%r343, [%rd60+7168];
	add.s32 	%r482, %r343, %r342;
	add.s32 	%r471, %r471, 2048;
$L__BB8_10:
	setp.eq.s32 	%p29, %r22, 0;
	@%p29 bra 	$L__BB8_16;
	and.b32  	%r28, %r10, 3;
	setp.lt.u32 	%p30, %r22, 4;
	@%p30 bra 	$L__BB8_13;
	cvt.s64.s32 	%rd61, %r471;
	add.s64 	%rd62, %rd61, %rd4;
	shl.b64 	%rd63, %rd62, 2;
	add.s64 	%rd64, %rd2, %rd63;
	ld.global.u32 	%r345, [%rd64];
	add.s32 	%r346, %r345, %r482;
	ld.global.u32 	%r347, [%rd64+1024];
	add.s32 	%r348, %r347, %r346;
	ld.global.u32 	%r349, [%rd64+2048];
	add.s32 	%r350, %r349, %r348;
	ld.global.u32 	%r351, [%rd64+3072];
	add.s32 	%r482, %r351, %r350;
	add.s32 	%r471, %r471, 1024;
$L__BB8_13:
	setp.eq.s32 	%p31, %r28, 0;
	@%p31 bra 	$L__BB8_16;
	mul.wide.u32 	%rd65, %r2, 16384;
	add.s64 	%rd9, %rd2, %rd65;
	neg.s32 	%r479, %r28;
$L__BB8_15:
	.pragma "nounroll";
	mul.wide.s32 	%rd66, %r471, 4;
	add.s64 	%rd67, %rd9, %rd66;
	ld.global.u32 	%r352, [%rd67];
	add.s32 	%r482, %r352, %r482;
	add.s32 	%r471, %r471, 256;
	add.s32 	%r479, %r479, 1;
	setp.ne.s32 	%p32, %r479, 0;
	@%p32 bra 	$L__BB8_15;
$L__BB8_16:
	setp.lt.s32 	%p33, %r4, 256;
	@%p33 bra 	$L__BB8_21;
	// begin inline asm
	mov.u32 %r416, %laneid;
	// end inline asm
	mov.b32 	%r419, 1;
	mov.b32 	%r440, 31;
	mov.b32 	%r441, -1;
	// begin inline asm
	shfl.sync.down.b32 %r417, %r482, %r419, %r440, %r441;
	// end inline asm
	setp.gt.s32 	%p49, %r416, 30;
	selp.b32 	%r442, 0, %r417, %p49;
	add.s32 	%r423, %r442, %r482;
	mov.b32 	%r424, 2;
	// begin inline asm
	shfl.sync.down.b32 %r422, %r423, %r424, %r440, %r441;
	// end inline asm
	setp.gt.s32 	%p50, %r416, 29;
	selp.b32 	%r443, 0, %r422, %p50;
	add.s32 	%r428, %r423, %r443;
	mov.b32 	%r429, 4;
	// begin inline asm
	shfl.sync.down.b32 %r427, %r428, %r429, %r440, %r441;
	// end inline asm
	setp.gt.s32 	%p51, %r416, 27;
	selp.b32 	%r444, 0, %r427, %p51;
	add.s32 	%r433, %r428, %r444;
	mov.b32 	%r434, 8;
	// begin inline asm
	shfl.sync.down.b32 %r432, %r433, %r434, %r440, %r441;
	// end inline asm
	setp.gt.s32 	%p52, %r416, 23;
	selp.b32 	%r445, 0, %r432, %p52;
	add.s32 	%r438, %r433, %r445;
	mov.b32 	%r439, 16;
	// begin inline asm
	shfl.sync.down.b32 %r437, %r438, %r439, %r440, %r441;
	// end inline asm
	setp.gt.s32 	%p53, %r416, 15;
	selp.b32 	%r446, 0, %r437, %p53;
	add.s32 	%r501, %r438, %r446;
	setp.ne.s32 	%p54, %r416, 0;
	@%p54 bra 	$L__BB8_19;
	shr.u32 	%r447, %r5, 3;
	and.b32  	%r448, %r447, 124;
	mov.u32 	%r449, _ZZN3cub18CUB_300001_SM_10006detail6reduce18DeviceReduceKernelINS2_10policy_hubIiyN4cuda3std3__44plusIiEEE10Policy1000EN6thrust24THRUST_300001_SM_1000_NS6detail15normal_iteratorINSD_10device_ptrIiEEEEyS9_iNS7_10__identityEEEvT0_PT3_T1_NS0_13GridEvenShareISN_EET2_T4_E12temp_storage;
	add.s32 	%r450, %r449, %r448;
	st.shared.u32 	[%r450+8], %r501;
$L__BB8_19:
	bar.sync 	0;
	setp.ne.s32 	%p55, %r5, 0;
	@%p55 bra 	$L__BB8_46;
	ld.shared.u32 	%r451, [_ZZN3cub18CUB_300001_SM_10006detail6reduce18DeviceReduceKernelINS2_10policy_hubIiyN4cuda3std3__44plusIiEEE10Policy1000EN6thrust24THRUST_300001_SM_1000_NS6detail15normal_iteratorINSD_10device_ptrIiEEEEyS9_iNS7_10__identityEEEvT0_PT3_T1_NS0_13GridEvenShareISN_EET2_T4_E12temp_storage+12];
	add.s32 	%r452, %r451, %r501;
	ld.shared.u32 	%r453, [_ZZN3cub18CUB_300001_SM_10006detail6reduce18DeviceReduceKernelINS2_10policy_hubIiyN4cuda3std3__44plusIiEEE10Policy1000EN6thrust24THRUST_300001_SM_1000_NS6detail15normal_iteratorINSD_10device_ptrIiEEEEyS9_iNS7_10__identityEEEvT0_PT3_T1_NS0_13GridEvenShareISN_EET2_T4_E12temp_storage+16];
	add.s32 	%r454, %r452, %r453;
	ld.shared.u32 	%r455, [_ZZN3cub18CUB_300001_SM_10006detail6reduce18DeviceReduceKernelINS2_10policy_hubIiyN4cuda3std3__44plusIiEEE10Policy1000EN6thrust24THRUST_300001_SM_1000_NS6detail15normal_iteratorINSD_10device_ptrIiEEEEyS9_iNS7_10__identityEEEvT0_PT3_T1_NS0_13GridEvenShareISN_EET2_T4_E12temp_storage+20];
	add.s32 	%r456, %r454, %r455;
	ld.shared.u32 	%r457, [_ZZN3cub18CUB_300001_SM_10006detail6reduce18DeviceReduceKernelINS2_10policy_hubIiyN4cuda3std3__44plusIiEEE10Policy1000EN6thrust24THRUST_300001_SM_1000_NS6detail15normal_iteratorINSD_10device_ptrIiEEEEyS9_iNS7_10__identityEEEvT0_PT3_T1_NS0_13GridEvenShareISN_EET2_T4_E12temp_storage+24];
	add.s32 	%r458, %r456, %r457;
	ld.shared.u32 	%r459, [_ZZN3cub18CUB_300001_SM_10006detail6reduce18DeviceReduceKernelINS2_10policy_hubIiyN4cuda3std3__44plusIiEEE10Policy1000EN6thrust24THRUST_300001_SM_1000_NS6detail15normal_iteratorINSD_10device_ptrIiEEEEyS9_iNS7_10__identityEEEvT0_PT3_T1_NS0_13GridEvenShareISN_EET2_T4_E12temp_storage+28];
	add.s32 	%r460, %r458, %r459;
	ld.shared.u32 	%r461, [_ZZN3cub18CUB_300001_SM_10006detail6reduce18DeviceReduceKernelINS2_10policy_hubIiyN4cuda3std3__44plusIiEEE10Policy1000EN6thrust24THRUST_300001_SM_1000_NS6detail15normal_iteratorINSD_10device_ptrIiEEEEyS9_iNS7_10__identityEEEvT0_PT3_T1_NS0_13GridEvenShareISN_EET2_T4_E12temp_storage+32];
	add.s32 	%r462, %r460, %r461;
	ld.shared.u32 	%r463, [_ZZN3cub18CUB_300001_SM_10006detail6reduce18DeviceReduceKernelINS2_10policy_hubIiyN4cuda3std3__44plusIiEEE10Policy1000EN6thrust24THRUST_300001_SM_1000_NS6detail15normal_iteratorINSD_10device_ptrIiEEEEyS9_iNS7_10__identityEEEvT0_PT3_T1_NS0_13GridEvenShareISN_EET2_T4_E12temp_storage+36];
	add.s32 	%r501, %r462, %r463;
	bra.uni 	$L__BB8_46;
$L__BB8_21:
	// begin inline asm
	mov.u32 %r353, %laneid;
	// end inline asm
	and.b32  	%r379, %r5, 992;
	add.s32 	%r380, %r379, 32;
	setp.gt.s32 	%p34, %r380, %r4;
	not.b32 	%r381, %r379;
	add.s32 	%r382, %r4, %r381;
	selp.b32 	%r377, %r382, 31, %p34;
	mov.b32 	%r356, 1;
	mov.b32 	%r378, -1;
	// begin inline asm
	shfl.sync.down.b32 %r354, %r482, %r356, %r377, %r378;
	// end inline asm
	setp.lt.s32 	%p35, %r353, %r377;
	selp.b32 	%r383, %r354, 0, %p35;
	add.s32 	%r360, %r383, %r482;
	mov.b32 	%r361, 2;
	// begin inline asm
	shfl.sync.down.b32 %r359, %r360, %r361, %r377, %r378;
	// end inline asm
	add.s32 	%r384, %r353, 2;
	setp.gt.s32 	%p36, %r384, %r377;
	selp.b32 	%r385, 0, %r359, %p36;
	add.s32 	%r365, %r360, %r385;
	mov.b32 	%r366, 4;
	// begin inline asm
	shfl.sync.down.b32 %r364, %r365, %r366, %r377, %r378;
	// end inline asm
	add.s32 	%r386, %r353, 4;
	setp.gt.s32 	%p37, %r386, %r377;
	selp.b32 	%r387, 0, %r364, %p37;
	add.s32 	%r370, %r365, %r387;
	mov.b32 	%r371, 8;
	// begin inline asm
	shfl.sync.down.b32 %r369, %r370, %r371, %r377, %r378;
	// end inline asm
	add.s32 	%r388, %r353, 8;
	setp.gt.s32 	%p38, %r388, %r377;
	selp.b32 	%r389, 0, %r369, %p38;
	add.s32 	%r375, %r370, %r389;
	mov.b32 	%r376, 16;
	// begin inline asm
	shfl.sync.down.b32 %r374, %r375, %r376, %r377, %r378;
	// end inline asm
	add.s32 	%r390, %r353, 16;
	setp.gt.s32 	%p39, %r390, %r377;
	selp.b32 	%r391, 0, %r374, %p39;
	add.s32 	%r501, %r375, %r391;
	setp.ne.s32 	%p40, %r353, 0;
	@%p40 bra 	$L__BB8_23;
	shr.u32 	%r392, %r5, 3;
	and.b32  	%r393, %r392, 124;
	mov.u32 	%r394, _ZZN3cub18CUB_300001_SM_10006detail6reduce18DeviceReduceKernelINS2_10policy_hubIiyN4cuda3std3__44plusIiEEE10Policy1000EN6thrust24THRUST_300001_SM_1000_NS6detail15normal_iteratorINSD_10device_ptrIiEEEEyS9_iNS7_10__identityEEEvT0_PT3_T1_NS0_13GridEvenShareISN_EET2_T4_E12temp_storage;
	add.s32 	%r395, %r394, %r393;
	st.shared.u32 	[%r395+8], %r501;
$L__BB8_23:
	bar.sync 	0;
	setp.ne.s32 	%p41, %r5, 0;
	@%p41 bra 	$L__BB8_46;
	setp.gt.s32 	%p42, %r4, 32;
	ld.shared.u32 	%r396, [_ZZN3cub18CUB_300001_SM_10006detail6reduce18DeviceReduceKernelINS2_10policy_hubIiyN4cuda3std3__44plusIiEEE10Policy1000EN6thrust24THRUST_300001_SM_1000_NS6detail15normal_iteratorINSD_10device_ptrIiEEEEyS9_iNS7_10__identityEEEvT0_PT3_T1_NS0_13GridEvenShareISN_EET2_T4_E12temp_storage+12];
	selp.b32 	%r397, %r396, 0, %p42;
	add.s32 	%r398, %r397, %r501;
	setp.gt.s32 	%p43, %r4, 64;
	ld.shared.u32 	%r399, [_ZZN3cub18CUB_300001_SM_10006detail6reduce18DeviceReduceKernelINS2_10policy_hubIiyN4cuda3std3__44plusIiEEE10Policy1000EN6thrust24THRUST_300001_SM_1000_NS6detail15normal_iteratorINSD_10device_ptrIiEEEEyS9_iNS7_10__identityEEEvT0_PT3_T1_NS0_13GridEvenShareISN_EET2_T4_E12temp_storage+16];
	selp.b32 	%r400, %r399, 0, %p43;
	add.s32 	%r401, %r398, %r400;
	setp.gt.s32 	%p44, %r4, 96;
	ld.shared.u32 	%r402, [_ZZN3cub18CUB_300001_SM_10006detail6reduce18DeviceReduceKernelINS2_10policy_hubIiyN4cuda3std3__44plusIiEEE10Policy1000EN6thrust24THRUST_300001_SM_1000_NS6detail15normal_iteratorINSD_10device_ptrIiEEEEyS9_iNS7_10__identityEEEvT0_PT3_T1_NS0_13GridEvenShareISN_EET2_T4_E12temp_storage+20];
	selp.b32 	%r403, %r402, 0, %p44;
	add.s32 	%r404, %r401, %r403;
	setp.gt.s32 	%p45, %r4, 128;
	ld.shared.u32 	%r405, [_ZZN3cub18CUB_300001_SM_10006detail6reduce18DeviceReduceKernelINS2_10policy_hubIiyN4cuda3std3__44plusIiEEE10Policy1000EN6thrust24THRUST_300001_SM_1000_NS6detail15normal_iteratorINSD_10device_ptrIiEEEEyS9_iNS7_10__identityEEEvT0_PT3_T1_NS0_13GridEvenShareISN_EET2_T4_E12temp_storage+24];
	selp.b32 	%r406, %r405, 0, %p45;
	add.s32 	%r407, %r404, %r406;
	setp.gt.s32 	%p46, %r4, 160;
	ld.shared.u32 	%r408, [_ZZN3cub18CUB_300001_SM_10006detail6reduce18DeviceReduceKernelINS2_10policy_hubIiyN4cuda3std3__44plusIiEEE10Policy1000EN6thrust24THRUST_300001_SM_1000_NS6detail15normal_iteratorINSD_10device_ptrIiEEEEyS9_iNS7_10__identityEEEvT0_PT3_T1_NS0_13GridEvenShareISN_EET2_T4_E12temp_storage+28];
	selp.b32 	%r409, %r408, 0, %p46;
	add.s32 	%r410, %r407, %r409;
	setp.gt.s32 	%p47, %r4, 192;
	ld.shared.u32 	%r411, [_ZZN3cub18CUB_300001_SM_10006detail6reduce18DeviceReduceKernelINS2_10policy_hubIiyN4cuda3std3__44plusIiEEE10Policy1000EN6thrust24THRUST_300001_SM_1000_NS6detail15normal_iteratorINSD_10device_ptrIiEEEEyS9_iNS7_10__identityEEEvT0_PT3_T1_NS0_13GridEvenShareISN_EET2_T4_E12temp_storage+32];
	selp.b32 	%r412, %r411, 0, %p47;
	add.s32 	%r413, %r410, %r412;
	setp.gt.s32 	%p48, %r4, 224;
	ld.shared.u32 	%r414, [_ZZN3cub18CUB_300001_SM_10006detail6reduce18DeviceReduceKernelINS2_10policy_hubIiyN4cuda3std3__44plusIiEEE10Policy1000EN6thrust24THRUST_300001_SM_1000_NS6detail15normal_iteratorINSD_10device_ptrIiEEEEyS9_iNS7_10__identityEEEvT0_PT3_T1_NS0_13GridEvenShareISN_EET2_T4_E12temp_storage+36];
	selp.b32 	%r415, %r414, 0, %p48;
	add.s32 	%r501, %r413, %r415;
	bra.uni 	$L__BB8_46;
$L__BB8_25:
	cvt.u32.u64 	%r90, %rd4;
	mov.u32 	%r46, %tid.x;
	add.s32 	%r91, %r46, %r90;
	mul.wide.u32 	%rd26, %r91, 4;
	add.s64 	%rd27, %rd2, %rd26;
	ld.global.u32 	%r92, [%rd27];
	ld.global.u32 	%r93, [%rd27+1024];
	ld.global.u32 	%r94, [%rd27+2048];
	ld.global.u32 	%r95, [%rd27+3072];
	ld.global.u32 	%r96, [%rd27+4096];
	ld.global.u32 	%r97, [%rd27+5120];
	ld.global.u32 	%r98, [%rd27+6144];
	ld.global.u32 	%r99, [%rd27+7168];
	ld.global.u32 	%r100, [%rd27+8192];
	ld.global.u32 	%r101, [%rd27+9216];
	ld.global.u32 	%r102, [%rd27+10240];
	ld.global.u32 	%r103, [%rd27+11264];
	ld.global.u32 	%r104, [%rd27+12288];
	ld.global.u32 	%r105, [%rd27+13312];
	ld.global.u32 	%r106, [%rd27+14336];
	ld.global.u32 	%r107, [%rd27+15360];
	add.s32 	%r108, %r93, %r92;
	add.s32 	%r109, %r94, %r108;
	add.s32 	%r110, %r95, %r109;
	add.s32 	%r111, %r96, %r110;
	add.s32 	%r112, %r97, %r111;
	add.s32 	%r113, %r98, %r112;
	add.s32 	%r114, %r99, %r113;
	add.s32 	%r115, %r100, %r114;
	add.s32 	%r116, %r101, %r115;
	add.s32 	%r117, %r102, %r116;
	add.s32 	%r118, %r103, %r117;
	add.s32 	%r119, %r104, %r118;
	add.s32 	%r120, %r105, %r119;
	add.s32 	%r121, %r106, %r120;
	add.s32 	%r500, %r107, %r121;
	setp.lt.u64 	%p2, %rd5, %rd3;
	@%p2 bra 	$L__BB8_42;
	cvt.u32.u64 	%r123, %rd3;
	cvt.u64.u32 	%rd28, %r46;
	add.s64 	%rd74, %rd4, %rd3;
	cvt.u32.u64 	%r48, %rd1;
	not.b32 	%r125, %r46;
	add.s32 	%r126, %r125, %r48;
	sub.s32 	%r127, %r126, %r123;
	sub.s32 	%r483, %r127, %r90;
	add.s64 	%rd29, %rd74, %rd28;
	shl.b64 	%rd30, %rd29, 2;
	add.s64 	%rd31, %rd30, %rd2;
	add.s64 	%rd73, %rd31, 8192;
	mov.b32 	%r484, 0;
	shl.b32 	%r128, %r1, 12;
	mov.u64 	%rd75, %rd4;
$L__BB8_27:
	cvt.s64.s32 	%rd15, %r128;
	add.s64 	%rd75, %rd75, %rd15;
	add.s64 	%rd32, %rd1, -4096;
	setp.gt.u64 	%p3, %rd75, %rd32;
	@%p3 bra 	$L__BB8_29;
	shl.b32 	%r129, %r1, 12;
	cvt.s64.s32 	%rd33, %r129;
	cvt.u64.u32 	%rd34, %r46;
	add.s64 	%rd35, %rd75, %rd34;
	shl.b64 	%rd36, %rd35, 2;
	add.s64 	%rd37, %rd2, %rd36;
	ld.global.u32 	%r130, [%rd37];
	ld.global.u32 	%r131, [%rd37+1024];
	ld.global.u32 	%r132, [%rd37+2048];
	ld.global.u32 	%r133, [%rd37+3072];
	ld.global.u32 	%r134, [%rd37+4096];
	ld.global.u32 	%r135, [%rd37+5120];
	ld.global.u32 	%r136, [%rd37+6144];
	ld.global.u32 	%r137, [%rd37+7168];
	ld.global.u32 	%r138, [%rd37+8192];
	ld.global.u32 	%r139, [%rd37+9216];
	ld.global.u32 	%r140, [%rd37+10240];
	ld.global.u32 	%r141, [%rd37+11264];
	ld.global.u32 	%r142, [%rd37+12288];
	ld.global.u32 	%r143, [%rd37+13312];
	ld.global.u32 	%r144, [%rd37+14336];
	ld.global.u32 	%r145, [%rd37+15360];
	add.s32 	%r146, %r130, %r500;
	add.s32 	%r147, %r131, %r146;
	add.s32 	%r148, %r132, %r147;
	add.s32 	%r149, %r133, %r148;
	add.s32 	%r150, %r134, %r149;
	add.s32 	%r151, %r135, %r150;
	add.s32 	%r152, %r136, %r151;
	add.s32 	%r153, %r137, %r152;
	add.s32 	%r154, %r138, %r153;
	add.s32 	%r155, %r139, %r154;
	add.s32 	%r156, %r140, %r155;
	add.s32 	%r157, %r141, %r156;
	add.s32 	%r158, %r142, %r157;
	add.s32 	%r159, %r143, %r158;
	add.s32 	%r160, %r144, %r159;
	add.s32 	%r500, %r145, %r160;
	sub.s64 	%rd38, %rd1, %rd75;
	setp.lt.u64 	%p4, %rd38, %rd33;
	add.s32 	%r484, %r484, 1;
	add.s64 	%rd74, %rd74, %rd33;
	sub.s32 	%r483, %r483, %r129;
	mul.wide.s32 	%rd39, %r129, 4;
	add.s64 	%rd73, %rd73, %rd39;
	@%p4 bra 	$L__BB8_42;
	bra.uni 	$L__BB8_27;
$L__BB8_29:
	setp.le.u64 	%p5, %rd1, %rd75;
	cvt.u32.u64 	%r161, %rd75;
	cvt.u32.u64 	%r162, %rd1;
	sub.s32 	%r163, %r162, %r161;
	setp.ge.s32 	%p6, %r46, %r163;
	or.pred  	%p7, %p5, %p6;
	@%p7 bra 	$L__BB8_42;
	cvt.u32.u64 	%r166, %rd15;
	cvt.u32.u64 	%r167, %rd4;
	not.b32 	%r168, %r46;
	add.s32 	%r169, %r168, %r48;
	add.s32 	%r170, %r166, %r167;
	sub.s32 	%r171, %r169, %r170;
	mul.lo.s32 	%r172, %r1, %r484;
	shl.b32 	%r173, %r172, 12;
	sub.s32 	%r174, %r171, %r173;
	shr.u32 	%r175, %r174, 8;
	add.s32 	%r56, %r175, 1;
	and.b32  	%r57, %r56, 15;
	setp.lt.u32 	%p8, %r174, 3840;
	mov.u32 	%r490, %r46;
	@%p8 bra 	$L__BB8_33;
	shr.u32 	%r176, %r483, 8;
	add.s32 	%r177, %r176, 1;
	and.b32  	%r178, %r177, 33554416;
	neg.s32 	%r486, %r178;
	mov.u32 	%r490, %r46;
$L__BB8_32:
	.pragma "nounroll";
	ld.global.u32 	%r179, [%rd73+-8192];
	add.s32 	%r180, %r179, %r500;
	ld.global.u32 	%r181, [%rd73+-7168];
	add.s32 	%r182, %r181, %r180;
	ld.global.u32 	%r183, [%rd73+-6144];
	add.s32 	%r184, %r183, %r182;
	ld.global.u32 	%r185, [%rd73+-5120];
	add.s32 	%r186, %r185, %r184;
	ld.global.u32 	%r187, [%rd73+-4096];
	add.s32 	%r188, %r187, %r186;
	ld.global.u32 	%r189, [%rd73+-3072];
	add.s32 	%r190, %r189, %r188;
	ld.global.u32 	%r191, [%rd73+-2048];
	add.s32 	%r192, %r191, %r190;
	ld.global.u32 	%r193, [%rd73+-1024];
	add.s32 	%r194, %r193, %r192;
	ld.global.u32 	%r195, [%rd73];
	add.s32 	%r196, %r195, %r194;
	ld.global.u32 	%r197, [%rd73+1024];
	add.s32 	%r198, %r197, %r196;
	ld.global.u32 	%r199, [%rd73+2048];
	add.s32 	%r200, %r199, %r198;
	ld.global.u32 	%r201, [%rd73+3072];
	add.s32 	%r202, %r201, %r200;
	ld.global.u32 	%r203, [%rd73+4096];
	add.s32 	%r204, %r203, %r202;
	ld.global.u32 	%r205, [%rd73+5120];
	add.s32 	%r206, %r205, %r204;
	ld.global.u32 	%r207, [%rd73+6144];
	add.s32 	%r208, %r207, %r206;
	ld.global.u32 	%r209, [%rd73+7168];
	add.s32 	%r500, %r209, %r208;
	add.s32 	%r490, %r490, 4096;
	add.s32 	%r486, %r486, 16;
	add.s64 	%rd73, %rd73, 16384;
	setp.ne.s32 	%p9, %r486, 0;
	@%p9 bra 	$L__BB8_32;
$L__BB8_33:
	setp.eq.s32 	%p10, %r57, 0;
	@%p10 bra 	$L__BB8_42;
	and.b32  	%r68, %r56, 7;
	setp.lt.u32 	%p11, %r57, 8;
	@%p11 bra 	$L__BB8_36;
	cvt.u64.u32 	%rd40, %r490;
	add.s64 	%rd41, %rd75, %rd40;
	shl.b64 	%rd42, %rd41, 2;
	add.s64 	%rd43, %rd2, %rd42;
	ld.global.u32 	%r211, [%rd43];
	add.s32 	%r212, %r211, %r500;
	ld.global.u32 	%r213, [%rd43+1024];
	add.s32 	%r214, %r213, %r212;
	ld.global.u32 	%r215, [%rd43+2048];
	add.s32 	%r216, %r215, %r214;
	ld.global.u32 	%r217, [%rd43+3072];
	add.s32 	%r218, %r217, %r216;
	ld.global.u32 	%r219, [%rd43+4096];
	add.s32 	%r220, %r219, %r218;
	ld.global.u32 	%r221, [%rd43+5120];
	add.s32 	%r222, %r221, %r220;
	ld.global.u32 	%r223, [%rd43+6144];
	add.s32 	%r224, %r223, %r222;
	ld.global.u32 	%r225, [%rd43+7168];
	add.s32 	%r500, %r225, %r224;
	add.s32 	%r490, %r490, 2048;
$L__BB8_36:
	setp.eq.s32 	%p12, %r68, 0;
	@%p12 bra 	$L__BB8_42;
	setp.lt.u32 	%p13, %r68, 4;
	@%p13 bra 	$L__BB8_39;
	cvt.u64.u32 	%rd44, %r490;
	add.s64 	%rd45, %rd75, %rd44;
	shl.b64 	%rd46, %rd45, 2;
	add.s64 	%rd47, %rd2, %rd46;
	ld.global.u32 	%r227, [%rd47];
	add.s32 	%r228, %r227, %r500;
	ld.global.u32 	%r229, [%rd47+1024];
	add.s32 	%r230, %r229, %r228;
	ld.global.u32 	%r231, [%rd47+2048];
	add.s32 	%r232, %r231, %r230;
	ld.global.u32 	%r233, [%rd47+3072];
	add.s32 	%r500, %r233, %r232;
	add.s32 	%r490, %r490, 1024;
$L__BB8_39:
	and.b32  	%r234, %r56, 3;
	setp.eq.s32 	%p14, %r234, 0;
	@%p14 bra 	$L__BB8_42;
	cvt.u64.u32 	%rd48, %r490;
	add.s64 	%rd49, %rd48, %rd74;
	shl.b64 	%rd50, %rd49, 2;
	add.s64 	%rd77, %rd2, %rd50;
	cvt.u16.u32 	%rs1, %r483;
	shr.u16 	%rs2, %rs1, 8;
	add.s16 	%rs3, %rs2, 1;
	cvt.u32.u16 	%r235, %rs3;
	and.b32  	%r236, %r235, 3;
	neg.s32 	%r498, %r236;
$L__BB8_41:
	.pragma "nounroll";
	ld.global.u32 	%r237, [%rd77];
	add.s32 	%r500, %r237, %r500;
	add.s64 	%rd77, %rd77, 1024;
	add.s32 	%r498, %r498, 1;
	setp.ne.s32 	%p15, %r498, 0;
	@%p15 bra 	$L__BB8_41;
$L__BB8_42:
	// begin inline asm
	mov.u32 %r238, %laneid;
	// end inline asm
	mov.b32 	%r241, 1;
	mov.b32 	%r262, 31;
	mov.b32 	%r263, -1;
	// begin inline asm
	shfl.sync.down.b32 %r239, %r500, %r241, %r262, %r263;
	// end inline asm
	setp.gt.s32 	%p16, %r238, 30;
	selp.b32 	%r264, 0, %r239, %p16;
	add.s32 	%r245, %r264, %r500;
	mov.b32 	%r246, 2;
	// begin inline asm
	shfl.sync.down.b32 %r244, %r245, %r246, %r262, %r263;
	// end inline asm
	setp.gt.s32 	%p17, %r238, 29;
	selp.b32 	%r265, 0, %r244, %p17;
	add.s32 	%r250, %r245, %r265;
	mov.b32 	%r251, 4;
	// begin inline asm
	shfl.sync.down.b32 %r249, %r250, %r251, %r262, %r263;
	// end inline asm
	setp.gt.s32 	%p18, %r238, 27;
	selp.b32 	%r266, 0, %r249, %p18;
	add.s32 	%r255, %r250, %r266;
	mov.b32 	%r256, 8;
	// begin inline asm
	shfl.sync.down.b32 %r254, %r255, %r256, %r262, %r263;
	// end inline asm
	setp.gt.s32 	%p19, %r238, 23;
	selp.b32 	%r267, 0, %r254, %p19;
	add.s32 	%r260, %r255, %r267;
	mov.b32 	%r261, 16;
	// begin inline asm
	shfl.sync.down.b32 %r259, %r260, %r261, %r262, %r263;
	// end inline asm
	setp.gt.s32 	%p20, %r238, 15;
	selp.b32 	%r268, 0, %r259, %p20;
	add.s32 	%r501, %r260, %r268;
	setp.ne.s32 	%p21, %r238, 0;
	@%p21 bra 	$L__BB8_44;
	shr.u32 	%r269, %r46, 3;
	and.b32  	%r270, %r269, 124;
	mov.u32 	%r271, _ZZN3cub18CUB_300001_SM_10006detail6reduce18DeviceReduceKernelINS2_10policy_hubIiyN4cuda3std3__44plusIiEEE10Policy1000EN6thrust24THRUST_300001_SM_1000_NS6detail15normal_iteratorINSD_10device_ptrIiEEEEyS9_iNS7_10__identityEEEvT0_PT3_T1_NS0_13GridEvenShareISN_EET2_T4_E12temp_storage;
	add.s32 	%r272, %r271, %r270;
	st.shared.u32 	[%r272+8], %r501;
$L__BB8_44:
	bar.sync 	0;
	setp.ne.s32 	%p22, %r46, 0;
	@%p22 bra 	$L__BB8_46;
	ld.shared.u32 	%r273, [_ZZN3cub18CUB_300001_SM_10006detail6reduce18DeviceReduceKernelINS2_10policy_hubIiyN4cuda3std3__44plusIiEEE10Policy1000EN6thrust24THRUST_300001_SM_1000_NS6detail15normal_iteratorINSD_10device_ptrIiEEEEyS9_iNS7_10__identityEEEvT0_PT3_T1_NS0_13GridEvenShareISN_EET2_T4_E12temp_storage+12];
	add.s32 	%r274, %r273, %r501;
	ld.shared.u32 	%r275, [_ZZN3cub18CUB_300001_SM_10006detail6reduce18DeviceReduceKernelINS2_10policy_hubIiyN4cuda3std3__44plusIiEEE10Policy1000EN6thrust24THRUST_300001_SM_1000_NS6detail15normal_iteratorINSD_10device_ptrIiEEEEyS9_iNS7_10__identityEEEvT0_PT3_T1_NS0_13GridEvenShareISN_EET2_T4_E12temp_storage+16];
	add.s32 	%r276, %r274, %r275;
	ld.shared.u32 	%r277, [_ZZN3cub18CUB_300001_SM_10006detail6reduce18DeviceReduceKernelINS2_10policy_hubIiyN4cuda3std3__44plusIiEEE10Policy1000EN6thrust24THRUST_300001_SM_1000_NS6detail15normal_iteratorINSD_10device_ptrIiEEEEyS9_iNS7_10__identityEEEvT0_PT3_T1_NS0_13GridEvenShareISN_EET2_T4_E12temp_storage+20];
	add.s32 	%r278, %r276, %r277;
	ld.shared.u32 	%r279, [_ZZN3cub18CUB_300001_SM_10006detail6reduce18DeviceReduceKernelINS2_10policy_hubIiyN4cuda3std3__44plusIiEEE10Policy1000EN6thrust24THRUST_300001_SM_1000_NS6detail15normal_iteratorINSD_10device_ptrIiEEEEyS9_iNS7_10__identityEEEvT0_PT3_T1_NS0_13GridEvenShareISN_EET2_T4_E12temp_storage+24];
	add.s32 	%r280, %r278, %r279;
	ld.shared.u32 	%r281, [_ZZN3cub18CUB_300001_SM_10006detail6reduce18DeviceReduceKernelINS2_10policy_hubIiyN4cuda3std3__44plusIiEEE10Policy1000EN6thrust24THRUST_300001_SM_1000_NS6detail15normal_iteratorINSD_10device_ptrIiEEEEyS9_iNS7_10__identityEEEvT0_PT3_T1_NS0_13GridEvenShareISN_EET2_T4_E12temp_storage+28];
	add.s32 	%r282, %r280, %r281;
	ld.shared.u32 	%r283, [_ZZN3cub18CUB_300001_SM_10006detail6reduce18DeviceReduceKernelINS2_10policy_hubIiyN4cuda3std3__44plusIiEEE10Policy1000EN6thrust24THRUST_300001_SM_1000_NS6detail15normal_iteratorINSD_10device_ptrIiEEEEyS9_iNS7_10__identityEEEvT0_PT3_T1_NS0_13GridEvenShareISN_EET2_T4_E12temp_storage+32];
	add.s32 	%r284, %r282, %r283;
	ld.shared.u32 	%r285, [_ZZN3cub18CUB_300001_SM_10006detail6reduce18DeviceReduceKernelINS2_10policy_hubIiyN4cuda3std3__44plusIiEEE10Policy1000EN6thrust24THRUST_300001_SM_1000_NS6detail15normal_iteratorINSD_10device_ptrIiEEEEyS9_iNS7_10__identityEEEvT0_PT3_T1_NS0_13GridEvenShareISN_EET2_T4_E12temp_storage+36];
	add.s32 	%r501, %r284, %r285;
$L__BB8_46:
	mov.u32 	%r464, %tid.x;
	setp.ne.s32 	%p56, %r464, 0;
	@%p56 bra 	$L__BB8_48;
	ld.param.u64 	%rd71, [_ZN3cub18CUB_300001_SM_10006detail6reduce18DeviceReduceKernelINS2_10policy_hubIiyN4cuda3std3__44plusIiEEE10Policy1000EN6thrust24THRUST_300001_SM_1000_NS6detail15normal_iteratorINSD_10device_ptrIiEEEEyS9_iNS7_10__identityEEEvT0_PT3_T1_NS0_13GridEvenShareISN_EET2_T4__param_1];
	cvta.to.global.u64 	%rd68, %rd71;
	mul.wide.u32 	%rd69, %r2, 4;
	add.s64 	%rd70, %rd68, %rd69;
	st.global.u32 	[%rd70], %r501;
$L__BB8_48:
	ret;

}
	// .globl	_ZN3cub18CUB_300001_SM_10006detail6reduce28DeviceReduceSingleTileKernelINS2_10policy_hubIiyN4cuda3std3__44plusIiEEE10Policy1000EPiSC_iS9_iiNS7_10__identityEEEvT0_T1_T2_T3_T4_T6_
.visible .entry _ZN3cub18CUB_300001_SM_10006detail6reduce28DeviceReduceSingleTileKernelINS2_10policy_hubIiyN4cuda3std3__44plusIiEEE10Policy1000EPiSC_iS9_iiNS7_10__identityEEEvT0_T1_T2_T3_T4_T6_(
	.param .u64 .ptr .align 1 _ZN3cub18CUB_300001_SM_10006detail6reduce28DeviceReduceSingleTileKernelINS2_10policy_hubIiyN4cuda3std3__44plusIiEEE10Policy1000EPiSC_iS9_iiNS7_10__identityEEEvT0_T1_T2_T3_T4_T6__param_0,
	.param .u64 .ptr .align 1 _ZN3cub18CUB_300001_SM_10006detail6reduce28DeviceReduceSingleTileKernelINS2_10policy_hubIiyN4cuda3std3__44plusIiEEE10Policy1000EPiSC_iS9_iiNS7_10__identityEEEvT0_T1_T2_T3_T4_T6__param_1,
	.param .u32 _ZN3cub18CUB_300001_SM_10006detail6reduce28DeviceReduceSingleTileKernelINS2_10policy_hubIiyN4cuda3std3__44plusIiEEE10Policy1000EPiSC_iS9_iiNS7_10__identityEEEvT0_T1_T2_T3_T4_T6__param_2,
	.param .align 1 .b8 _ZN3cub18CUB_300001_SM_10006detail6reduce28DeviceReduceSingleTileKernelINS2_10policy_hubIiyN4cuda3std3__44plusIiEEE10Policy1000EPiSC_iS9_iiNS7_10__identityEEEvT0_T1_T2_T3_T4_T6__param_3[1],
	.param .u32 _ZN3cub18CUB_300001_SM_10006detail6reduce28DeviceReduceSingleTileKernelINS2_10policy_hubIiyN4cuda3std3__44plusIiEEE10Policy1000EPiSC_iS9_iiNS7_10__identityEEEvT0_T1_T2_T3_T4_T6__param_4,
	.param .align 1 .b8 _ZN3cub18CUB_300001_SM_10006detail6reduce28DeviceReduceSingleTileKernelINS2_10policy_hubIiyN4cuda3std3__44plusIiEEE10Policy1000EPiSC_iS9_iiNS7_10__identityEEEvT0_T1_T2_T3_T4_T6__param_5[1]
)
.maxntid 256
.minnctapersm 1
{
	.reg .pred 	%p<97>;
	.reg .b32 	%r<687>;
	.reg .b64 	%rd<125>;
	// demoted variable
	.shared .align 4 .b8 _ZZN3cub18CUB_300001_SM_10006detail6reduce28DeviceReduceSingleTileKernelINS2_10policy_hubIiyN4cuda3std3__44plusIiEEE10Policy1000EPiSC_iS9_iiNS7_10__identityEEEvT0_T1_T2_T3_T4_T6_E12temp_storage[44];
	ld.param.u64 	%rd16, [_ZN3cub18CUB_300001_SM_10006detail6reduce28DeviceReduceSingleTileKernelINS2_10policy_hubIiyN4cuda3std3__44plusIiEEE10Policy1000EPiSC_iS9_iiNS7_10__identityEEEvT0_T1_T2_T3_T4_T6__param_0];
	ld.param.u64 	%rd17, [_ZN3cub18CUB_300001_SM_10006detail6reduce28DeviceReduceSingleTileKernelINS2_10policy_hubIiyN4cuda3std3__44plusIiEEE10Policy1000EPiSC_iS9_iiNS7_10__identityEEEvT0_T1_T2_T3_T4_T6__param_1];
	ld.param.u32 	%r120, [_ZN3cub18CUB_300001_SM_10006detail6reduce28DeviceReduceSingleTileKernelINS2_10policy_hubIiyN4cuda3std3__44plusIiEEE10Policy1000EPiSC_iS9_iiNS7_10__identityEEEvT0_T1_T2_T3_T4_T6__param_2];
	ld.param.u32 	%r121, [_ZN3cub18CUB_300001_SM_10006detail6reduce28DeviceReduceSingleTileKernelINS2_10policy_hubIiyN4cuda3std3__44plusIiEEE10Policy1000EPiSC_iS9_iiNS7_10__identityEEEvT0_T1_T2_T3_T4_T6__param_4];
	cvta.to.global.u64 	%rd1, %rd17;
	setp.ne.s32 	%p1, %r120, 0;
	@%p1 bra 	$L__BB9_3;
	mov.u32 	%r633, %tid.x;
	setp.ne.s32 	%p96, %r633, 0;
	@%p96 bra 	$L__BB9_74;
	st.global.u32 	[%rd1], %r121;
	bra.uni 	$L__BB9_74;
$L__BB9_3:
	and.b64  	%rd18, %rd16, 15;
	setp.ne.s64 	%p2, %rd18, 0;
	@%p2 bra 	$L__BB9_38;
	setp.gt.s32 	%p49, %r120, 4095;
	@%p49 bra 	$L__BB9_22;
	mov.u32 	%r1, %tid.x;
	setp.ge.s32 	%p66, %r1, %r120;
	mov.b32 	%r644, 0;
	mov.u32 	%r639, %r1;
	@%p66 bra 	$L__BB9_7;
	mul.wide.u32 	%rd113, %r1, 4;
	add.s64 	%rd112, %rd16, %rd113;
	// begin inline asm
	ld.global.nc.u32 %r644, [%rd112];
	// end inline asm
	add.s32 	%r639, %r1, 256;
$L__BB9_7:
	setp.ge.s32 	%p67, %r639, %r120;
	@%p67 bra 	$L__BB9_13;
	not.b32 	%r507, %r639;
	add.s32 	%r6, %r120, %r507;
	and.b32  	%r508, %r6, 768;
	setp.eq.s32 	%p68, %r508, 768;
	@%p68 bra 	$L__BB9_11;
	mul.wide.u32 	%rd114, %r639, 4;
	add.s64 	%rd121, %rd16, %rd114;
	shr.u32 	%r509, %r6, 8;
	add.s32 	%r510, %r509, 1;
	and.b32  	%r511, %r510, 3;
	neg.s32 	%r636, %r511;
$L__BB9_10:
	.pragma "nounroll";
	// begin inline asm
	ld.global.nc.u32 %r512, [%rd121];
	// end inline asm
	add.s32 	%r644, %r512, %r644;
	add.s32 	%r639, %r639, 256;
	add.s64 	%rd121, %rd121, 1024;
	add.s32 	%r636, %r636, 1;
	setp.ne.s32 	%p69, %r636, 0;
	@%p69 bra 	$L__BB9_10;
$L__BB9_11:
	setp.lt.u32 	%p70, %r6, 768;
	@%p70 bra 	$L__BB9_13;
$L__BB9_12:
	mul.wide.s32 	%rd120, %r639, 4;
	add.s64 	%rd116, %rd16, %rd120;
	// begin inline asm
	ld.global.nc.u32 %r513, [%rd116];
	// end inline asm
	add.s32 	%r517, %r513, %r644;
	add.s64 	%rd117, %rd116, 1024;
	// begin inline asm
	ld.global.nc.u32 %r514, [%rd117];
	// end inline asm
	add.s32 	%r518, %r514, %r517;
	add.s64 	%rd118, %rd116, 2048;
	// begin inline asm
	ld.global.nc.u32 %r515, [%rd118];
	// end inline asm
	add.s32 	%r519, %r515, %r518;
	add.s64 	%rd119, %rd116, 3072;
	// begin inline asm
	ld.global.nc.u32 %r516, [%rd119];
	// end inline asm
	add.s32 	%r644, %r516, %r519;
	add.s32 	%r639, %r639, 1024;
	setp.lt.s32 	%p71, %r639, %r120;
	@%p71 bra 	$L__BB9_12;
$L__BB9_13:
	setp.lt.s32 	%p72, %r120, 256;
	@%p72 bra 	$L__BB9_18;
	// begin inline asm
	mov.u32 %r583, %laneid;
	// end inline asm
	mov.b32 	%r586, 1;
	mov.b32 	%r607, 31;
	mov.b32 	%r608, -1;
	// begin inline asm
	shfl.sync.down.b32 %r584, %r644, %r586, %r607, %r608;
	// end inline asm
	setp.gt.s32 	%p88, %r583, 30;
	selp.b32 	%r609, 0, %r584, %p88;
	add.s32 	%r590, %r609, %r644;
	mov.b32 	%r591, 2;
	// begin inline asm
	shfl.sync.down.b32 %r589, %r590, %r591, %r607, %r608;
	// end inline asm
	setp.gt.s32 	%p89, %r583, 29;
	selp.b32 	%r610, 0, %r589, %p89;
	add.s32 	%r595, %r590, %r610;
	mov.b32 	%r596, 4;
	// begin inline asm
	shfl.sync.down.b32 %r594, %r595, %r596, %r607, %r608;
	// end inline asm
	setp.gt.s32 	%p90, %r583, 27;
	selp.b32 	%r611, 0, %r594, %p90;
	add.s32 	%r600, %r595, %r611;
	mov.b32 	%r601, 8;
	// begin inline asm
	shfl.sync.down.b32 %r599, %r600, %r601, %r607, %r608;
	// end inline asm
	setp.gt.s32 	%p91, %r583, 23;
	selp.b32 	%r612, 0, %r599, %p91;
	add.s32 	%r605, %r600, %r612;
	mov.b32 	%r606, 16;
	// begin inline asm
	shfl.sync.down.b32 %r604, %r605, %r606, %r607, %r608;
	// end inline asm
	setp.gt.s32 	%p92, %r583, 15;
	selp.b32 	%r613, 0, %r604, %p92;
	add.s32 	%r686, %r605, %r613;
	setp.ne.s32 	%p93, %r583, 0;
	@%p93 bra 	$L__BB9_16;
	shr.u32 	%r614, %r1, 3;
	and.b32  	%r615, %r614, 124;
	mov.u32 	%r616, _ZZN3cub18CUB_300001_SM_10006detail6reduce28DeviceReduceSingleTileKernelINS2_10policy_hubIiyN4cuda3std3__44plusIiEEE10Policy1000EPiSC_iS9_iiNS7_10__identityEEEvT0_T1_T2_T3_T4_T6_E12temp_storage;
	add.s32 	%r617, %r616, %r615;
	st.shared.u32 	[%r617+8], %r686;
$L__BB9_16:
	bar.sync 	0;
	setp.ne.s32 	%p94, %r1, 0;
	@%p94 bra 	$L__BB9_72;
	ld.shared.u32 	%r618, [_ZZN3cub18CUB_300001_SM_10006detail6reduce28DeviceReduceSingleTileKernelINS2_10policy_hubIiyN4cuda3std3__44plusIiEEE10Policy1000EPiSC_iS9_iiNS7_10__identityEEEvT0_T1_T2_T3_T4_T6_E12temp_storage+12];
	add.s32 	%r619, %r618, %r686;
	ld.shared.u32 	%r620, [_ZZN3cub18CUB_300001_SM_10006detail6reduce28DeviceReduceSingleTileKernelINS2_10policy_hubIiyN4cuda3std3__44plusIiEEE10Policy1000EPiSC_iS9_iiNS7_10__identityEEEvT0_T1_T2_T3_T4_T6_E12temp_storage+16];
	add.s32 	%r621, %r619, %r620;
	ld.shared.u32 	%r622, [_ZZN3cub18CUB_300001_SM_10006detail6reduce28DeviceReduceSingleTileKernelINS2_10policy_hubIiyN4cuda3std3__44plusIiEEE10Policy1000EPiSC_iS9_iiNS7_10__identityEEEvT0_T1_T2_T3_T4_T6_E12temp_storage+20];
	add.s32 	%r623, %r621, %r622;
	ld.shared.u32 	%r624, [_ZZN3cub18CUB_300001_SM_10006detail6reduce28DeviceReduceSingleTileKernelINS2_10policy_hubIiyN4cuda3std3__44plusIiEEE10Policy1000EPiSC_iS9_iiNS7_10__identityEEEvT0_T1_T2_T3_T4_T6_E12temp_storage+24];
	add.s32 	%r625, %r623, %r624;
	ld.shared.u32 	%r626, [_ZZN3cub18CUB_300001_SM_10006detail6reduce28DeviceReduceSingleTileKernelINS2_10policy_hubIiyN4cuda3std3__44plusIiEEE10Policy1000EPiSC_iS9_iiNS7_10__identityEEEvT0_T1_T2_T3_T4_T6_E12temp_storage+28];
	add.s32 	%r627, %r625, %r626;
	ld.shared.u32 	%r628, [_ZZN3cub18CUB_300001_SM_10006detail6reduce28DeviceReduceSingleTileKernelINS2_10policy_hubIiyN4cuda3std3__44plusIiEEE10Policy1000EPiSC_iS9_iiNS7_10__identityEEEvT0_T1_T2_T3_T4_T6_E12temp_storage+32];
	add.s32 	%r629, %r627, %r628;
	ld.shared.u32 	%r630, [_ZZN3cub18CUB_300001_SM_10006detail6reduce28DeviceReduceSingleTileKernelINS2_10policy_hubIiyN4cuda3std3__44plusIiEEE10Policy1000EPiSC_iS9_iiNS7_10__identityEEEvT0_T1_T2_T3_T4_T6_E12temp_storage+36];
	add.s32 	%r686, %r629, %r630;
	bra.uni 	$L__BB9_72;
$L__BB9_18:
	// begin inline asm
	mov.u32 %r520, %laneid;
	// end inline asm
	and.b32  	%r546, %r1, 992;
	add.s32 	%r547, %r546, 32;
	setp.gt.s32 	%p73, %r547, %r120;
	not.b32 	%r548, %r546;
	add.s32 	%r549, %r120, %r548;
	selp.b32 	%r544, %r549, 31, %p73;
	mov.b32 	%r523, 1;
	mov.b32 	%r545, -1;
	// begin inline asm
	shfl.sync.down.b32 %r521, %r644, %r523, %r544, %r545;
	// end inline asm
	setp.lt.s32 	%p74, %r520, %r544;
	selp.b32 	%r550, %r521, 0, %p74;
	add.s32 	%r527, %r550, %r644;
	mov.b32 	%r528, 2;
	// begin inline asm
	shfl.sync.down.b32 %r526, %r527, %r528, %r544, %r545;
	// end inline asm
	add.s32 	%r551, %r520, 2;
	setp.gt.s32 	%p75, %r551, %r544;
	selp.b32 	%r552, 0, %r526, %p75;
	add.s32 	%r532, %r527, %r552;
	mov.b32 	%r533, 4;
	// begin inline asm
	shfl.sync.down.b32 %r531, %r532, %r533, %r544, %r545;
	// end inline asm
	add.s32 	%r553, %r520, 4;
	setp.gt.s32 	%p76, %r553, %r544;
	selp.b32 	%r554, 0, %r531, %p76;
	add.s32 	%r537, %r532, %r554;
	mov.b32 	%r538, 8;
	// begin inline asm
	shfl.sync.down.b32 %r536, %r537, %r538, %r544, %r545;
	// end inline asm
	add.s32 	%r555, %r520, 8;
	setp.gt.s32 	%p77, %r555, %r544;
	selp.b32 	%r556, 0, %r536, %p77;
	add.s32 	%r542, %r537, %r556;
	mov.b32 	%r543, 16;
	// begin inline asm
	shfl.sync.down.b32 %r541, %r542, %r543, %r544, %r545;
	// end inline asm
	add.s32 	%r557, %r520, 16;
	setp.gt.s32 	%p78, %r557, %r544;
	selp.b32 	%r558, 0, %r541, %p78;
	add.s32 	%r686, %r542, %r558;
	setp.ne.s32 	%p79, %r520, 0;
	@%p79 bra 	$L__BB9_20;
	shr.u32 	%r559, %r1, 3;
	and.b32  	%r560, %r559, 124;
	mov.u32 	%r561, _ZZN3cub18CUB_300001_SM_10006detail6reduce28DeviceReduceSingleTileKernelINS2_10policy_hubIiyN4cuda3std3__44plusIiEEE10Policy1000EPiSC_iS9_iiNS7_10__identityEEEvT0_T1_T2_T3_T4_T6_E12temp_storage;
	add.s32 	%r562, %r561, %r560;
	st.shared.u32 	[%r562+8], %r686;
$L__BB9_20:
	bar.sync 	0;
	setp.ne.s32 	%p80, %r1, 0;
	@%p80 bra 	$L__BB9_72;
	setp.gt.s32 	%p81, %r120, 32;
	ld.shared.u32 	%r563, [_ZZN3cub18CUB_300001_SM_10006detail6reduce28DeviceReduceSingleTileKernelINS2_10policy_hubIiyN4cuda3std3__44plusIiEEE10Policy1000EPiSC_iS9_iiNS7_10__identityEEEvT0_T1_T2_T3_T4_T6_E12temp_storage+12];
	selp.b32 	%r564, %r563, 0, %p81;
	add.s32 	%r565, %r564, %r686;
	setp.gt.s32 	%p82, %r120, 64;
	ld.shared.u32 	%r566, [_ZZN3cub18CUB_300001_SM_10006detail6reduce28DeviceReduceSingleTileKernelINS2_10policy_hubIiyN4cuda3std3__44plusIiEEE10Policy1000EPiSC_iS9_iiNS7_10__identityEEEvT0_T1_T2_T3_T4_T6_E12temp_storage+16];
	selp.b32 	%r567, %r566, 0, %p82;
	add.s32 	%r568, %r565, %r567;
	setp.gt.s32 	%p83, %r120, 96;
	ld.shared.u32 	%r569, [_ZZN3cub18CUB_300001_SM_10006detail6reduce28DeviceReduceSingleTileKernelINS2_10policy_hubIiyN4cuda3std3__44plusIiEEE10Policy1000EPiSC_iS9_iiNS7_10__identityEEEvT0_T1_T2_T3_T4_T6_E12temp_storage+20];
	selp.b32 	%r570, %r569, 0, %p83;
	add.s32 	%r571, %r568, %r570;
	setp.gt.s32 	%p84, %r120, 128;
	ld.shared.u32 	%r572, [_ZZN3cub18CUB_300001_SM_10006detail6reduce28DeviceReduceSingleTileKernelINS2_10policy_hubIiyN4cuda3std3__44plusIiEEE10Policy1000EPiSC_iS9_iiNS7_10__identityEEEvT0_T1_T2_T3_T4_T6_E12temp_storage+24];
	selp.b32 	%r573, %r572, 0, %p84;
	add.s32 	%r574, %r571, %r573;
	setp.gt.s32 	%p85, %r120, 160;
	ld.shared.u32 	%r575, [_ZZN3cub18CUB_300001_SM_10006detail6reduce28DeviceReduceSingleTileKernelINS2_10policy_hubIiyN4cuda3std3__44plusIiEEE10Policy1000EPiSC_iS9_iiNS7_10__identityEEEvT0_T1_T2_T3_T4_T6_E12temp_storage+28];
	selp.b32 	%r576, %r575, 0, %p85;
	add.s32 	%r577, %r574, %r576;
	setp.gt.s32 	%p86, %r120, 192;
	ld.shared.u32 	%r578, [_ZZN3cub18CUB_300001_SM_10006detail6reduce28DeviceReduceSingleTileKernelINS2_10policy_hubIiyN4cuda3std3__44plusIiEEE10Policy1000EPiSC_iS9_iiNS7_10__identityEEEvT0_T1_T2_T3_T4_T6_E12temp_storage+32];
	selp.b32 	%r579, %r578, 0, %p86;
	add.s32 	%r580, %r577, %r579;
	setp.gt.s32 	%p87, %r120, 224;
	ld.shared.u32 	%r581, [_ZZN3cub18CUB_300001_SM_10006detail6reduce28DeviceReduceSingleTileKernelINS2_10policy_hubIiyN4cuda3std3__44plusIiEEE10Policy1000EPiSC_iS9_iiNS7_10__identityEEEvT0_T1_T2_T3_T4_T6_E12temp_storage+36];
	selp.b32 	%r582, %r581, 0, %p87;
	add.s32 	%r686, %r580, %r582;
	bra.uni 	$L__BB9_72;
$L__BB9_22:
	mov.u32 	%r26, %tid.x;
	shl.b32 	%r377, %r26, 2;
	mul.wide.u32 	%rd86, %r377, 4;
	add.s64 	%rd76, %rd16, %rd86;
	// begin inline asm
	ld.global.nc.v2.u64 {%rd74, %rd75}, [%rd76];
	// end inline asm
	mov.b64 	{%r378, %r379}, %rd75;
	mov.b64 	{%r380, %r381}, %rd74;
	add.s64 	%rd79, %rd76, 4096;
	// begin inline asm
	ld.global.nc.v2.u64 {%rd77, %rd78}, [%rd79];
	// end inline asm
	mov.b64 	{%r382, %r383}, %rd78;
	mov.b64 	{%r384, %r385}, %rd77;
	add.s64 	%rd82, %rd76, 8192;
	// begin inline asm
	ld.global.nc.v2.u64 {%rd80, %rd81}, [%rd82];
	// end inline asm
	mov.b64 	{%r386, %r387}, %rd81;
	mov.b64 	{%r388, %r389}, %rd80;
	add.s64 	%rd85, %rd76, 12288;
	// begin inline asm
	ld.global.nc.v2.u64 {%rd83, %rd84}, [%rd85];
	// end inline asm
	mov.b64 	{%r390, %r391}, %rd84;
	mov.b64 	{%r392, %r393}, %rd83;
	add.s32 	%r394, %r381, %r380;
	add.s32 	%r395, %r378, %r394;
	add.s32 	%r396, %r379, %r395;
	add.s32 	%r397, %r384, %r396;
	add.s32 	%r398, %r385, %r397;
	add.s32 	%r399, %r382, %r398;
	add.s32 	%r400, %r383, %r399;
	add.s32 	%r401, %r388, %r400;
	add.s32 	%r402, %r389, %r401;
	add.s32 	%r403, %r386, %r402;
	add.s32 	%r404, %r387, %r403;
	add.s32 	%r405, %r392, %r404;
	add.s32 	%r406, %r393, %r405;
	add.s32 	%r407, %r390, %r406;
	add.s32 	%r659, %r391, %r407;
	setp.lt.u32 	%p50, %r120, 8192;
	mov.b32 	%r648, 4096;
	@%p50 bra 	$L__BB9_26;
	add.s32 	%r28, %r120, -4096;
	mov.b32 	%r648, 4096;
$L__BB9_24:
	mul.wide.s32 	%rd99, %r648, 4;
	add.s64 	%rd89, %rd76, %rd99;
	// begin inline asm
	ld.global.nc.v2.u64 {%rd87, %rd88}, [%rd89];
	// end inline asm
	mov.b64 	{%r409, %r410}, %rd88;
	mov.b64 	{%r411, %r412}, %rd87;
	add.s64 	%rd92, %rd89, 4096;
	// begin inline asm
	ld.global.nc.v2.u64 {%rd90, %rd91}, [%rd92];
	// end inline asm
	mov.b64 	{%r413, %r414}, %rd91;
	mov.b64 	{%r415, %r416}, %rd90;
	add.s64 	%rd95, %rd89, 8192;
	// begin inline asm
	ld.global.nc.v2.u64 {%rd93, %rd94}, [%rd95];
	// end inline asm
	mov.b64 	{%r417, %r418}, %rd94;
	mov.b64 	{%r419, %r420}, %rd93;
	add.s64 	%rd98, %rd89, 12288;
	// begin inline asm
	ld.global.nc.v2.u64 {%rd96, %rd97}, [%rd98];
	// end inline asm
	mov.b64 	{%r421, %r422}, %rd97;
	mov.b64 	{%r423, %r424}, %rd96;
	add.s32 	%r425, %r411, %r659;
	add.s32 	%r426, %r412, %r425;
	add.s32 	%r427, %r409, %r426;
	add.s32 	%r428, %r410, %r427;
	add.s32 	%r429, %r415, %r428;
	add.s32 	%r430, %r416, %r429;
	add.s32 	%r431, %r413, %r430;
	add.s32 	%r432, %r414, %r431;
	add.s32 	%r433, %r419, %r432;
	add.s32 	%r434, %r420, %r433;
	add.s32 	%r435, %r417, %r434;
	add.s32 	%r436, %r418, %r435;
	add.s32 	%r437, %r423, %r436;
	add.s32 	%r438, %r424, %r437;
	add.s32 	%r439, %r421, %r438;
	add.s32 	%r659, %r422, %r439;
	sub.s32 	%r440, %r120, %r648;
	setp.lt.s32 	%p51, %r440, 4096;
	@%p51 bra 	$L__BB9_34;
	add.s32 	%r648, %r648, 4096;
	setp.le.s32 	%p52, %r648, %r28;
	@%p52 bra 	$L__BB9_24;
$L__BB9_26:
	setp.le.s32 	%p53, %r120, %r648;
	@%p53 bra 	$L__BB9_34;
	sub.s32 	%r35, %r120, %r648;
	setp.ge.s32 	%p54, %r26, %r35;
	@%p54 bra 	$L__BB9_34;
	not.b32 	%r442, %r26;
	add.s32 	%r443, %r120, %r442;
	sub.s32 	%r36, %r443, %r648;
	and.b32  	%r444, %r36, 768;
	setp.eq.s32 	%p55, %r444, 768;
	mov.u32 	%r653, %r26;
	@%p55 bra 	$L__BB9_31;
	add.s32 	%r650, %r26, %r648;
	shr.u32 	%r445, %r36, 8;
	add.s32 	%r446, %r445, 1;
	and.b32  	%r447, %r446, 3;
	neg.s32 	%r649, %r447;
	mov.u32 	%r653, %r26;
$L__BB9_30:
	.pragma "nounroll";
	mul.wide.u32 	%rd101, %r650, 4;
	add.s64 	%rd100, %rd16, %rd101;
	// begin inline asm
	ld.global.nc.u32 %r448, [%rd100];
	// end inline asm
	add.s32 	%r659, %r448, %r659;
	add.s32 	%r653, %r653, 256;
	add.s32 	%r650, %r650, 256;
	add.s32 	%r649, %r649, 1;
	setp.ne.s32 	%p56, %r649, 0;
	@%p56 bra 	$L__BB9_30;
$L__BB9_31:
	setp.lt.u32 	%p57, %r36, 768;
	@%p57 bra 	$L__BB9_34;
	cvt.u64.u32 	%rd102, %r653;
	cvt.u64.u32 	%rd103, %r648;
	add.s64 	%rd104, %rd102, %rd103;
	shl.b64 	%rd105, %rd104, 2;
	add.s64 	%rd106, %rd105, %rd16;
	add.s64 	%rd122, %rd106, 2048;
	add.s32 	%r656, %r653, %r648;
$L__BB9_33:
	mul.wide.u32 	%rd111, %r656, 4;
	add.s64 	%rd107, %rd16, %rd111;
	// begin inline asm
	ld.global.nc.u32 %r449, [%rd107];
	// end inline asm
	add.s32 	%r453, %r449, %r659;
	add.s64 	%rd108, %rd122, -1024;
	// begin inline asm
	ld.global.nc.u32 %r450, [%rd108];
	// end inline asm
	add.s32 	%r454, %r450, %r453;
	// begin inline asm
	ld.global.nc.u32 %r451, [%rd122];
	// end inline asm
	add.s32 	%r455, %r451, %r454;
	add.s64 	%rd110, %rd122, 1024;
	// begin inline asm
	ld.global.nc.u32 %r452, [%rd110];
	// end inline asm
	add.s32 	%r659, %r452, %r455;
	add.s32 	%r653, %r653, 1024;
	add.s64 	%rd122, %rd122, 4096;
	add.s32 	%r656, %r656, 1024;
	setp.lt.s32 	%p58, %r653, %r35;
	@%p58 bra 	$L__BB9_33;
$L__BB9_34:
	// begin inline asm
	mov.u32 %r456, %laneid;
	// end inline asm
	mov.b32 	%r459, 1;
	mov.b32 	%r480, 31;
	mov.b32 	%r481, -1;
	// begin inline asm
	shfl.sync.down.b32 %r457, %r659, %r459, %r480, %r481;
	// end inline asm
	setp.gt.s32 	%p59, %r456, 30;
	selp.b32 	%r482, 0, %r457, %p59;
	add.s32 	%r463, %r482, %r659;
	mov.b32 	%r464, 2;
	// begin inline asm
	shfl.sync.down.b32 %r462, %r463, %r464, %r480, %r481;
	// end inline asm
	setp.gt.s32 	%p60, %r456, 29;
	selp.b32 	%r483, 0, %r462, %p60;
	add.s32 	%r468, %r463, %r483;
	mov.b32 	%r469, 4;
	// begin inline asm
	shfl.sync.down.b32 %r467, %r468, %r469, %r480, %r481;
	// end inline asm
	setp.gt.s32 	%p61, %r456, 27;
	selp.b32 	%r484, 0, %r467, %p61;
	add.s32 	%r473, %r468, %r484;
	mov.b32 	%r474, 8;
	// begin inline asm
	shfl.sync.down.b32 %r472, %r473, %r474, %r480, %r481;
	// end inline asm
	setp.gt.s32 	%p62, %r456, 23;
	selp.b32 	%r485, 0, %r472, %p62;
	add.s32 	%r478, %r473, %r485;
	mov.b32 	%r479, 16;
	// begin inline asm
	shfl.sync.down.b32 %r477, %r478, %r479, %r480, %r481;
	// end inline asm
	setp.gt.s32 	%p63, %r456, 15;
	selp.b32 	%r486, 0, %r477, %p63;
	add.s32 	%r686, %r478, %r486;
	setp.ne.s32 	%p64, %r456, 0;
	@%p64 bra 	$L__BB9_36;
	shr.u32 	%r487, %r26, 3;
	and.b32  	%r488, %r487, 124;
	mov.u32 	%r489, _ZZN3cub18CUB_300001_SM_10006detail6reduce28DeviceReduceSingleTileKernelINS2_10policy_hubIiyN4cuda3std3__44plusIiEEE10Policy1000EPiSC_iS9_iiNS7_10__identityEEEvT0_T1_T2_T3_T4_T6_E12temp_storage;
	add.s32 	%r490, %r489, %r488;
	st.shared.u32 	[%r490+8], %r686;
$L__BB9_36:
	bar.sync 	0;
	setp.ne.s32 	%p65, %r26, 0;
	@%p65 bra 	$L__BB9_72;
	ld.shared.u32 	%r491, [_ZZN3cub18CUB_300001_SM_10006detail6reduce28DeviceReduceSingleTileKernelINS2_10policy_hubIiyN4cuda3std3__44plusIiEEE10Policy1000EPiSC_iS9_iiNS7_10__identityEEEvT0_T1_T2_T3_T4_T6_E12temp_storage+12];
	add.s32 	%r492, %r491, %r686;
	ld.shared.u32 	%r493, [_ZZN3cub18CUB_300001_SM_10006detail6reduce28DeviceReduceSingleTileKernelINS2_10policy_hubIiyN4cuda3std3__44plusIiEEE10Policy1000EPiSC_iS9_iiNS7_10__identityEEEvT0_T1_T2_T3_T4_T6_E12temp_storage+16];
	add.s32 	%r494, %r492, %r493;
	ld.shared.u32 	%r495, [_ZZN3cub18CUB_300001_SM_10006detail6reduce28DeviceReduceSingleTileKernelINS2_10policy_hubIiyN4cuda3std3__44plusIiEEE10Policy1000EPiSC_iS9_iiNS7_10__identityEEEvT0_T1_T2_T3_T4_T6_E12temp_storage+20];
	add.s32 	%r496, %r494, %r495;
	ld.shared.u32 	%r497, [_ZZN3cub18CUB_300001_SM_10006detail6reduce28DeviceReduceSingleTileKernelINS2_10policy_hubIiyN4cuda3std3__44plusIiEEE10Policy1000EPiSC_iS9_iiNS7_10__identityEEEvT0_T1_T2_T3_T4_T6_E12temp_storage+24];
	add.s32 	%r498, %r496, %r497;
	ld.shared.u32 	%r499, [_ZZN3cub18CUB_300001_SM_10006detail6reduce28DeviceReduceSingleTileKernelINS2_10policy_hubIiyN4cuda3std3__44plusIiEEE10Policy1000EPiSC_iS9_iiNS7_10__identityEEEvT0_T1_T2_T3_T4_T6_E12temp_storage+28];
	add.s32 	%r500, %r498, %r499;
	ld.shared.u32 	%r501, [_ZZN3cub18CUB_300001_SM_10006detail6reduce28DeviceReduceSingleTileKernelINS2_10policy_hubIiyN4cuda3std3__44plusIiEEE10Policy1000EPiSC_iS9_iiNS7_10__identityEEEvT0_T1_T2_T3_T4_T6_E12temp_storage+32];
	add.s32 	%r502, %r500, %r501;
	ld.shared.u32 	%r503, [_ZZN3cub18CUB_300001_SM_10006detail6reduce28DeviceReduceSingleTileKernelINS2_10policy_hubIiyN4cuda3std3__44plusIiEEE10Policy1000EPiSC_iS9_iiNS7_10__identityEEEvT0_T1_T2_T3_T4_T6_E12temp_storage+36];
	add.s32 	%r686, %r502, %r503;
	bra.uni 	$L__BB9_72;
$L__BB9_38:
	setp.gt.s32 	%p3, %r120, 4095;
	@%p3 bra 	$L__BB9_56;
	mov.u32 	%r60, %tid.x;
	setp.ge.s32 	%p20, %r60, %r120;
	mov.b32 	%r670, 0;
	mov.u32 	%r665, %r60;
	@%p20 bra 	$L__BB9_41;
	mul.wide.u32 	%rd66, %r60, 4;
	add.s64 	%rd65, %rd16, %rd66;
	// begin inline asm
	ld.global.nc.u32 %r670, [%rd65];
	// end inline asm
	add.s32 	%r665, %r60, 256;
$L__BB9_41:
	setp.ge.s32 	%p21, %r665, %r120;
	@%p21 bra 	$L__BB9_47;
	not.b32 	%r252, %r665;
	add.s32 	%r65, %r120, %r252;
	and.b32  	%r253, %r65, 768;
	setp.eq.s32 	%p22, %r253, 768;
	@%p22 bra 	$L__BB9_45;
	mul.wide.u32 	%rd67, %r665, 4;
	add.s64 	%rd123, %rd16, %rd67;
	shr.u32 	%r254, %r65, 8;
	add.s32 	%r255, %r254, 1;
	and.b32  	%r256, %r255, 3;
	neg.s32 	%r662, %r256;
$L__BB9_44:
	.pragma "nounroll";
	// begin inline asm
	ld.global.nc.u32 %r257, [%rd123];
	// end inline asm
	add.s32 	%r670, %r257, %r670;
	add.s32 	%r665, %r665, 256;
	add.s64 	%rd123, %rd123, 1024;
	add.s32 	%r662, %r662, 1;
	setp.ne.s32 	%p23, %r662, 0;
	@%p23 bra 	$L__BB9_44;
$L__BB9_45:
	setp.lt.u32 	%p24, %r65, 768;
	@%p24 bra 	$L__BB9_47;
$L__BB9_46:
	mul.wide.s32 	%rd73, %r665, 4;
	add.s64 	%rd69, %rd16, %rd73;
	// begin inline asm
	ld.global.nc.u32 %r258, [%rd69];
	// end inline asm
	add.s32 	%r262, %r258, %r670;
	add.s64 	%rd70, %rd69, 1024;
	// begin inline asm
	ld.global.nc.u32 %r259, [%rd70];
	// end inline asm
	add.s32 	%r263, %r259, %r262;
	add.s64 	%rd71, %rd69, 2048;
	// begin inline asm
	ld.global.nc.u32 %r260, [%rd71];
	// end inline asm
	add.s32 	%r264, %r260, %r263;
	add.s64 	%rd72, %rd69, 3072;
	// begin inline asm
	ld.global.nc.u32 %r261, [%rd72];
	// end inline asm
	add.s32 	%r670, %r261, %r264;
	add.s32 	%r665, %r665, 1024;
	setp.lt.s32 	%p25, %r665, %r120;
	@%p25 bra 	$L__BB9_46;
$L__BB9_47:
	setp.lt.s32 	%p26, %r120, 256;
	@%p26 bra 	$L__BB9_52;
	// begin inline asm
	mov.u32 %r328, %laneid;
	// end inline asm
	mov.b32 	%r331, 1;
	mov.b32 	%r352, 31;
	mov.b32 	%r353, -1;
	// begin inline asm
	shfl.sync.down.b32 %r329, %r670, %r331, %r352, %r353;
	// end inline asm
	setp.gt.s32 	%p42, %r328, 30;
	selp.b32 	%r354, 0, %r329, %p42;
	add.s32 	%r335, %r354, %r670;
	mov.b32 	%r336, 2;
	// begin inline asm
	shfl.sync.down.b32 %r334, %r335, %r336, %r352, %r353;
	// end inline asm
	setp.gt.s32 	%p43, %r328, 29;
	selp.b32 	%r355, 0, %r334, %p43;
	add.s32 	%r340, %r335, %r355;
	mov.b32 	%r341, 4;
	// begin inline asm
	shfl.sync.down.b32 %r339, %r340, %r341, %r352, %r353;
	// end inline asm
	setp.gt.s32 	%p44, %r328, 27;
	selp.b32 	%r356, 0, %r339, %p44;
	add.s32 	%r345, %r340, %r356;
	mov.b32 	%r346, 8;
	// begin inline asm
	shfl.sync.down.b32 %r344, %r345, %r346, %r352, %r353;
	// end inline asm
	setp.gt.s32 	%p45, %r328, 23;
	selp.b32 	%r357, 0, %r344, %p45;
	add.s32 	%r350, %r345, %r357;
	mov.b32 	%r351, 16;
	// begin inline asm
	shfl.sync.down.b32 %r349, %r350, %r351, %r352, %r353;
	// end inline asm
	setp.gt.s32 	%p46, %r328, 15;
	selp.b32 	%r358, 0, %r349, %p46;
	add.s32 	%r686, %r350, %r358;
	setp.ne.s32 	%p47, %r328, 0;
	@%p47 bra 	$L__BB9_50;
	shr.u32 	%r359, %r60, 3;
	and.b32  	%r360, %r359, 124;
	mov.u32 	%r361, _ZZN3cub18CUB_300001_SM_10006detail6reduce28DeviceReduceSingleTileKernelINS2_10policy_hubIiyN4cuda3std3__44plusIiEEE10Policy1000EPiSC_iS9_iiNS7_10__identityEEEvT0_T1_T2_T3_T4_T6_E12temp_storage;
	add.s32 	%r362, %r361, %r360;
	st.shared.u32 	[%r362+8], %r686;
$L__BB9_50:
	bar.sync 	0;
	setp.ne.s32 	%p48, %r60, 0;
	@%p48 bra 	$L__BB9_72;
	ld.shared.u32 	%r363, [_ZZN3cub18CUB_300001_SM_10006detail6reduce28DeviceReduceSingleTileKernelINS2_10policy_hubIiyN4cuda3std3__44plusIiEEE10Policy1000EPiSC_iS9_iiNS7_10__identityEEEvT0_T1_T2_T3_T4_T6_E12temp_storage+12];
	add.s32 	%r364, %r363, %r686;
	ld.shared.u32 	%r365, [_ZZN3cub18CUB_300001_SM_10006detail6reduce28DeviceReduceSingleTileKernelINS2_10policy_hubIiyN4cuda3std3__44plusIiEEE10Policy1000EPiSC_iS9_iiNS7_10__identityEEEvT0_T1_T2_T3_T4_T6_E12temp_storage+16];
	add.s32 	%r366, %r364, %r365;
	ld.shared.u32 	%r367, [_ZZN3cub18CUB_300001_SM_10006detail6reduce28DeviceReduceSingleTileKernelINS2_10policy_hubIiyN4cuda3std3__44plusIiEEE10Policy1000EPiSC_iS9_iiNS7_10__identityEEEvT0_T1_T2_T3_T4_T6_E12temp_storage+20];
	add.s32 	%r368, %r366, %r367;
	ld.shared.u32 	%r369, [_ZZN3cub18CUB_300001_SM_10006detail6reduce28DeviceReduceSingleTileKernelINS2_10policy_hubIiyN4cuda3std3__44plusIiEEE10Policy1000EPiSC_iS9_iiNS7_10__identityEEEvT0_T1_T2_T3_T4_T6_E12temp_storage+24];
	add.s32 	%r370, %r368, %r369;
	ld.shared.u32 	%r371, [_ZZN3cub18CUB_300001_SM_10006detail6reduce28DeviceReduceSingleTileKernelINS2_10policy_hubIiyN4cuda3std3__44plusIiEEE10Policy1000EPiSC_iS9_iiNS7_10__identityEEEvT0_T1_T2_T3_T4_T6_E12temp_storage+28];
	add.s32 	%r372, %r370, %r371;
	ld.shared.u32 	%r373, [_ZZN3cub18CUB_300001_SM_10006detail6reduce28DeviceReduceSingleTileKernelINS2_10policy_hubIiyN4cuda3std3__44plusIiEEE10Policy1000EPiSC_iS9_iiNS7_10__identityEEEvT0_T1_T2_T3_T4_T6_E12temp_storage+32];
	add.s32 	%r374, %r372, %r373;
	ld.shared.u32 	%r375, [_ZZN3cub18CUB_300001_SM_10006detail6reduce28DeviceReduceSingleTileKernelINS2_10policy_hubIiyN4cuda3std3__44plusIiEEE10Policy1000EPiSC_iS9_iiNS7_10__identityEEEvT0_T1_T2_T3_T4_T6_E12temp_storage+36];
	add.s32 	%r686, %r374, %r375;
	bra.uni 	$L__BB9_72;
$L__BB9_52:
	// begin inline asm
	mov.u32 %r265, %laneid;
	// end inline asm
	and.b32  	%r291, %r60, 992;
	add.s32 	%r292, %r291, 32;
	setp.gt.s32 	%p27, %r292, %r120;
	not.b32 	%r293, %r291;
	add.s32 	%r294, %r120, %r293;
	selp.b32 	%r289, %r294, 31, %p27;
	mov.b32 	%r268, 1;
	mov.b32 	%r290, -1;
	// begin inline asm
	shfl.sync.down.b32 %r266, %r670, %r268, %r289, %r290;
	// end inline asm
	setp.lt.s32 	%p28, %r265, %r289;
	selp.b32 	%r295, %r266, 0, %p28;
	add.s32 	%r272, %r295, %r670;
	mov.b32 	%r273, 2;
	// begin inline asm
	shfl.sync.down.b32 %r271, %r272, %r273, %r289, %r290;
	// end inline asm
	add.s32 	%r296, %r265, 2;
	setp.gt.s32 	%p29, %r296, %r289;
	selp.b32 	%r297, 0, %r271, %p29;
	add.s32 	%r277, %r272, %r297;
	mov.b32 	%r278, 4;
	// begin inline asm
	shfl.sync.down.b32 %r276, %r277, %r278, %r289, %r290;
	// end inline asm
	add.s32 	%r298, %r265, 4;
	setp.gt.s32 	%p30, %r298, %r289;
	selp.b32 	%r299, 0, %r276, %p30;
	add.s32 	%r282, %r277, %r299;
	mov.b32 	%r283, 8;
	// begin inline asm
	shfl.sync.down.b32 %r281, %r282, %r283, %r289, %r290;
	// end inline asm
	add.s32 	%r300, %r265, 8;
	setp.gt.s32 	%p31, %r300, %r289;
	selp.b32 	%r301, 0, %r281, %p31;
	add.s32 	%r287, %r282, %r301;
	mov.b32 	%r288, 16;
	// begin inline asm
	shfl.sync.down.b32 %r286, %r287, %r288, %r289, %r290;
	// end inline asm
	add.s32 	%r302, %r265, 16;
	setp.gt.s32 	%p32, %r302, %r289;
	selp.b32 	%r303, 0, %r286, %p32;
	add.s32 	%r686, %r287, %r303;
	setp.ne.s32 	%p33, %r265, 0;
	@%p33 bra 	$L__BB9_54;
	shr.u32 	%r304, %r60, 3;
	and.b32  	%r305, %r304, 124;
	mov.u32 	%r306, _ZZN3cub18CUB_300001_SM_10006detail6reduce28DeviceReduceSingleTileKernelINS2_10policy_hubIiyN4cuda3std3__44plusIiEEE10Policy1000EPiSC_iS9_iiNS7_10__identityEEEvT0_T1_T2_T3_T4_T6_E12temp_storage;
	add.s32 	%r307, %r306, %r305;
	st.shared.u32 	[%r307+8], %r686;
$L__BB9_54:
	bar.sync 	0;
	setp.ne.s32 	%p34, %r60, 0;
	@%p34 bra 	$L__BB9_72;
	setp.gt.s32 	%p35, %r120, 32;
	ld.shared.u32 	%r308, [_ZZN3cub18CUB_300001_SM_10006detail6reduce28DeviceReduceSingleTileKernelINS2_10policy_hubIiyN4cuda3std3__44plusIiEEE10Policy1000EPiSC_iS9_iiNS7_10__identityEEEvT0_T1_T2_T3_T4_T6_E12temp_storage+12];
	selp.b32 	%r309, %r308, 0, %p35;
	add.s32 	%r310, %r309, %r686;
	setp.gt.s32 	%p36, %r120, 64;
	ld.shared.u32 	%r311, [_ZZN3cub18CUB_300001_SM_10006detail6reduce28DeviceReduceSingleTileKernelINS2_10policy_hubIiyN4cuda3std3__44plusIiEEE10Policy1000EPiSC_iS9_iiNS7_10__identityEEEvT0_T1_T2_T3_T4_T6_E12temp_storage+16];
	selp.b32 	%r312, %r311, 0, %p36;
	add.s32 	%r313, %r310, %r312;
	setp.gt.s32 	%p37, %r120, 96;
	ld.shared.u32 	%r314, [_ZZN3cub18CUB_300001_SM_10006detail6reduce28DeviceReduceSingleTileKernelINS2_10policy_hubIiyN4cuda3std3__44plusIiEEE10Policy1000EPiSC_iS9_iiNS7_10__identityEEEvT0_T1_T2_T3_T4_T6_E12temp_storage+20];
	selp.b32 	%r315, %r314, 0, %p37;
	add.s32 	%r316, %r313, %r315;
	setp.gt.s32 	%p38, %r120, 128;
	ld.shared.u32 	%r317, [_ZZN3cub18CUB_300001_SM_10006detail6reduce28DeviceReduceSingleTileKernelINS2_10policy_hubIiyN4cuda3std3__44plusIiEEE10Policy1000EPiSC_iS9_iiNS7_10__identityEEEvT0_T1_T2_T3_T4_T6_E12temp_storage+24];
	selp.b32 	%r318, %r317, 0, %p38;
	add.s32 	%r319, %r316, %r318;
	setp.gt.s32 	%p39, %r120, 160;
	ld.shared.u32 	%r320, [_ZZN3cub18CUB_300001_SM_10006detail6reduce28DeviceReduceSingleTileKernelINS2_10policy_hubIiyN4cuda3std3__44plusIiEEE10Policy1000EPiSC_iS9_iiNS7_10__identityEEEvT0_T1_T2_T3_T4_T6_E12temp_storage+28];
	selp.b32 	%r321, %r320, 0, %p39;
	add.s32 	%r322, %r319, %r321;
	setp.gt.s32 	%p40, %r120, 192;
	ld.shared.u32 	%r323, [_ZZN3cub18CUB_300001_SM_10006detail6reduce28DeviceReduceSingleTileKernelINS2_10policy_hubIiyN4cuda3std3__44plusIiEEE10Policy1000EPiSC_iS9_iiNS7_10__identityEEEvT0_T1_T2_T3_T4_T6_E12temp_storage+32];
	selp.b32 	%r324, %r323, 0, %p40;
	add.s32 	%r325, %r322, %r324;
	setp.gt.s32 	%p41, %r120, 224;
	ld.shared.u32 	%r326, [_ZZN3cub18CUB_300001_SM_10006detail6reduce28DeviceReduceSingleTileKernelINS2_10policy_hubIiyN4cuda3std3__44plusIiEEE10Policy1000EPiSC_iS9_iiNS7_10__identityEEEvT0_T1_T2_T3_T4_T6_E12temp_storage+36];
	selp.b32 	%r327, %r326, 0, %p41;
	add.s32 	%r686, %r325, %r327;
	bra.uni 	$L__BB9_72;
$L__BB9_56:
	mov.u32 	%r85, %tid.x;
	mul.wide.u32 	%rd35, %r85, 4;
	add.s64 	%rd19, %rd16, %rd35;
	// begin inline asm
	ld.global.nc.u32 %r122, [%rd19];
	// end inline asm
	add.s64 	%rd20, %rd19, 1024;
	// begin inline asm
	ld.global.nc.u32 %r123, [%rd20];
	// end inline asm
	add.s64 	%rd21, %rd19, 2048;
	// begin inline asm
	ld.global.nc.u32 %r124, [%rd21];
	// end inline asm
	add.s64 	%rd22, %rd19, 3072;
	// begin inline asm
	ld.global.nc.u32 %r125, [%rd22];
	// end inline asm
	add.s64 	%rd23, %rd19, 4096;
	// begin inline asm
	ld.global.nc.u32 %r126, [%rd23];
	// end inline asm
	add.s64 	%rd24, %rd19, 5120;
	// begin inline asm
	ld.global.nc.u32 %r127, [%rd24];
	// end inline asm
	add.s64 	%rd25, %rd19, 6144;
	// begin inline asm
	ld.global.nc.u32 %r128, [%rd25];
	// end inline asm
	add.s64 	%rd26, %rd19, 7168;
	// begin inline asm
	ld.global.nc.u32 %r129, [%rd26];
	// end inline asm
	add.s64 	%rd27, %rd19, 8192;
	// begin inline asm
	ld.global.nc.u32 %r130, [%rd27];
	// end inline asm
	add.s64 	%rd28, %rd19, 9216;
	// begin inline asm
	ld.global.nc.u32 %r131, [%rd28];
	// end inline asm
	add.s64 	%rd29, %rd19, 10240;
	// begin inline asm
	ld.global.nc.u32 %r132, [%rd29];
	// end inline asm
	add.s64 	%rd30, %rd19, 11264;
	// begin inline asm
	ld.global.nc.u32 %r133, [%rd30];
	// end inline asm
	add.s64 	%rd31, %rd19, 12288;
	// begin inline asm
	ld.global.nc.u32 %r134, [%rd31];
	// end inline asm
	add.s64 	%rd32, %rd19, 13312;
	// begin inline asm
	ld.global.nc.u32 %r135, [%rd32];
	// end inline asm
	add.s64 	%rd33, %rd19, 14336;
	// begin inline asm
	ld.global.nc.u32 %r136, [%rd33];
	// end inline asm
	add.s64 	%rd34, %rd19, 15360;
	// begin inline asm
	ld.global.nc.u32 %r137, [%rd34];
	// end inline asm
	add.s32 	%r139, %r123, %r122;
	add.s32 	%r140, %r124, %r139;
	add.s32 	%r141, %r125, %r140;
	add.s32 	%r142, %r126, %r141;
	add.s32 	%r143, %r127, %r142;
	add.s32 	%r144, %r128, %r143;
	add.s32 	%r145, %r129, %r144;
	add.s32 	%r146, %r130, %r145;
	add.s32 	%r147, %r131, %r146;
	add.s32 	%r148, %r132, %r147;
	add.s32 	%r149, %r133, %r148;
	add.s32 	%r150, %r134, %r149;
	add.s32 	%r151, %r135, %r150;
	add.s32 	%r152, %r136, %r151;
	add.s32 	%r685, %r137, %r152;
	setp.lt.u32 	%p4, %r120, 8192;
	mov.b32 	%r674, 4096;
	@%p4 bra 	$L__BB9_60;
	add.s32 	%r87, %r120, -4096;
	mov.b32 	%r674, 4096;
$L__BB9_58:
	mul.wide.s32 	%rd52, %r674, 4;
	add.s64 	%rd36, %rd19, %rd52;
	// begin inline asm
	ld.global.nc.u32 %r154, [%rd36];
	// end inline asm
	add.s64 	%rd37, %rd36, 1024;
	// begin inline asm
	ld.global.nc.u32 %r155, [%rd37];
	// end inline asm
	add.s64 	%rd38, %rd36, 2048;
	// begin inline asm
	ld.global.nc.u32 %r156, [%rd38];
	// end inline asm
	add.s64 	%rd39, %rd36, 3072;
	// begin inline asm
	ld.global.nc.u32 %r157, [%rd39];
	// end inline asm
	add.s64 	%rd40, %rd36, 4096;
	// begin inline asm
	ld.global.nc.u32 %r158, [%rd40];
	// end inline asm
	add.s64 	%rd41, %rd36, 5120;
	// begin inline asm
	ld.global.nc.u32 %r159, [%rd41];
	// end inline asm
	add.s64 	%rd42, %rd36, 6144;
	// begin inline asm
	ld.global.nc.u32 %r160, [%rd42];
	// end inline asm
	add.s64 	%rd43, %rd36, 7168;
	// begin inline asm
	ld.global.nc.u32 %r161, [%rd43];
	// end inline asm
	add.s64 	%rd44, %rd36, 8192;
	// begin inline asm
	ld.global.nc.u32 %r162, [%rd44];
	// end inline asm
	add.s64 	%rd45, %rd36, 9216;
	// begin inline asm
	ld.global.nc.u32 %r163, [%rd45];
	// end inline asm
	add.s64 	%rd46, %rd36, 10240;
	// begin inline asm
	ld.global.nc.u32 %r164, [%rd46];
	// end inline asm
	add.s64 	%rd47, %rd36, 11264;
	// begin inline asm
	ld.global.nc.u32 %r165, [%rd47];
	// end inline asm
	add.s64 	%rd48, %rd36, 12288;
	// begin inline asm
	ld.global.nc.u32 %r166, [%rd48];
	// end inline asm
	add.s64 	%rd49, %rd36, 13312;
	// begin inline asm
	ld.global.nc.u32 %r167, [%rd49];
	// end inline asm
	add.s64 	%rd50, %rd36, 14336;
	// begin inline asm
	ld.global.nc.u32 %r168, [%rd50];
	// end inline asm
	add.s64 	%rd51, %rd36, 15360;
	// begin inline asm
	ld.global.nc.u32 %r169, [%rd51];
	// end inline asm
	add.s32 	%r170, %r154, %r685;
	add.s32 	%r171, %r155, %r170;
	add.s32 	%r172, %r156, %r171;
	add.s32 	%r173, %r157, %r172;
	add.s32 	%r174, %r158, %r173;
	add.s32 	%r175, %r159, %r174;
	add.s32 	%r176, %r160, %r175;
	add.s32 	%r177, %r161, %r176;
	add.s32 	%r178, %r162, %r177;
	add.s32 	%r179, %r163, %r178;
	add.s32 	%r180, %r164, %r179;
	add.s32 	%r181, %r165, %r180;
	add.s32 	%r182, %r166, %r181;
	add.s32 	%r183, %r167, %r182;
	add.s32 	%r184, %r168, %r183;
	add.s32 	%r685, %r169, %r184;
	sub.s32 	%r185, %r120, %r674;
	setp.lt.s32 	%p5, %r185, 4096;
	@%p5 bra 	$L__BB9_68;
	add.s32 	%r674, %r674, 4096;
	setp.le.s32 	%p6, %r674, %r87;
	@%p6 bra 	$L__BB9_58;
$L__BB9_60:
	setp.le.s32 	%p7, %r120, %r674;
	@%p7 bra 	$L__BB9_68;
	sub.s32 	%r94, %r120, %r674;
	setp.ge.s32 	%p8, %r85, %r94;
	@%p8 bra 	$L__BB9_68;
	not.b32 	%r187, %r85;
	add.s32 	%r188, %r120, %r187;
	sub.s32 	%r95, %r188, %r674;
	and.b32  	%r189, %r95, 768;
	setp.eq.s32 	%p9, %r189, 768;
	mov.u32 	%r679, %r85;
	@%p9 bra 	$L__BB9_65;
	add.s32 	%r676, %r85, %r674;
	shr.u32 	%r190, %r95, 8;
	add.s32 	%r191, %r190, 1;
	and.b32  	%r192, %r191, 3;
	neg.s32 	%r675, %r192;
	mov.u32 	%r679, %r85;
$L__BB9_64:
	.pragma "nounroll";
	mul.wide.u32 	%rd54, %r676, 4;
	add.s64 	%rd53, %rd16, %rd54;
	// begin inline asm
	ld.global.nc.u32 %r193, [%rd53];
	// end inline asm
	add.s32 	%r685, %r193, %r685;
	add.s32 	%r679, %r679, 256;
	add.s32 	%r676, %r676, 256;
	add.s32 	%r675, %r675, 1;
	setp.ne.s32 	%p10, %r675, 0;
	@%p10 bra 	$L__BB9_64;
$L__BB9_65:
	setp.lt.u32 	%p11, %r95, 768;
	@%p11 bra 	$L__BB9_68;
	cvt.u64.u32 	%rd55, %r679;
	cvt.u64.u32 	%rd56, %r674;
	add.s64 	%rd57, %rd55, %rd56;
	shl.b64 	%rd58, %rd57, 2;
	add.s64 	%rd59, %rd58, %rd16;
	add.s64 	%rd124, %rd59, 2048;
	add.s32 	%r682, %r679, %r674;
$L__BB9_67:
	mul.wide.u32 	%rd64, %r682, 4;
	add.s64 	%rd60, %rd16, %rd64;
	// begin inline asm
	ld.global.nc.u32 %r194, [%rd60];
	// end inline asm
	add.s32 	%r198, %r194, %r685;
	add.s64 	%rd61, %rd124, -1024;
	// begin inline asm
	ld.global.nc.u32 %r195, [%rd61];
	// end inline asm
	add.s32 	%r199, %r195, %r198;
	// begin inline asm
	ld.global.nc.u32 %r196, [%rd124];
	// end inline asm
	add.s32 	%r200, %r196, %r199;
	add.s64 	%rd63, %rd124, 1024;
	// begin inline asm
	ld.global.nc.u32 %r197, [%rd63];
	// end inline asm
	add.s32 	%r685, %r197, %r200;
	add.s32 	%r679, %r679, 1024;
	add.s64 	%rd124, %rd124, 4096;
	add.s32 	%r682, %r682, 1024;
	setp.lt.s32 	%p12, %r679, %r94;
	@%p12 bra 	$L__BB9_67;
$L__BB9_68:
	// begin inline asm
	mov.u32 %r201, %laneid;
	// end inline asm
	mov.b32 	%r204, 1;
	mov.b32 	%r225, 31;
	mov.b32 	%r226, -1;
	// begin inline asm
	shfl.sync.down.b32 %r202, %r685, %r204, %r225, %r226;
	// end inline asm
	setp.gt.s32 	%p13, %r201, 30;
	selp.b32 	%r227, 0, %r202, %p13;
	add.s32 	%r208, %r227, %r685;
	mov.b32 	%r209, 2;
	// begin inline asm
	shfl.sync.down.b32 %r207, %r208, %r209, %r225, %r226;
	// end inline asm
	setp.gt.s32 	%p14, %r201, 29;
	selp.b32 	%r228, 0, %r207, %p14;
	add.s32 	%r213, %r208, %r228;
	mov.b32 	%r214, 4;
	// begin inline asm
	shfl.sync.down.b32 %r212, %r213, %r214, %r225, %r226;
	// end inline asm
	setp.gt.s32 	%p15, %r201, 27;
	selp.b32 	%r229, 0, %r212, %p15;
	add.s32 	%r218, %r213, %r229;
	mov.b32 	%r219, 8;
	// begin inline asm
	shfl.sync.down.b32 %r217, %r218, %r219, %r225, %r226;
	// end inline asm
	setp.gt.s32 	%p16, %r201, 23;
	selp.b32 	%r230, 0, %r217, %p16;
	add.s32 	%r223, %r218, %r230;
	mov.b32 	%r224, 16;
	// begin inline asm
	shfl.sync.down.b32 %r222, %r223, %r224, %r225, %r226;
	// end inline asm
	setp.gt.s32 	%p17, %r201, 15;
	selp.b32 	%r231, 0, %r222, %p17;
	add.s32 	%r686, %r223, %r231;
	setp.ne.s32 	%p18, %r201, 0;
	@%p18 bra 	$L__BB9_70;
	shr.u32 	%r232, %r85, 3;
	and.b32  	%r233, %r232, 124;
	mov.u32 	%r234, _ZZN3cub18CUB_300001_SM_10006detail6reduce28DeviceReduceSingleTileKernelINS2_10policy_hubIiyN4cuda3std3__44plusIiEEE10Policy1000EPiSC_iS9_iiNS7_10__identityEEEvT0_T1_T2_T3_T4_T6_E12temp_storage;
	add.s32 	%r235, %r234, %r233;
	st.shared.u32 	[%r235+8], %r686;
$L__BB9_70:
	bar.sync 	0;
	setp.ne.s32 	%p19, %r85, 0;
	@%p19 bra 	$L__BB9_72;
	ld.shared.u32 	%r236, [_ZZN3cub18CUB_300001_SM_10006detail6reduce28DeviceReduceSingleTileKernelINS2_10policy_hubIiyN4cuda3std3__44plusIiEEE10Policy1000EPiSC_iS9_iiNS7_10__identityEEEvT0_T1_T2_T3_T4_T6_E12temp_storage+12];
	add.s32 	%r237, %r236, %r686;
	ld.shared.u32 	%r238, [_ZZN3cub18CUB_300001_SM_10006detail6reduce28DeviceReduceSingleTileKernelINS2_10policy_hubIiyN4cuda3std3__44plusIiEEE10Policy1000EPiSC_iS9_iiNS7_10__identityEEEvT0_T1_T2_T3_T4_T6_E12temp_storage+16];
	add.s32 	%r239, %r237, %r238;
	ld.shared.u32 	%r240, [_ZZN3cub18CUB_300001_SM_10006detail6reduce28DeviceReduceSingleTileKernelINS2_10policy_hubIiyN4cuda3std3__44plusIiEEE10Policy1000EPiSC_iS9_iiNS7_10__identityEEEvT0_T1_T2_T3_T4_T6_E12temp_storage+20];
	add.s32 	%r241, %r239, %r240;
	ld.shared.u32 	%r242, [_ZZN3cub18CUB_300001_SM_10006detail6reduce28DeviceReduceSingleTileKernelINS2_10policy_hubIiyN4cuda3std3__44plusIiEEE10Policy1000EPiSC_iS9_iiNS7_10__identityEEEvT0_T1_T2_T3_T4_T6_E12temp_storage+24];
	add.s32 	%r243, %r241, %r242;
	ld.shared.u32 	%r244, [_ZZN3cub18CUB_300001_SM_10006detail6reduce28DeviceReduceSingleTileKernelINS2_10policy_hubIiyN4cuda3std3__44plusIiEEE10Policy1000EPiSC_iS9_iiNS7_10__identityEEEvT0_T1_T2_T3_T4_T6_E12temp_storage+28];
	add.s32 	%r245, %r243, %r244;
	ld.shared.u32 	%r246, [_ZZN3cub18CUB_300001_SM_10006detail6reduce28DeviceReduceSingleTileKernelINS2_10policy_hubIiyN4cuda3std3__44plusIiEEE10Policy1000EPiSC_iS9_iiNS7_10__identityEEEvT0_T1_T2_T3_T4_T6_E12temp_storage+32];
	add.s32 	%r247, %r245, %r246;
	ld.shared.u32 	%r248, [_ZZN3cub18CUB_300001_SM_10006detail6reduce28DeviceReduceSingleTileKernelINS2_10policy_hubIiyN4cuda3std3__44plusIiEEE10Policy1000EPiSC_iS9_iiNS7_10__identityEEEvT0_T1_T2_T3_T4_T6_E12temp_storage+36];
	add.s32 	%r686, %r247, %r248;
$L__BB9_72:
	mov.u32 	%r631, %tid.x;
	setp.ne.s32 	%p95, %r631, 0;
	@%p95 bra 	$L__BB9_74;
	add.s32 	%r632, %r686, %r121;
	st.global.u32 	[%rd1], %r632;
$L__BB9_74:
	ret;

}
	// .globl	_ZN3cub18CUB_300001_SM_10006detail10radix_sort31DeviceRadixSortSingleTileKernelINS1_5radix10policy_hubIiNS0_8NullTypeEyE10Policy1000ELNS0_9SortOrderE0EiS6_yNS1_21identity_decomposer_tEEEvPKT1_PSB_PKT2_PSF_T3_iiT4_
.visible .entry _ZN3cub18CUB_300001_SM_10006detail10radix_sort31DeviceRadixSortSingleTileKernelINS1_5radix10policy_hubIiNS0_8NullTypeEyE10Policy1000ELNS0_9SortOrderE0EiS6_yNS1_21identity_decomposer_tEEEvPKT1_PSB_PKT2_PSF_T3_iiT4_(
	.param .u64 .ptr .align 1 _ZN3cub18CUB_300001_SM_10006detail10radix_sort31DeviceRadixSortSingleTileKernelINS1_5radix10policy_hubIiNS0_8NullTypeEyE10Policy1000ELNS0_9SortOrderE0EiS6_yNS1_21identity_decomposer_tEEEvPKT1_PSB_PKT2_PSF_T3_iiT4__param_0,
	.param .u64 .ptr .align 1 _ZN3cub18CUB_300001_SM_10006detail10radix_sort31DeviceRadixSortSingleTileKernelINS1_5radix10policy_hubIiNS0_8NullTypeEyE10Policy1000ELNS0_9SortOrderE0EiS6_yNS1_21identity_decomposer_tEEEvPKT1_PSB_PKT2_PSF_T3_iiT4__param_1,
	.param .u64 .ptr .align 1 _ZN3cub18CUB_300001_SM_10006detail10radix_sort31DeviceRadixSortSingleTileKernelINS1_5radix10policy_hubIiNS0_8NullTypeEyE10Policy1000ELNS0_9SortOrderE0EiS6_yNS1_21identity_decomposer_tEEEvPKT1_PSB_PKT2_PSF_T3_iiT4__param_2,
	.param .u64 .ptr .align 1 _ZN3cub18CUB_300001_SM_10006detail10radix_sort31DeviceRadixSortSingleTileKernelINS1_5radix10policy_hubIiNS0_8NullTypeEyE10Policy1000ELNS0_9SortOrderE0EiS6_yNS1_21identity_decomposer_tEEEvPKT1_PSB_PKT2_PSF_T3_iiT4__param_3,
	.param .u64 _ZN3cub18CUB_300001_SM_10006detail10radix_sort31DeviceRadixSortSingleTileKernelINS1_5radix10policy_hubIiNS0_8NullTypeEyE10Policy1000ELNS0_9SortOrderE0EiS6_yNS1_21identity_decomposer_tEEEvPKT1_PSB_PKT2_PSF_T3_iiT4__param_4,
	.param .u32 _ZN3cub18CUB_300001_SM_10006detail10radix_sort31DeviceRadixSortSingleTileKernelINS1_5radix10policy_hubIiNS0_8NullTypeEyE10Policy1000ELNS0_9SortOrderE0EiS6_yNS1_21identity_decomposer_tEEEvPKT1_PSB_PKT2_PSF_T3_iiT4__param_5,
	.param .u32 _ZN3cub18CUB_300001_SM_10006detail10radix_sort31DeviceRadixSortSingleTileKernelINS1_5radix10policy_hubIiNS0_8NullTypeEyE10Policy1000ELNS0_9SortOrderE0EiS6_yNS1_21identity_decomposer_tEEEvPKT1_PSB_PKT2_PSF_T3_iiT4__param_6,
	.param .align 1 .b8 _ZN3cub18CUB_300001_SM_10006detail10radix_sort31DeviceRadixSortSingleTileKernelINS1_5radix10policy_hubIiNS0_8NullTypeEyE10Policy1000ELNS0_9SortOrderE0EiS6_yNS1_21identity_decomposer_tEEEvPKT1_PSB_PKT2_PSF_T3_iiT4__param_7[1]
)
.maxntid 256
.minnctapersm 1
{
	.reg .pred 	%p<52>;
	.reg .b16 	%rs<39>;
	.reg .b32 	%r<744>;
	.reg .b64 	%rd<29>;
	// demoted variable
	.shared .align 16 .b8 _ZZN3cub18CUB_300001_SM_10006detail10radix_sort31DeviceRadixSortSingleTileKernelINS1_5radix10policy_hubIiNS0_8NullTypeEyE10Policy1000ELNS0_9SortOrderE0EiS6_yNS1_21identity_decomposer_tEEEvPKT1_PSB_PKT2_PSF_T3_iiT4_E12temp_storage[33856];
	ld.param.u64 	%rd5, [_ZN3cub18CUB_300001_SM_10006detail10radix_sort31DeviceRadixSortSingleTileKernelINS1_5radix10policy_hubIiNS0_8NullTypeEyE10Policy1000ELNS0_9SortOrderE0EiS6_yNS1_21identity_decomposer_tEEEvPKT1_PSB_PKT2_PSF_T3_iiT4__param_0];
	ld.param.u64 	%rd3, [_ZN3cub18CUB_300001_SM_10006detail10radix_sort31DeviceRadixSortSingleTileKernelINS1_5radix10policy_hubIiNS0_8NullTypeEyE10Policy1000ELNS0_9SortOrderE0EiS6_yNS1_21identity_decomposer_tEEEvPKT1_PSB_PKT2_PSF_T3_iiT4__param_1];
	ld.param.u64 	%rd4, [_ZN3cub18CUB_300001_SM_10006detail10radix_sort31DeviceRadixSortSingleTileKernelINS1_5radix10policy_hubIiNS0_8NullTypeEyE10Policy1000ELNS0_9SortOrderE0EiS6_yNS1_21identity_decomposer_tEEEvPKT1_PSB_PKT2_PSF_T3_iiT4__param_4];
	ld.param.u32 	%r189, [_ZN3cub18CUB_300001_SM_10006detail10radix_sort31DeviceRadixSortSingleTileKernelINS1_5radix10policy_hubIiNS0_8NullTypeEyE10Policy1000ELNS0_9SortOrderE0EiS6_yNS1_21identity_decomposer_tEEEvPKT1_PSB_PKT2_PSF_T3_iiT4__param_5];
	ld.param.u32 	%r190, [_ZN3cub18CUB_300001_SM_10006detail10radix_sort31DeviceRadixSortSingleTileKernelINS1_5radix10policy_hubIiNS0_8NullTypeEyE10Policy1000ELNS0_9SortOrderE0EiS6_yNS1_21identity_decomposer_tEEEvPKT1_PSB_PKT2_PSF_T3_iiT4__param_6];
	cvta.to.global.u64 	%rd6, %rd5;
	cvt.u32.u64 	%r1, %rd4;
	mov.u32 	%r2, %tid.x;
	mul.lo.s32 	%r3, %r2, 19;
	setp.ge.s32 	%p1, %r3, %r1;
	mul.wide.u32 	%rd7, %r3, 4;
	add.s64 	%rd1, %rd6, %rd7;
	mov.b32 	%r741, -1;
	@%p1 bra 	$L__BB10_2;
	ld.global.u32 	%r192, [%rd1];
	xor.b32  	%r741, %r192, -2147483648;
$L__BB10_2:
	add.s32 	%r194, %r3, 1;
	setp.ge.s32 	%p2, %r194, %r1;
	mov.b32 	%r740, -1;
	@%p2 bra 	$L__BB10_4;
	ld.global.u32 	%r195, [%rd1+4];
	xor.b32  	%r740, %r195, -2147483648;
$L__BB10_4:
	add.s32 	%r197, %r3, 2;
	setp.ge.s32 	%p3, %r197, %r1;
	mov.b32 	%r739, -1;
	@%p3 bra 	$L__BB10_6;
	ld.global.u32 	%r198, [%rd1+8];
	xor.b32  	%r739, %r198, -2147483648;
$L__BB10_6:
	add.s32 	%r200, %r3, 3;
	setp.ge.s32 	%p4, %r200, %r1;
	mov.b32 	%r738, -1;
	@%p4 bra 	$L__BB10_8;
	ld.global.u32 	%r201, [%rd1+12];
	xor.b32  	%r738, %r201, -2147483648;
$L__BB10_8:
	add.s32 	%r203, %r3, 4;
	setp.ge.s32 	%p5, %r203, %r1;
	mov.b32 	%r737, -1;
	@%p5 bra 	$L__BB10_10;
	ld.global.u32 	%r204, [%rd1+16];
	xor.b32  	%r737, %r204, -2147483648;
$L__BB10_10:
	add.s32 	%r206, %r3, 5;
	setp.ge.s32 	%p6, %r206, %r1;
	mov.b32 	%r736, -1;
	@%p6 bra 	$L__BB10_12;
	ld.global.u32 	%r207, [%rd1+20];
	xor.b32  	%r736, %r207, -2147483648;
$L__BB10_12:
	add.s32 	%r209, %r3, 6;
	setp.ge.s32 	%p7, %r209, %r1;
	mov.b32 	%r735, -1;
	@%p7 bra 	$L__BB10_14;
	ld.global.u32 	%r210, [%rd1+24];
	xor.b32  	%r735, %r210, -2147483648;
$L__BB10_14:
	add.s32 	%r212, %r3, 7;
	setp.ge.s32 	%p8, %r212, %r1;
	mov.b32 	%r734, -1;
	@%p8 bra 	$L__BB10_16;
	ld.global.u32 	%r213, [%rd1+28];
	xor.b32  	%r734, %r213, -2147483648;
$L__BB10_16:
	add.s32 	%r215, %r3, 8;
	setp.ge.s32 	%p9, %r215, %r1;
	mov.b32 	%r733, -1;
	@%p9 bra 	$L__BB10_18;
	ld.global.u32 	%r216, [%rd1+32];
	xor.b32  	%r733, %r216, -2147483648;
$L__BB10_18:
	add.s32 	%r218, %r3, 9;
	setp.ge.s32 	%p10, %r218, %r1;
	mov.b32 	%r732, -1;
	@%p10 bra 	$L__BB10_20;
	ld.global.u32 	%r219, [%rd1+36];
	xor.b32  	%r732, %r219, -2147483648;
$L__BB10_20:
	add.s32 	%r221, %r3, 10;
	setp.ge.s32 	%p11, %r221, %r1;
	mov.b32 	%r731, -1;
	@%p11 bra 	$L__BB10_22;
	ld.global.u32 	%r222, [%rd1+40];
	xor.b32  	%r731, %r222, -2147483648;
$L__BB10_22:
	add.s32 	%r224, %r3, 11;
	setp.ge.s32 	%p12, %r224, %r1;
	mov.b32 	%r730, -1;
	@%p12 bra 	$L__BB10_24;
	ld.global.u32 	%r225, [%rd1+44];
	xor.b32  	%r730, %r225, -2147483648;
$L__BB10_24:
	add.s32 	%r227, %r3, 12;
	setp.ge.s32 	%p13, %r227, %r1;
	mov.b32 	%r729, -1;
	@%p13 bra 	$L__BB10_26;
	ld.global.u32 	%r228, [%rd1+48];
	xor.b32  	%r729, %r228, -2147483648;
$L__BB10_26:
	add.s32 	%r230, %r3, 13;
	setp.ge.s32 	%p14, %r230, %r1;
	mov.b32 	%r728, -1;
	@%p14 bra 	$L__BB10_28;
	ld.global.u32 	%r231, [%rd1+52];
	xor.b32  	%r728, %r231, -2147483648;
$L__BB10_28:
	add.s32 	%r233, %r3, 14;
	setp.ge.s32 	%p15, %r233, %r1;
	mov.b32 	%r727, -1;
	@%p15 bra 	$L__BB10_30;
	ld.global.u32 	%r234, [%rd1+56];
	xor.b32  	%r727, %r234, -2147483648;
$L__BB10_30:
	add.s32 	%r236, %r3, 15;
	setp.ge.s32 	%p16, %r236, %r1;
	mov.b32 	%r726, -1;
	@%p16 bra 	$L__BB10_32;
	ld.global.u32 	%r237, [%rd1+60];
	xor.b32  	%r726, %r237, -2147483648;
$L__BB10_32:
	add.s32 	%r239, %r3, 16;
	setp.ge.s32 	%p17, %r239, %r1;
	mov.b32 	%r725, -1;
	@%p17 bra 	$L__BB10_34;
	ld.global.u32 	%r240, [%rd1+64];
	xor.b32  	%r725, %r240, -2147483648;
$L__BB10_34:
	add.s32 	%r242, %r3, 17;
	setp.ge.s32 	%p18, %r242, %r1;
	mov.b32 	%r724, -1;
	@%p18 bra 	$L__BB10_36;
	ld.global.u32 	%r243, [%rd1+68];
	xor.b32  	%r724, %r243, -2147483648;
$L__BB10_36:
	add.s32 	%r245, %r3, 18;
	setp.ge.s32 	%p19, %r245, %r1;
	mov.b32 	%r723, -1;
	@%p19 bra 	$L__BB10_38;
	ld.global.u32 	%r246, [%rd1+72];
	xor.b32  	%r723, %r246, -2147483648;
$L__BB10_38:
	bar.sync 	0;
	shr.u32 	%r42, %r2, 5;
	shl.b32 	%r248, %r2, 2;
	mov.u32 	%r249, _ZZN3cub18CUB_300001_SM_10006detail10radix_sort31DeviceRadixSortSingleTileKernelINS1_5radix10policy_hubIiNS0_8NullTypeEyE10Policy1000ELNS0_9SortOrderE0EiS6_yNS1_21identity_decomposer_tEEEvPKT1_PSB_PKT2_PSF_T3_iiT4_E12temp_storage;
	add.s32 	%r43, %r249, %r248;
	shl.b32 	%r250, %r2, 7;
	add.s32 	%r44, %r43, %r250;
	shl.b32 	%r251, %r42, 2;
	add.s32 	%r252, %r249, %r251;
	add.s32 	%r45, %r252, 33792;
	mad.lo.s32 	%r46, %r2, -56, %r44;
	add.s32 	%r722, %r189, 6;
	sub.s32 	%r721, %r190, %r189;
$L__BB10_39:
	add.s32 	%r312, %r722, -6;
	min.s32 	%r255, %r721, 6;
	mov.b32 	%r341, 0;
	st.shared.u32 	[%r43], %r341;
	st.shared.u32 	[%r43+1024], %r341;
	st.shared.u32 	[%r43+2048], %r341;
	st.shared.u32 	[%r43+3072], %r341;
	st.shared.u32 	[%r43+4096], %r341;
	st.shared.u32 	[%r43+5120], %r341;
	st.shared.u32 	[%r43+6144], %r341;
	st.shared.u32 	[%r43+7168], %r341;
	st.shared.u32 	[%r43+8192], %r341;
	st.shared.u32 	[%r43+9216], %r341;
	st.shared.u32 	[%r43+10240], %r341;
	st.shared.u32 	[%r43+11264], %r341;
	st.shared.u32 	[%r43+12288], %r341;
	st.shared.u32 	[%r43+13312], %r341;
	st.shared.u32 	[%r43+14336], %r341;
	st.shared.u32 	[%r43+15360], %r341;
	st.shared.u32 	[%r43+16384], %r341;
	st.shared.u32 	[%r43+17408], %r341;
	st.shared.u32 	[%r43+18432], %r341;
	st.shared.u32 	[%r43+19456], %r341;
	st.shared.u32 	[%r43+20480], %r341;
	st.shared.u32 	[%r43+21504], %r341;
	st.shared.u32 	[%r43+22528], %r341;
	st.shared.u32 	[%r43+23552], %r341;
	st.shared.u32 	[%r43+24576], %r341;
	st.shared.u32 	[%r43+25600], %r341;
	st.shared.u32 	[%r43+26624], %r341;
	st.shared.u32 	[%r43+27648], %r341;
	st.shared.u32 	[%r43+28672], %r341;
	st.shared.u32 	[%r43+29696], %r341;
	st.shared.u32 	[%r43+30720], %r341;
	st.shared.u32 	[%r43+31744], %r341;
	st.shared.u32 	[%r43+32768], %r341;
	// begin inline asm
	bmsk.clamp.b32 %r253, %r341, %r255;
	// end inline asm
	// begin inline asm
	shr.b32 %r256, %r741, %r312;
	// end inline asm
	and.b32  	%r344, %r253, %r256;
	shl.b32 	%r345, %r344, 10;
	and.b32  	%r346, %r345, 31744;
	add.s32 	%r347, %r43, %r346;
	shr.u32 	%r348, %r344, 4;
	and.b32  	%r349, %r348, 268435454;
	add.s32 	%r71, %r347, %r349;
	ld.shared.u16 	%rs1, [%r71];
	add.s16 	%rs20, %rs1, 1;
	st.shared.u16 	[%r71], %rs20;
	// begin inline asm
	shr.b32 %r259, %r740, %r312;
	// end inline asm
	and.b32  	%r350, %r253, %r259;
	shl.b32 	%r351, %r350, 10;
	and.b32  	%r352, %r351, 31744;
	add.s32 	%r353, %r43, %r352;
	shr.u32 	%r354, %r350, 4;
	and.b32  	%r355, %r354, 268435454;
	add.s32 	%r72, %r353, %r355;
	ld.shared.u16 	%rs2, [%r72];
	add.s16 	%rs21, %rs2, 1;
	st.shared.u16 	[%r72], %rs21;
	// begin inline asm
	shr.b32 %r262, %r739, %r312;
	// end inline asm
	and.b32  	%r356, %r253, %r262;
	shl.b32 	%r357, %r356, 10;
	and.b32  	%r358, %r357, 31744;
	add.s32 	%r359, %r43, %r358;
	shr.u32 	%r360, %r356, 4;
	and.b32  	%r361, %r360, 268435454;
	add.s32 	%r73, %r359, %r361;
	ld.shared.u16 	%rs3, [%r73];
	add.s16 	%rs22, %rs3, 1;
	st.shared.u16 	[%r73], %rs22;
	// begin inline asm
	shr.b32 %r265, %r738, %r312;
	// end inline asm
	and.b32  	%r362, %r253, %r265;
	shl.b32 	%r363, %r362, 10;
	and.b32  	%r364, %r363, 31744;
	add.s32 	%r365, %r43, %r364;
	shr.u32 	%r366, %r362, 4;
	and.b32  	%r367, %r366, 268435454;
	add.s32 	%r74, %r365, %r367;
	ld.shared.u16 	%rs4, [%r74];
	add.s16 	%rs23, %rs4, 1;
	st.shared.u16 	[%r74], %rs23;
	// begin inline asm
	shr.b32 %r268, %r737, %r312;
	// end inline asm
	and.b32  	%r368, %r253, %r268;
	shl.b32 	%r369, %r368, 10;
	and.b32  	%r370, %r369, 31744;
	add.s32 	%r371, %r43, %r370;
	shr.u32 	%r372, %r368, 4;
	and.b32  	%r373, %r372, 268435454;
	add.s32 	%r75, %r371, %r373;
	ld.shared.u16 	%rs5, [%r75];
	add.s16 	%rs24, %rs5, 1;
	st.shared.u16 	[%r75], %rs24;
	// begin inline asm
	shr.b32 %r271, %r736, %r312;
	// end inline asm
	and.b32  	%r374, %r253, %r271;
	shl.b32 	%r375, %r374, 10;
	and.b32  	%r376, %r375, 31744;
	add.s32 	%r377, %r43, %r376;
	shr.u32 	%r378, %r374, 4;
	and.b32  	%r379, %r378, 268435454;
	add.s32 	%r76, %r377, %r379;
	ld.shared.u16 	%rs6, [%r76];
	add.s16 	%rs25, %rs6, 1;
	st.shared.u16 	[%r76], %rs25;
	// begin inline asm
	shr.b32 %r274, %r735, %r312;
	// end inline asm
	and.b32  	%r380, %r253, %r274;
	shl.b32 	%r381, %r380, 10;
	and.b32  	%r382, %r381, 31744;
	add.s32 	%r383, %r43, %r382;
	shr.u32 	%r384, %r380, 4;
	and.b32  	%r385, %r384, 268435454;
	add.s32 	%r77, %r383, %r385;
	ld.shared.u16 	%rs7, [%r77];
	add.s16 	%rs26, %rs7, 1;
	st.shared.u16 	[%r77], %rs26;
	// begin inline asm
	shr.b32 %r277, %r734, %r312;
	// end inline asm
	and.b32  	%r386, %r253, %r277;
	shl.b32 	%r387, %r386, 10;
	and.b32  	%r388, %r387, 31744;
	add.s32 	%r389, %r43, %r388;
	shr.u32 	%r390, %r386, 4;
	and.b32  	%r391, %r390, 268435454;
	add.s32 	%r78, %r389, %r391;
	ld.shared.u16 	%rs8, [%r78];
	add.s16 	%rs27, %rs8, 1;
	st.shared.u16 	[%r78], %rs27;
	// begin inline asm
	shr.b32 %r280, %r733, %r312;
	// end inline asm
	and.b32  	%r392, %r253, %r280;
	shl.b32 	%r393, %r392, 10;
	and.b32  	%r394, %r393, 31744;
	add.s32 	%r395, %r43, %r394;
	shr.u32 	%r396, %r392, 4;
	and.b32  	%r397, %r396, 268435454;
	add.s32 	%r79, %r395, %r397;
	ld.shared.u16 	%rs9, [%r79];
	add.s16 	%rs28, %rs9, 1;
	st.shared.u16 	[%r79], %rs28;
	// begin inline asm
	shr.b32 %r283, %r732, %r312;
	// end inline asm
	and.b32  	%r398, %r253, %r283;
	shl.b32 	%r399, %r398, 10;
	and.b32  	%r400, %r399, 31744;
	add.s32 	%r401, %r43, %r400;
	shr.u32 	%r402, %r398, 4;
	and.b32  	%r403, %r402, 268435454;
	add.s32 	%r80, %r401, %r403;
	ld.shared.u16 	%rs10, [%r80];
	add.s16 	%rs29, %rs10, 1;
	st.shared.u16 	[%r80], %rs29;
	// begin inline asm
	shr.b32 %r286, %r731, %r312;
	// end inline asm
	and.b32  	%r404, %r253, %r286;
	shl.b32 	%r405, %r404, 10;
	and.b32  	%r406, %r405, 31744;
	add.s32 	%r407, %r43, %r406;
	shr.u32 	%r408, %r404, 4;
	and.b32  	%r409, %r408, 268435454;
	add.s32 	%r81, %r407, %r409;
	ld.shared.u16 	%rs11, [%r81];
	add.s16 	%rs30, %rs11, 1;
	st.shared.u16 	[%r81], %rs30;
	// begin inline asm
	shr.b32 %r289, %r730, %r312;
	// end inline asm
	and.b32  	%r410, %r253, %r289;
	shl.b32 	%r411, %r410, 10;
	and.b32  	%r412, %r411, 31744;
	add.s32 	%r413, %r43, %r412;
	shr.u32 	%r414, %r410, 4;
	and.b32  	%r415, %r414, 268435454;
	add.s32 	%r82, %r413, %r415;
	ld.shared.u16 	%rs12, [%r82];
	add.s16 	%rs31, %rs12, 1;
	st.shared.u16 	[%r82], %rs31;
	// begin inline asm
	shr.b32 %r292, %r729, %r312;
	// end inline asm
	and.b32  	%r416, %r253, %r292;
	shl.b32 	%r417, %r416, 10;
	and.b32  	%r418, %r417, 31744;
	add.s32 	%r419, %r43, %r418;
	shr.u32 	%r420, %r416, 4;
	and.b32  	%r421, %r420, 268435454;
	add.s32 	%r83, %r419, %r421;
	ld.shared.u16 	%rs13, [%r83];
	add.s16 	%rs32, %rs13, 1;
	st.shared.u16 	[%r83], %rs32;
	// begin inline asm
	shr.b32 %r295, %r728, %r312;
	// end inline asm
	and.b32  	%r422, %r253, %r295;
	shl.b32 	%r423, %r422, 10;
	and.b32  	%r424, %r423, 31744;
	add.s32 	%r425, %r43, %r424;
	shr.u32 	%r426, %r422, 4;
	and.b32  	%r427, %r426, 268435454;
	add.s32 	%r84, %r425, %r427;
	ld.shared.u16 	%rs14, [%r84];
	add.s16 	%rs33, %rs14, 1;
	st.shared.u16 	[%r84], %rs33;
	// begin inline asm
	shr.b32 %r298, %r727, %r312;
	// end inline asm
	and.b32  	%r428, %r253, %r298;
	shl.b32 	%r429, %r428, 10;
	and.b32  	%r430, %r429, 31744;
	add.s32 	%r431, %r43, %r430;
	shr.u32 	%r432, %r428, 4;
	and.b32  	%r433, %r432, 268435454;
	add.s32 	%r85, %r431, %r433;
	ld.shared.u16 	%rs15, [%r85];
	add.s16 	%rs34, %rs15, 1;
	st.shared.u16 	[%r85], %rs34;
	// begin inline asm
	shr.b32 %r301, %r726, %r312;
	// end inline asm
	and.b32  	%r434, %r253, %r301;
	shl.b32 	%r435, %r434, 10;
	and.b32  	%r436, %r435, 31744;
	add.s32 	%r437, %r43, %r436;
	shr.u32 	%r438, %r434, 4;
	and.b32  	%r439, %r438, 268435454;
	add.s32 	%r86, %r437, %r439;
	ld.shared.u16 	%rs16, [%r86];
	add.s16 	%rs35, %rs16, 1;
	st.shared.u16 	[%r86], %rs35;
	// begin inline asm
	shr.b32 %r304, %r725, %r312;
	// end inline asm
	and.b32  	%r440, %r253, %r304;
	shl.b32 	%r441, %r440, 10;
	and.b32  	%r442, %r441, 31744;
	add.s32 	%r443, %r43, %r442;
	shr.u32 	%r444, %r440, 4;
	and.b32  	%r445, %r444, 268435454;
	add.s32 	%r87, %r443, %r445;
	ld.shared.u16 	%rs17, [%r87];
	add.s16 	%rs36, %rs17, 1;
	st.shared.u16 	[%r87], %rs36;
	// begin inline asm
	shr.b32 %r307, %r724, %r312;
	// end inline asm
	and.b32  	%r446, %r253, %r307;
	shl.b32 	%r447, %r446, 10;
	and.b32  	%r448, %r447, 31744;
	add.s32 	%r449, %r43, %r448;
	shr.u32 	%r450, %r446, 4;
	and.b32  	%r451, %r450, 268435454;
	add.s32 	%r88, %r449, %r451;
	ld.shared.u16 	%rs18, [%r88];
	add.s16 	%rs37, %rs18, 1;
	st.shared.u16 	[%r88], %rs37;
	// begin inline asm
	shr.b32 %r310, %r723, %r312;
	// end inline asm
	and.b32  	%r452, %r253, %r310;
	shl.b32 	%r453, %r452, 10;
	and.b32  	%r454, %r453, 31744;
	add.s32 	%r455, %r43, %r454;
	shr.u32 	%r456, %r452, 4;
	and.b32  	%r457, %r456, 268435454;
	add.s32 	%r89, %r455, %r457;
	ld.shared.u16 	%rs19, [%r89];
	add.s16 	%rs38, %rs19, 1;
	st.shared.u16 	[%r89], %rs38;
	bar.sync 	0;
	ld.shared.u32 	%r90, [%r44];
	ld.shared.u32 	%r458, [%r44+4];
	ld.shared.u32 	%r459, [%r44+8];
	ld.shared.u32 	%r460, [%r44+12];
	ld.shared.u32 	%r461, [%r44+16];
	ld.shared.u32 	%r462, [%r44+20];
	ld.shared.u32 	%r463, [%r44+24];
	ld.shared.u32 	%r464, [%r44+28];
	ld.shared.u32 	%r465, [%r44+32];
	ld.shared.u32 	%r466, [%r44+36];
	ld.shared.u32 	%r467, [%r44+40];
	ld.shared.u32 	%r468, [%r44+44];
	ld.shared.u32 	%r469, [%r44+48];
	ld.shared.u32 	%r470, [%r44+52];
	ld.shared.u32 	%r471, [%r44+56];
	ld.shared.u32 	%r472, [%r44+60];
	ld.shared.u32 	%r473, [%r44+64];
	ld.shared.u32 	%r474, [%r44+68];
	ld.shared.u32 	%r475, [%r44+72];
	ld.shared.u32 	%r476, [%r44+76];
	ld.shared.u32 	%r477, [%r44+80];
	ld.shared.u32 	%r478, [%r44+84];
	ld.shared.u32 	%r479, [%r44+88];
	ld.shared.u32 	%r480, [%r44+92];
	ld.shared.u32 	%r481, [%r44+96];
	ld.shared.u32 	%r482, [%r44+100];
	ld.shared.u32 	%r483, [%r44+104];
	ld.shared.u32 	%r484, [%r44+108];
	ld.shared.u32 	%r485, [%r44+112];
	ld.shared.u32 	%r486, [%r44+116];
	ld.shared.u32 	%r487, [%r44+120];
	ld.shared.u32 	%r488, [%r44+124];
	ld.shared.u32 	%r489, [%r44+128];
	add.s32 	%r91, %r458, %r90;
	add.s32 	%r92, %r459, %r91;
	add.s32 	%r93, %r460, %r92;
	add.s32 	%r94, %r461, %r93;
	add.s32 	%r95, %r462, %r94;
	add.s32 	%r96, %r463, %r95;
	add.s32 	%r97, %r464, %r96;
	add.s32 	%r98, %r465, %r97;
	add.s32 	%r99, %r466, %r98;
	add.s32 	%r100, %r467, %r99;
	add.s32 	%r101, %r468, %r100;
	add.s32 	%r102, %r469, %r101;
	add.s32 	%r103, %r470, %r102;
	add.s32 	%r104, %r471, %r103;
	add.s32 	%r105, %r472, %r104;
	add.s32 	%r106, %r473, %r105;
	add.s32 	%r107, %r474, %r106;
	add.s32 	%r108, %r475, %r107;
	add.s32 	%r109, %r476, %r108;
	add.s32 	%r110, %r477, %r109;
	add.s32 	%r111, %r478, %r110;
	add.s32 	%r112, %r479, %r111;
	add.s32 	%r113, %r480, %r112;
	add.s32 	%r114, %r481, %r113;
	add.s32 	%r115, %r482, %r114;
	add.s32 	%r116, %r483, %r115;
	add.s32 	%r117, %r484, %r116;
	add.s32 	%r118, %r485, %r117;
	add.s32 	%r119, %r486, %r118;
	add.s32 	%r120, %r487, %r119;
	add.s32 	%r121, %r488, %r120;
	add.s32 	%r318, %r489, %r121;
	// begin inline asm
	mov.u32 %r313, %laneid;
	// end inline asm
	mov.b32 	%r316, 1;
	mov.b32 	%r343, -1;
	// begin inline asm
	{  .reg .u32 r0;  .reg .pred p;  shfl.sync.up.b32 r0|p, %r318, %r316, %r341, %r343;  @p add.u32 r0, r0, %r318;  mov.u32 %r314, r0;}
	// end inline asm
	mov.b32 	%r322, 2;
	// begin inline asm
	{  .reg .u32 r0;  .reg .pred p;  shfl.sync.up.b32 r0|p, %r314, %r322, %r341, %r343;  @p add.u32 r0, r0, %r314;  mov.u32 %r320, r0;}
	// end inline asm
	mov.b32 	%r328, 4;
	// begin inline asm
	{  .reg .u32 r0;  .reg .pred p;  shfl.sync.up.b32 r0|p, %r320, %r328, %r341, %r343;  @p add.u32 r0, r0, %r320;  mov.u32 %r326, r0;}
	// end inline asm
	mov.b32 	%r334, 8;
	// begin inline asm
	{  .reg .u32 r0;  .reg .pred p;  shfl.sync.up.b32 r0|p, %r326, %r334, %r341, %r343;  @p add.u32 r0, r0, %r326;  mov.u32 %r332, r0;}
	// end inline asm
	mov.b32 	%r340, 16;
	// begin inline asm
	{  .reg .u32 r0;  .reg .pred p;  shfl.sync.up.b32 r0|p, %r332, %r340, %r341, %r343;  @p add.u32 r0, r0, %r332;  mov.u32 %r338, r0;}
	// end inline asm
	setp.ne.s32 	%p20, %r313, 31;
	@%p20 bra 	$L__BB10_41;
	st.shared.u32 	[%r45], %r338;
$L__BB10_41:
	sub.s32 	%r490, %r338, %r318;
	setp.gt.u32 	%p21, %r2, 31;
	setp.eq.s32 	%p22, %r42, 7;
	setp.eq.s32 	%p23, %r42, 6;
	setp.eq.s32 	%p24, %r42, 5;
	setp.eq.s32 	%p25, %r42, 4;
	setp.eq.s32 	%p26, %r42, 3;
	setp.eq.s32 	%p27, %r42, 2;
	setp.eq.s32 	%p28, %r42, 1;
	bar.sync 	0;
	ld.shared.v4.u32 	{%r491, %r492, %r493, %r494}, [_ZZN3cub18CUB_300001_SM_10006detail10radix_sort31DeviceRadixSortSingleTileKernelINS1_5radix10policy_hubIiNS0_8NullTypeEyE10Policy1000ELNS0_9SortOrderE0EiS6_yNS1_21identity_decomposer_tEEEvPKT1_PSB_PKT2_PSF_T3_iiT4_E12temp_storage+33792];
	selp.b32 	%r495, %r491, %r742, %p28;
	add.s32 	%r496, %r492, %r491;
	selp.b32 	%r497, %r496, %r495, %p27;
	add.s32 	%r498, %r496, %r493;
	selp.b32 	%r499, %r498, %r497, %p26;
	add.s32 	%r500, %r498, %r494;
	selp.b32 	%r501, %r500, %r499, %p25;
	ld.shared.v4.u32 	{%r502, %r503, %r504, %r505}, [_ZZN3cub18CUB_300001_SM_10006detail10radix_sort31DeviceRadixSortSingleTileKernelINS1_5radix10policy_hubIiNS0_8NullTypeEyE10Policy1000ELNS0_9SortOrderE0EiS6_yNS1_21identity_decomposer_tEEEvPKT1_PSB_PKT2_PSF_T3_iiT4_E12temp_storage+33808];
	add.s32 	%r506, %r500, %r502;
	selp.b32 	%r507, %r506, %r501, %p24;
	add.s32 	%r508, %r506, %r503;
	selp.b32 	%r509, %r508, %r507, %p23;
	add.s32 	%r510, %r508, %r504;
	selp.b32 	%r742, %r510, %r509, %p22;
	add.s32 	%r126, %r510, %r505;
	setp.ne.s32 	%p29, %r313, 0;
	selp.b32 	%r511, %r490, 0, %p29;
	add.s32 	%r512, %r742, %r511;
	or.pred  	%p30, %p21, %p29;
	selp.b32 	%r743, %r512, %r490, %p21;
	@%p30 bra 	$L__BB10_43;
	shl.b32 	%r743, %r126, 16;
	st.shared.u32 	[_ZZN3cub18CUB_300001_SM_10006detail10radix_sort31DeviceRadixSortSingleTileKernelINS1_5radix10policy_hubIiNS0_8NullTypeEyE10Policy1000ELNS0_9SortOrderE0EiS6_yNS1_21identity_decomposer_tEEEvPKT1_PSB_PKT2_PSF_T3_iiT4_E12temp_storage+33832], %r743;
$L__BB10_43:
	setp.eq.s32 	%p31, %r2, 0;
	bar.sync 	0;
	ld.shared.u32 	%r513, [_ZZN3cub18CUB_300001_SM_10006detail10radix_sort31DeviceRadixSortSingleTileKernelINS1_5radix10policy_hubIiNS0_8NullTypeEyE10Policy1000ELNS0_9SortOrderE0EiS6_yNS1_21identity_decomposer_tEEEvPKT1_PSB_PKT2_PSF_T3_iiT4_E12temp_storage+33832];
	selp.b32 	%r514, 0, %r513, %p31;
	add.s32 	%r515, %r743, %r514;
	add.s32 	%r516, %r90, %r515;
	add.s32 	%r517, %r91, %r515;
	add.s32 	%r518, %r92, %r515;
	add.s32 	%r519, %r93, %r515;
	add.s32 	%r520, %r94, %r515;
	add.s32 	%r521, %r95, %r515;
	add.s32 	%r522, %r96, %r515;
	add.s32 	%r523, %r97, %r515;
	add.s32 	%r524, %r98, %r515;
	add.s32 	%r525, %r99, %r515;
	add.s32 	%r526, %r100, %r515;
	add.s32 	%r527, %r101, %r515;
	add.s32 	%r528, %r102, %r515;
	add.s32 	%r529, %r103, %r515;
	add.s32 	%r530, %r104, %r515;
	add.s32 	%r531, %r105, %r515;
	add.s32 	%r532, %r106, %r515;
	add.s32 	%r533, %r107, %r515;
	add.s32 	%r534, %r108, %r515;
	add.s32 	%r535, %r109, %r515;
	add.s32 	%r536, %r110, %r515;
	add.s32 	%r537, %r111, %r515;
	add.s32 	%r538, %r112, %r515;
	add.s32 	%r539, %r113, %r515;
	add.s32 	%r540, %r114, %r515;
	add.s32 	%r541, %r115, %r515;
	add.s32 	%r542, %r116, %r515;
	add.s32 	%r543, %r117, %r515;
	add.s32 	%r544, %r118, %r515;
	add.s32 	%r545, %r119, %r515;
	add.s32 	%r546, %r120, %r515;
	add.s32 	%r547, %r121, %r515;
	st.shared.u32 	[%r44], %r515;
	st.shared.u32 	[%r44+4], %r516;
	st.shared.u32 	[%r44+8], %r517;
	st.shared.u32 	[%r44+12], %r518;
	st.shared.u32 	[%r44+16], %r519;
	st.shared.u32 	[%r44+20], %r520;
	st.shared.u32 	[%r44+24], %r521;
	st.shared.u32 	[%r44+28], %r522;
	st.shared.u32 	[%r44+32], %r523;
	st.shared.u32 	[%r44+36], %r524;
	st.shared.u32 	[%r44+40], %r525;
	st.shared.u32 	[%r44+44], %r526;
	st.shared.u32 	[%r44+48], %r527;
	st.shared.u32 	[%r44+52], %r528;
	st.shared.u32 	[%r44+56], %r529;
	st.shared.u32 	[%r44+60], %r530;
	st.shared.u32 	[%r44+64], %r531;
	st.shared.u32 	[%r44+68], %r532;
	st.shared.u32 	[%r44+72], %r533;
	st.shared.u32 	[%r44+76], %r534;
	st.shared.u32 	[%r44+80], %r535;
	st.shared.u32 	[%r44+84], %r536;
	st.shared.u32 	[%r44+88], %r537;
	st.shared.u32 	[%r44+92], %r538;
	st.shared.u32 	[%r44+96], %r539;
	st.shared.u32 	[%r44+100], %r540;
	st.shared.u32 	[%r44+104], %r541;
	st.shared.u32 	[%r44+108], %r542;
	st.shared.u32 	[%r44+112], %r543;
	st.shared.u32 	[%r44+116], %r544;
	st.shared.u32 	[%r44+120], %r545;
	st.shared.u32 	[%r44+124], %r546;
	st.shared.u32 	[%r44+128], %r547;
	bar.sync 	0;
	cvt.u32.u16 	%r548, %rs1;
	ld.shared.u16 	%r549, [%r71];
	add.s32 	%r130, %r549, %r548;
	cvt.u32.u16 	%r550, %rs2;
	ld.shared.u16 	%r551, [%r72];
	add.s32 	%r131, %r551, %r550;
	cvt.u32.u16 	%r552, %rs3;
	ld.shared.u16 	%r553, [%r73];
	add.s32 	%r132, %r553, %r552;
	cvt.u32.u16 	%r554, %rs4;
	ld.shared.u16 	%r555, [%r74];
	add.s32 	%r133, %r555, %r554;
	cvt.u32.u16 	%r556, %rs5;
	ld.shared.u16 	%r557, [%r75];
	add.s32 	%r134, %r557, %r556;
	cvt.u32.u16 	%r558, %rs6;
	ld.shared.u16 	%r559, [%r76];
	add.s32 	%r135, %r559, %r558;
	cvt.u32.u16 	%r560, %rs7;
	ld.shared.u16 	%r561, [%r77];
	add.s32 	%r136, %r561, %r560;
	cvt.u32.u16 	%r562, %rs8;
	ld.shared.u16 	%r563, [%r78];
	add.s32 	%r137, %r563, %r562;
	cvt.u32.u16 	%r564, %rs9;
	ld.shared.u16 	%r565, [%r79];
	add.s32 	%r138, %r565, %r564;
	cvt.u32.u16 	%r566, %rs10;
	ld.shared.u16 	%r567, [%r80];
	add.s32 	%r139, %r567, %r566;
	cvt.u32.u16 	%r568, %rs11;
	ld.shared.u16 	%r569, [%r81];
	add.s32 	%r140, %r569, %r568;
	cvt.u32.u16 	%r570, %rs12;
	ld.shared.u16 	%r571, [%r82];
	add.s32 	%r141, %r571, %r570;
	cvt.u32.u16 	%r572, %rs13;
	ld.shared.u16 	%r573, [%r83];
	add.s32 	%r142, %r573, %r572;
	cvt.u32.u16 	%r574, %rs14;
	ld.shared.u16 	%r575, [%r84];
	add.s32 	%r143, %r575, %r574;
	cvt.u32.u16 	%r576, %rs15;
	ld.shared.u16 	%r577, [%r85];
	add.s32 	%r144, %r577, %r576;
	cvt.u32.u16 	%r578, %rs16;
	ld.shared.u16 	%r579, [%r86];
	add.s32 	%r145, %r579, %r578;
	cvt.u32.u16 	%r580, %rs17;
	ld.shared.u16 	%r581, [%r87];
	add.s32 	%r146, %r581, %r580;
	cvt.u32.u16 	%r582, %rs18;
	ld.shared.u16 	%r583, [%r88];
	add.s32 	%r147, %r583, %r582;
	cvt.u32.u16 	%r584, %rs19;
	ld.shared.u16 	%r585, [%r89];
	add.s32 	%r148, %r585, %r584;
	bar.sync 	0;
	setp.lt.s32 	%p32, %r722, %r190;
	@%p32 bra 	$L__BB10_83;
	cvt.u64.u32 	%rd8, %r2;
	shl.b32 	%r586, %r130, 2;
	mov.u32 	%r587, _ZZN3cub18CUB_300001_SM_10006detail10radix_sort31DeviceRadixSortSingleTileKernelINS1_5radix10policy_hubIiNS0_8NullTypeEyE10Policy1000ELNS0_9SortOrderE0EiS6_yNS1_21identity_decomposer_tEEEvPKT1_PSB_PKT2_PSF_T3_iiT4_E12temp_storage;
	add.s32 	%r588, %r587, %r586;
	st.shared.u32 	[%r588], %r741;
	shl.b32 	%r589, %r131, 2;
	add.s32 	%r590, %r587, %r589;
	st.shared.u32 	[%r590], %r740;
	shl.b32 	%r591, %r132, 2;
	add.s32 	%r592, %r587, %r591;
	st.shared.u32 	[%r592], %r739;
	shl.b32 	%r593, %r133, 2;
	add.s32 	%r594, %r587, %r593;
	st.shared.u32 	[%r594], %r738;
	shl.b32 	%r595, %r134, 2;
	add.s32 	%r596, %r587, %r595;
	st.shared.u32 	[%r596], %r737;
	shl.b32 	%r597, %r135, 2;
	add.s32 	%r598, %r587, %r597;
	st.shared.u32 	[%r598], %r736;
	shl.b32 	%r599, %r136, 2;
	add.s32 	%r600, %r587, %r599;
	st.shared.u32 	[%r600], %r735;
	shl.b32 	%r601, %r137, 2;
	add.s32 	%r602, %r587, %r601;
	st.shared.u32 	[%r602], %r734;
	shl.b32 	%r603, %r138, 2;
	add.s32 	%r604, %r587, %r603;
	st.shared.u32 	[%r604], %r733;
	shl.b32 	%r605, %r139, 2;
	add.s32 	%r606, %r587, %r605;
	st.shared.u32 	[%r606], %r732;
	shl.b32 	%r607, %r140, 2;
	add.s32 	%r608, %r587, %r607;
	st.shared.u32 	[%r608], %r731;
	shl.b32 	%r609, %r141, 2;
	add.s32 	%r610, %r587, %r609;
	st.shared.u32 	[%r610], %r730;
	shl.b32 	%r611, %r142, 2;
	add.s32 	%r612, %r587, %r611;
	st.shared.u32 	[%r612], %r729;
	shl.b32 	%r613, %r143, 2;
	add.s32 	%r614, %r587, %r613;
	st.shared.u32 	[%r614], %r728;
	shl.b32 	%r615, %r144, 2;
	add.s32 	%r616, %r587, %r615;
	st.shared.u32 	[%r616], %r727;
	shl.b32 	%r617, %r145, 2;
	add.s32 	%r618, %r587, %r617;
	st.shared.u32 	[%r618], %r726;
	shl.b32 	%r619, %r146, 2;
	add.s32 	%r620, %r587, %r619;
	st.shared.u32 	[%r620], %r725;
	shl.b32 	%r621, %r147, 2;
	add.s32 	%r622, %r587, %r621;
	st.shared.u32 	[%r622], %r724;
	shl.b32 	%r623, %r148, 2;
	add.s32 	%r624, %r587, %r623;
	st.shared.u32 	[%r624], %r723;
	bar.sync 	0;
	mad.lo.s32 	%r149, %r2, -72, %r46;
	ld.shared.u32 	%r150, [%r149+1024];
	ld.shared.u32 	%r151, [%r149+2048];
	ld.shared.u32 	%r152, [%r149+3072];
	ld.shared.u32 	%r153, [%r149+4096];
	ld.shared.u32 	%r154, [%r149+5120];
	ld.shared.u32 	%r155, [%r149+6144];
	ld.shared.u32 	%r156, [%r149+7168];
	ld.shared.u32 	%r157, [%r149+8192];
	ld.shared.u32 	%r158, [%r149+9216];
	ld.shared.u32 	%r159, [%r149+10240];
	ld.shared.u32 	%r160, [%r149+11264];
	ld.shared.u32 	%r161, [%r149+12288];
	ld.shared.u32 	%r162, [%r149+13312];
	ld.shared.u32 	%r163, [%r149+14336];
	ld.shared.u32 	%r164, [%r149+15360];
	ld.shared.u32 	%r165, [%r149+16384];
	ld.shared.u32 	%r166, [%r149+17408];
	ld.shared.u32 	%r167, [%r149+18432];
	setp.gt.u64 	%p33, %rd4, %rd8;
	cvta.to.global.u64 	%rd9, %rd3;
	mul.wide.u32 	%rd10, %r2, 4;
	add.s64 	%rd2, %rd9, %rd10;
	@%p33 bra 	$L__BB10_45;
	bra.uni 	$L__BB10_46;
$L__BB10_45:
	ld.shared.u32 	%r625, [%r149];
	xor.b32  	%r626, %r625, -2147483648;
	st.global.u32 	[%rd2], %r626;
$L__BB10_46:
	add.s32 	%r627, %r2, 256;
	cvt.u64.u32 	%rd11, %r627;
	setp.le.u64 	%p34, %rd4, %rd11;
	@%p34 bra 	$L__BB10_48;
	xor.b32  	%r628, %r150, -2147483648;
	st.global.u32 	[%rd2+1024], %r628;
$L__BB10_48:
	add.s32 	%r629, %r2, 512;
	cvt.u64.u32 	%rd12, %r629;
	setp.le.u64 	%p35, %rd4, %rd12;
	@%p35 bra 	$L__BB10_50;
	xor.b32  	%r630, %r151, -2147483648;
	st.global.u32 	[%rd2+2048], %r630;
$L__BB10_50:
	add.s32 	%r631, %r2, 768;
	cvt.u64.u32 	%rd13, %r631;
	setp.le.u64 	%p36, %rd4, %rd13;
	@%p36 bra 	$L__BB10_52;
	xor.b32  	%r632, %r152, -2147483648;
	st.global.u32 	[%rd2+3072], %r632;
$L__BB10_52:
	or.b32  	%r633, %r2, 1024;
	cvt.u64.u32 	%rd14, %r633;
	setp.le.u64 	%p37, %rd4, %rd14;
	@%p37 bra 	$L__BB10_54;
	xor.b32  	%r634, %r153, -2147483648;
	st.global.u32 	[%rd2+4096], %r634;
$L__BB10_54:
	add.s32 	%r635, %r2, 1280;
	cvt.u64.u32 	%rd15, %r635;
	setp.le.u64 	%p38, %rd4, %rd15;
	@%p38 bra 	$L__BB10_56;
	xor.b32  	%r636, %r154, -2147483648;
	st.global.u32 	[%rd2+5120], %r636;
$L__BB10_56:
	add.s32 	%r637, %r2, 1536;
	cvt.u64.u32 	%rd16, %r637;
	setp.le.u64 	%p39, %rd4, %rd16;
	@%p39 bra 	$L__BB10_58;
	xor.b32  	%r638, %r155, -2147483648;
	st.global.u32 	[%rd2+6144], %r638;
$L__BB10_58:
	add.s32 	%r639, %r2, 1792;
	cvt.u64.u32 	%rd17, %r639;
	setp.le.u64 	%p40, %rd4, %rd17;
	@%p40 bra 	$L__BB10_60;
	xor.b32  	%r640, %r156, -2147483648;
	st.global.u32 	[%rd2+7168], %r640;
$L__BB10_60:
	or.b32  	%r641, %r2, 2048;
	cvt.u64.u32 	%rd18, %r641;
	setp.le.u64 	%p41, %rd4, %rd18;
	@%p41 bra 	$L__BB10_62;
	xor.b32  	%r642, %r157, -2147483648;
	st.global.u32 	[%rd2+8192], %r642;
$L__BB10_62:
	add.s32 	%r643, %r2, 2304;
	cvt.u64.u32 	%rd19, %r643;
	setp.le.u64 	%p42, %rd4, %rd19;
	@%p42 bra 	$L__BB10_64;
	xor.b32  	%r644, %r158, -2147483648;
	st.global.u32 	[%rd2+9216], %r644;
$L__BB10_64:
	add.s32 	%r645, %r2, 2560;
	cvt.u64.u32 	%rd20, %r645;
	setp.le.u64 	%p43, %rd4, %rd20;
	@%p43 bra 	$L__BB10_66;
	xor.b32  	%r646, %r159, -2147483648;
	st.global.u32 	[%rd2+10240], %r646;
$L__BB10_66:
	add.s32 	%r647, %r2, 2816;
	cvt.u64.u32 	%rd21, %r647;
	setp.le.u64 	%p44, %rd4, %rd21;
	@%p44 bra 	$L__BB10_68;
	xor.b32  	%r648, %r160, -2147483648;
	st.global.u32 	[%rd2+11264], %r648;
$L__BB10_68:
	or.b32  	%r649, %r2, 3072;
	cvt.u64.u32 	%rd22, %r649;
	setp.le.u64 	%p45, %rd4, %rd22;
	@%p45 bra 	$L__BB10_70;
	xor.b32  	%r650, %r161, -2147483648;
	st.global.u32 	[%rd2+12288], %r650;
$L__BB10_70:
	add.s32 	%r651, %r2, 3328;
	cvt.u64.u32 	%rd23, %r651;
	setp.le.u64 	%p46, %rd4, %rd23;
	@%p46 bra 	$L__BB10_72;
	xor.b32  	%r652, %r162, -2147483648;
	st.global.u32 	[%rd2+13312], %r652;
$L__BB10_72:
	add.s32 	%r653, %r2, 3584;
	cvt.u64.u32 	%rd24, %r653;
	setp.le.u64 	%p47, %rd4, %rd24;
	@%p47 bra 	$L__BB10_74;
	xor.b32  	%r654, %r163, -2147483648;
	st.global.u32 	[%rd2+14336], %r654;
$L__BB10_74:
	add.s32 	%r655, %r2, 3840;
	cvt.u64.u32 	%rd25, %r655;
	setp.le.u64 	%p48, %rd4, %rd25;
	@%p48 bra 	$L__BB10_76;
	xor.b32  	%r656, %r164, -2147483648;
	st.global.u32 	[%rd2+15360], %r656;
$L__BB10_76:
	or.b32  	%r657, %r2, 4096;
	cvt.u64.u32 	%rd26, %r657;
	setp.le.u64 	%p49, %rd4, %rd26;
	@%p49 bra 	$L__BB10_78;
	xor.b32  	%r658, %r165, -2147483648;
	st.global.u32 	[%rd2+16384], %r658;
$L__BB10_78:
	add.s32 	%r659, %r2, 4352;
	cvt.u64.u32 	%rd27, %r659;
	setp.le.u64 	%p50, %rd4, %rd27;
	@%p50 bra 	$L__BB10_80;
	xor.b32  	%r660, %r166, -2147483648;
	st.global.u32 	[%rd2+17408], %r660;
$L__BB10_80:
	add.s32 	%r661, %r2, 4608;
	cvt.u64.u32 	%rd28, %r661;
	setp.le.u64 	%p51, %rd4, %rd28;
	@%p51 bra 	$L__BB10_82;
	xor.b32  	%r662, %r167, -2147483648;
	st.global.u32 	[%rd2+18432], %r662;
$L__BB10_82:
	ret;
$L__BB10_83:
	shl.b32 	%r663, %r130, 2;
	mov.u32 	%r664, _ZZN3cub18CUB_300001_SM_10006detail10radix_sort31DeviceRadixSortSingleTileKernelINS1_5radix10policy_hubIiNS0_8NullTypeEyE10Policy1000ELNS0_9SortOrderE0EiS6_yNS1_21identity_decomposer_tEEEvPKT1_PSB_PKT2_PSF_T3_iiT4_E12temp_storage;
	add.s32 	%r665, %r664, %r663;
	st.shared.u32 	[%r665], %r741;
	shl.b32 	%r666, %r131, 2;
	add.s32 	%r667, %r664, %r666;
	st.shared.u32 	[%r667], %r740;
	shl.b32 	%r668, %r132, 2;
	add.s32 	%r669, %r664, %r668;
	st.shared.u32 	[%r669], %r739;
	shl.b32 	%r670, %r133, 2;
	add.s32 	%r671, %r664, %r670;
	st.shared.u32 	[%r671], %r738;
	shl.b32 	%r672, %r134, 2;
	add.s32 	%r673, %r664, %r672;
	st.shared.u32 	[%r673], %r737;
	shl.b32 	%r674, %r135, 2;
	add.s32 	%r675, %r664, %r674;
	st.shared.u32 	[%r675], %r736;
	shl.b32 	%r676, %r136, 2;
	add.s32 	%r677, %r664, %r676;
	st.shared.u32 	[%r677], %r735;
	shl.b32 	%r678, %r137, 2;
	add.s32 	%r679, %r664, %r678;
	st.shared.u32 	[%r679], %r734;
	shl.b32 	%r680, %r138, 2;
	add.s32 	%r681, %r664, %r680;
	st.shared.u32 	[%r681], %r733;
	shl.b32 	%r682, %r139, 2;
	add.s32 	%r683, %r664, %r682;
	st.shared.u32 	[%r683], %r732;
	shl.b32 	%r684, %r140, 2;
	add.s32 	%r685, %r664, %r684;
	st.shared.u32 	[%r685], %r731;
	shl.b32 	%r686, %r141, 2;
	add.s32 	%r687, %r664, %r686;
	st.shared.u32 	[%r687], %r730;
	shl.b32 	%r688, %r142, 2;
	add.s32 	%r689, %r664, %r688;
	st.shared.u32 	[%r689], %r729;
	shl.b32 	%r690, %r143, 2;
	add.s32 	%r691, %r664, %r690;
	st.shared.u32 	[%r691], %r728;
	shl.b32 	%r692, %r144, 2;
	add.s32 	%r693, %r664, %r692;
	st.shared.u32 	[%r693], %r727;
	shl.b32 	%r694, %r145, 2;
	add.s32 	%r695, %r664, %r694;
	st.shared.u32 	[%r695], %r726;
	shl.b32 	%r696, %r146, 2;
	add.s32 	%r697, %r664, %r696;
	st.shared.u32 	[%r697], %r725;
	shl.b32 	%r698, %r147, 2;
	add.s32 	%r699, %r664, %r698;
	st.shared.u32 	[%r699], %r724;
	shl.b32 	%r700, %r148, 2;
	add.s32 	%r701, %r664, %r700;
	st.shared.u32 	[%r701], %r723;
	bar.sync 	0;
	ld.shared.u32 	%r741, [%r46];
	ld.shared.u32 	%r740, [%r46+4];
	ld.shared.u32 	%r739, [%r46+8];
	ld.shared.u32 	%r738, [%r46+12];
	ld.shared.u32 	%r737, [%r46+16];
	ld.shared.u32 	%r736, [%r46+20];
	ld.shared.u32 	%r735, [%r46+24];
	ld.shared.u32 	%r734, [%r46+28];
	ld.shared.u32 	%r733, [%r46+32];
	ld.shared.u32 	%r732, [%r46+36];
	ld.shared.u32 	%r731, [%r46+40];
	ld.shared.u32 	%r730, [%r46+44];
	ld.shared.u32 	%r729, [%r46+48];
	ld.shared.u32 	%r728, [%r46+52];
	ld.shared.u32 	%r727, [%r46+56];
	ld.shared.u32 	%r726, [%r46+60];
	ld.shared.u32 	%r725, [%r46+64];
	ld.shared.u32 	%r724, [%r46+68];
	ld.shared.u32 	%r723, [%r46+72];
	bar.sync 	0;
	add.s32 	%r722, %r722, 6;
	add.s32 	%r721, %r721, -6;
	bra.uni 	$L__BB10_39;

}
	// .globl	_ZN3cub18CUB_300001_SM_10006detail10radix_sort30DeviceRadixSortHistogramKernelINS1_5radix10policy_hubIiNS0_8NullTypeEyE10Policy1000ELNS0_9SortOrderE0EiyNS1_21identity_decomposer_tEEEvPT2_PKT1_SB_iiT3_
.visible .entry _ZN3cub18CUB_300001_SM_10006detail10radix_sort30DeviceRadixSortHistogramKernelINS1_5radix10policy_hubIiNS0_8NullTypeEyE10Policy1000ELNS0_9SortOrderE0EiyNS1_21identity_decomposer_tEEEvPT2_PKT1_SB_iiT3_(
	.param .u64 .ptr .align 1 _ZN3cub18CUB_300001_SM_10006detail10radix_sort30DeviceRadixSortHistogramKernelINS1_5radix10policy_hubIiNS0_8NullTypeEyE10Policy1000ELNS0_9SortOrderE0EiyNS1_21identity_decomposer_tEEEvPT2_PKT1_SB_iiT3__param_0,
	.param .u64 .ptr .align 1 _ZN3cub18CUB_300001_SM_10006detail10radix_sort30DeviceRadixSortHistogramKernelINS1_5radix10policy_hubIiNS0_8NullTypeEyE10Policy1000ELNS0_9SortOrderE0EiyNS1_21identity_decomposer_tEEEvPT2_PKT1_SB_iiT3__param_1,
	.param .u64 _ZN3cub18CUB_300001_SM_10006detail10radix_sort30DeviceRadixSortHistogramKernelINS1_5radix10policy_hubIiNS0_8NullTypeEyE10Policy1000ELNS0_9SortOrderE0EiyNS1_21identity_decomposer_tEEEvPT2_PKT1_SB_iiT3__param_2,
	.param .u32 _ZN3cub18CUB_300001_SM_10006detail10radix_sort30DeviceRadixSortHistogramKernelINS1_5radix10policy_hubIiNS0_8NullTypeEyE10Policy1000ELNS0_9SortOrderE0EiyNS1_21identity_decomposer_tEEEvPT2_PKT1_SB_iiT3__param_3,
	.param .u32 _ZN3cub18CUB_300001_SM_10006detail10radix_sort30DeviceRadixSortHistogramKernelINS1_5radix10policy_hubIiNS0_8NullTypeEyE10Policy1000ELNS0_9SortOrderE0EiyNS1_21identity_decomposer_tEEEvPT2_PKT1_SB_iiT3__param_4,
	.param .align 1 .b8 _ZN3cub18CUB_300001_SM_10006detail10radix_sort30DeviceRadixSortHistogramKernelINS1_5radix10policy_hubIiNS0_8NullTypeEyE10Policy1000ELNS0_9SortOrderE0EiyNS1_21identity_decomposer_tEEEvPT2_PKT1_SB_iiT3__param_5[1]
)
.maxntid 128
{
	.reg .pred 	%p<91>;
	.reg .b32 	%r<486>;
	.reg .b64 	%rd<137>;
	// demoted variable
	.shared .align 4 .b8 _ZZN3cub18CUB_300001_SM_10006detail10radix_sort30DeviceRadixSortHistogramKernelINS1_5radix10policy_hubIiNS0_8NullTypeEyE10Policy1000ELNS0_9SortOrderE0EiyNS1_21identity_decomposer_tEEEvPT2_PKT1_SB_iiT3_E12temp_storage[4096];
	ld.param.u64 	%rd18, [_ZN3cub18CUB_300001_SM_10006detail10radix_sort30DeviceRadixSortHistogramKernelINS1_5radix10policy_hubIiNS0_8NullTypeEyE10Policy1000ELNS0_9SortOrderE0EiyNS1_21identity_decomposer_tEEEvPT2_PKT1_SB_iiT3__param_0];
	ld.param.u64 	%rd19, [_ZN3cub18CUB_300001_SM_10006detail10radix_sort30DeviceRadixSortHistogramKernelINS1_5radix10policy_hubIiNS0_8NullTypeEyE10Policy1000ELNS0_9SortOrderE0EiyNS1_21identity_decomposer_tEEEvPT2_PKT1_SB_iiT3__param_1];
	ld.param.u64 	%rd17, [_ZN3cub18CUB_300001_SM_10006detail10radix_sort30DeviceRadixSortHistogramKernelINS1_5radix10policy_hubIiNS0_8NullTypeEyE10Policy1000ELNS0_9SortOrderE0EiyNS1_21identity_decomposer_tEEEvPT2_PKT1_SB_iiT3__param_2];
	ld.param.u32 	%r174, [_ZN3cub18CUB_300001_SM_10006detail10radix_sort30DeviceRadixSortHistogramKernelINS1_5radix10policy_hubIiNS0_8NullTypeEyE10Policy1000ELNS0_9SortOrderE0EiyNS1_21identity_decomposer_tEEEvPT2_PKT1_SB_iiT3__param_3];
	ld.param.u32 	%r175, [_ZN3cub18CUB_300001_SM_10006detail10radix_sort30DeviceRadixSortHistogramKernelINS1_5radix10policy_hubIiNS0_8NullTypeEyE10Policy1000ELNS0_9SortOrderE0EiyNS1_21identity_decomposer_tEEEvPT2_PKT1_SB_iiT3__param_4];
	cvta.to.global.u64 	%rd1, %rd19;
	cvta.to.global.u64 	%rd2, %rd18;
	setp.eq.s64 	%p2, %rd17, 0;
	@%p2 bra 	$L__BB11_153;
	sub.s32 	%r176, %r175, %r174;
	add.s32 	%r177, %r176, 7;
	shr.s32 	%r178, %r177, 31;
	shr.u32 	%r179, %r178, 29;
	add.s32 	%r180, %r177, %r179;
	shr.s32 	%r181, %r180, 3;
	mov.u32 	%r182, %tid.x;
	setp.gt.u32 	%p3, %r182, 255;
	setp.lt.s32 	%p4, %r177, 8;
	mov.u32 	%r183, %ctaid.x;
	shl.b32 	%r184, %r183, 11;
	cvt.u64.u32 	%rd3, %r184;
	mov.u32 	%r185, %nctaid.x;
	shl.b32 	%r186, %r185, 11;
	cvt.u64.u32 	%rd4, %r186;
	add.s32 	%r1, %r181, -1;
	and.b32  	%r2, %r181, 15;
	and.b32  	%r3, %r181, 7;
	add.s32 	%r4, %r3, -1;
	and.b32  	%r5, %r181, 3;
	or.pred  	%p1, %p3, %p4;
	shl.b32 	%r187, %r182, 2;
	mov.u32 	%r188, _ZZN3cub18CUB_300001_SM_10006detail10radix_sort30DeviceRadixSortHistogramKernelINS1_5radix10policy_hubIiNS0_8NullTypeEyE10Policy1000ELNS0_9SortOrderE0EiyNS1_21identity_decomposer_tEEEvPT2_PKT1_SB_iiT3_E12temp_storage;
	add.s32 	%r6, %r188, %r187;
	and.b32  	%r7, %r181, 268435440;
	cvt.u64.u32 	%rd5, %r182;
	add.s32 	%r8, %r182, 128;
	add.s32 	%r9, %r182, 256;
	add.s32 	%r10, %r182, 384;
	add.s32 	%r11, %r182, 512;
	add.s32 	%r12, %r182, 640;
	add.s32 	%r13, %r182, 768;
	or.b32  	%r14, %r182, 1024;
	add.s32 	%r15, %r182, 1920;
	and.b32  	%r16, %r181, 268435448;
	and.b32  	%r17, %r181, 1;
	neg.s32 	%r18, %r7;
	add.s32 	%r19, %r6, 8192;
	add.s64 	%rd21, %rd17, -1;
	shr.u64 	%rd22, %rd21, 30;
	add.s64 	%rd23, %rd22, 1;
	min.u64 	%rd6, %rd23, %rd17;
	mov.b64 	%rd135, 0;
$L__BB11_2:
	@%p1 bra 	$L__BB11_30;
	setp.lt.u32 	%p5, %r1, 15;
	mov.b32 	%r439, 0;
	@%p5 bra 	$L__BB11_6;
	mov.u32 	%r436, %r19;
	mov.u32 	%r437, %r18;
$L__BB11_5:
	.pragma "nounroll";
	mov.b32 	%r190, 0;
	st.shared.u32 	[%r436+-8192], %r190;
	st.shared.u32 	[%r436+-7168], %r190;
	st.shared.u32 	[%r436+-6144], %r190;
	st.shared.u32 	[%r436+-5120], %r190;
	st.shared.u32 	[%r436+-4096], %r190;
	st.shared.u32 	[%r436+-3072], %r190;
	st.shared.u32 	[%r436+-2048], %r190;
	st.shared.u32 	[%r436+-1024], %r190;
	st.shared.u32 	[%r436], %r190;
	st.shared.u32 	[%r436+1024], %r190;
	st.shared.u32 	[%r436+2048], %r190;
	st.shared.u32 	[%r436+3072], %r190;
	st.shared.u32 	[%r436+4096], %r190;
	st.shared.u32 	[%r436+5120], %r190;
	st.shared.u32 	[%r436+6144], %r190;
	st.shared.u32 	[%r436+7168], %r190;
	add.s32 	%r437, %r437, 16;
	add.s32 	%r436, %r436, 16384;
	setp.ne.s32 	%p6, %r437, 0;
	mov.u32 	%r439, %r7;
	@%p6 bra 	$L__BB11_5;
$L__BB11_6:
	add.s32 	%r25, %r2, -1;
	setp.eq.s32 	%p7, %r2, 0;
	@%p7 bra 	$L__BB11_16;
	setp.lt.u32 	%p8, %r25, 7;
	@%p8 bra 	$L__BB11_9;
	shl.b32 	%r191, %r439, 10;
	add.s32 	%r192, %r6, %r191;
	mov.b32 	%r193, 0;
	st.shared.u32 	[%r192], %r193;
	st.shared.u32 	[%r192+1024], %r193;
	st.shared.u32 	[%r192+2048], %r193;
	st.shared.u32 	[%r192+3072], %r193;
	st.shared.u32 	[%r192+4096], %r193;
	st.shared.u32 	[%r192+5120], %r193;
	st.shared.u32 	[%r192+6144], %r193;
	st.shared.u32 	[%r192+7168], %r193;
	add.s32 	%r439, %r439, 8;
$L__BB11_9:
	setp.eq.s32 	%p9, %r3, 0;
	@%p9 bra 	$L__BB11_16;
	setp.lt.u32 	%p10, %r4, 3;
	@%p10 bra 	$L__BB11_12;
	shl.b32 	%r194, %r439, 10;
	add.s32 	%r195, %r6, %r194;
	mov.b32 	%r196, 0;
	st.shared.u32 	[%r195], %r196;
	st.shared.u32 	[%r195+1024], %r196;
	st.shared.u32 	[%r195+2048], %r196;
	st.shared.u32 	[%r195+3072], %r196;
	add.s32 	%r439, %r439, 4;
$L__BB11_12:
	setp.eq.s32 	%p11, %r5, 0;
	@%p11 bra 	$L__BB11_16;
	setp.eq.s32 	%p12, %r5, 1;
	shl.b32 	%r197, %r439, 10;
	add.s32 	%r30, %r6, %r197;
	mov.b32 	%r198, 0;
	st.shared.u32 	[%r30], %r198;
	@%p12 bra 	$L__BB11_16;
	setp.eq.s32 	%p13, %r5, 2;
	mov.b32 	%r199, 0;
	st.shared.u32 	[%r30+1024], %r199;
	@%p13 bra 	$L__BB11_16;
	mov.b32 	%r200, 0;
	st.shared.u32 	[%r30+2048], %r200;
$L__BB11_16:
	cvt.u32.u64 	%r201, %rd5;
	setp.gt.u32 	%p14, %r201, 127;
	@%p14 bra 	$L__BB11_30;
	setp.lt.u32 	%p15, %r1, 15;
	mov.b32 	%r443, 0;
	@%p15 bra 	$L__BB11_20;
	mov.b32 	%r441, 0;
$L__BB11_19:
	.pragma "nounroll";
	shl.b32 	%r204, %r441, 10;
	add.s32 	%r205, %r6, %r204;
	mov.b32 	%r206, 0;
	st.shared.u32 	[%r205+512], %r206;
	st.shared.u32 	[%r205+1536], %r206;
	st.shared.u32 	[%r205+2560], %r206;
	st.shared.u32 	[%r205+3584], %r206;
	st.shared.u32 	[%r205+4608], %r206;
	st.shared.u32 	[%r205+5632], %r206;
	st.shared.u32 	[%r205+6656], %r206;
	st.shared.u32 	[%r205+7680], %r206;
	st.shared.u32 	[%r205+8704], %r206;
	st.shared.u32 	[%r205+9728], %r206;
	st.shared.u32 	[%r205+10752], %r206;
	st.shared.u32 	[%r205+11776], %r206;
	st.shared.u32 	[%r205+12800], %r206;
	st.shared.u32 	[%r205+13824], %r206;
	st.shared.u32 	[%r205+14848], %r206;
	st.shared.u32 	[%r205+15872], %r206;
	add.s32 	%r441, %r441, 16;
	setp.ne.s32 	%p16, %r441, %r7;
	mov.u32 	%r443, %r7;
	@%p16 bra 	$L__BB11_19;
$L__BB11_20:
	setp.eq.s32 	%p17, %r2, 0;
	@%p17 bra 	$L__BB11_30;
	setp.lt.u32 	%p18, %r25, 7;
	@%p18 bra 	$L__BB11_23;
	shl.b32 	%r207, %r443, 10;
	add.s32 	%r208, %r6, %r207;
	mov.b32 	%r209, 0;
	st.shared.u32 	[%r208+512], %r209;
	st.shared.u32 	[%r208+1536], %r209;
	st.shared.u32 	[%r208+2560], %r209;
	st.shared.u32 	[%r208+3584], %r209;
	st.shared.u32 	[%r208+4608], %r209;
	st.shared.u32 	[%r208+5632], %r209;
	st.shared.u32 	[%r208+6656], %r209;
	st.shared.u32 	[%r208+7680], %r209;
	add.s32 	%r443, %r443, 8;
$L__BB11_23:
	setp.eq.s32 	%p19, %r3, 0;
	@%p19 bra 	$L__BB11_30;
	setp.lt.u32 	%p20, %r4, 3;
	@%p20 bra 	$L__BB11_26;
	shl.b32 	%r210, %r443, 10;
	add.s32 	%r211, %r6, %r210;
	mov.b32 	%r212, 0;
	st.shared.u32 	[%r211+512], %r212;
	st.shared.u32 	[%r211+1536], %r212;
	st.shared.u32 	[%r211+2560], %r212;
	st.shared.u32 	[%r211+3584], %r212;
	add.s32 	%r443, %r443, 4;
$L__BB11_26:
	setp.eq.s32 	%p21, %r5, 0;
	@%p21 bra 	$L__BB11_30;
	setp.eq.s32 	%p22, %r5, 1;
	shl.b32 	%r213, %r443, 10;
	add.s32 	%r38, %r6, %r213;
	mov.b32 	%r214, 0;
	st.shared.u32 	[%r38+512], %r214;
	@%p22 bra 	$L__BB11_30;
	setp.eq.s32 	%p23, %r5, 2;
	mov.b32 	%r215, 0;
	st.shared.u32 	[%r38+1536], %r215;
	@%p23 bra 	$L__BB11_30;
	mov.b32 	%r216, 0;
	st.shared.u32 	[%r38+2560], %r216;
$L__BB11_30:
	bar.sync 	0;
	bar.sync 	0;
	shl.b64 	%rd8, %rd135, 30;
	sub.s64 	%rd24, %rd17, %rd8;
	min.u64 	%rd9, %rd24, 1073741824;
	setp.le.u64 	%p24, %rd9, %rd3;
	@%p24 bra 	$L__BB11_70;
	mov.u64 	%rd136, %rd3;
$L__BB11_32:
	add.s64 	%rd11, %rd136, %rd8;
	sub.s64 	%rd12, %rd17, %rd11;
	setp.lt.u64 	%p25, %rd12, 2048;
	@%p25 bra 	$L__BB11_34;
	add.s64 	%rd27, %rd11, %rd5;
	shl.b64 	%rd28, %rd27, 2;
	add.s64 	%rd29, %rd1, %rd28;
	ld.global.u32 	%r475, [%rd29];
	ld.global.u32 	%r474, [%rd29+512];
	ld.global.u32 	%r473, [%rd29+1024];
	ld.global.u32 	%r472, [%rd29+1536];
	ld.global.u32 	%r471, [%rd29+2048];
	ld.global.u32 	%r470, [%rd29+2560];
	ld.global.u32 	%r469, [%rd29+3072];
	ld.global.u32 	%r468, [%rd29+3584];
	ld.global.u32 	%r467, [%rd29+4096];
	ld.global.u32 	%r466, [%rd29+4608];
	ld.global.u32 	%r465, [%rd29+5120];
	ld.global.u32 	%r464, [%rd29+5632];
	ld.global.u32 	%r463, [%rd29+6144];
	ld.global.u32 	%r462, [%rd29+6656];
	ld.global.u32 	%r461, [%rd29+7168];
	ld.global.u32 	%r460, [%rd29+7680];
	bra.uni 	$L__BB11_66;
$L__BB11_34:
	cvt.u32.u64 	%r218, %rd5;
	cvt.u32.u64 	%r55, %rd12;
	setp.ge.s32 	%p26, %r218, %r55;
	add.s64 	%rd25, %rd11, %rd5;
	shl.b64 	%rd26, %rd25, 2;
	add.s64 	%rd13, %rd1, %rd26;
	mov.b32 	%r475, 2147483647;
	@%p26 bra 	$L__BB11_36;
	ld.global.u32 	%r475, [%rd13];
$L__BB11_36:
	setp.ge.s32 	%p27, %r8, %r55;
	mov.b32 	%r474, 2147483647;
	@%p27 bra 	$L__BB11_38;
	ld.global.u32 	%r474, [%rd13+512];
$L__BB11_38:
	setp.ge.s32 	%p28, %r9, %r55;
	mov.b32 	%r473, 2147483647;
	@%p28 bra 	$L__BB11_40;
	ld.global.u32 	%r473, [%rd13+1024];
$L__BB11_40:
	setp.ge.s32 	%p29, %r10, %r55;
	mov.b32 	%r472, 2147483647;
	@%p29 bra 	$L__BB11_42;
	ld.global.u32 	%r472, [%rd13+1536];
$L__BB11_42:
	setp.ge.s32 	%p30, %r11, %r55;
	mov.b32 	%r471, 2147483647;
	@%p30 bra 	$L__BB11_44;
	ld.global.u32 	%r471, [%rd13+2048];
$L__BB11_44:
	setp.ge.s32 	%p31, %r12, %r55;
	mov.b32 	%r470, 2147483647;
	@%p31 bra 	$L__BB11_46;
	ld.global.u32 	%r470, [%rd13+2560];
$L__BB11_46:
	setp.ge.s32 	%p32, %r13, %r55;
	mov.b32 	%r469, 2147483647;
	@%p32 bra 	$L__BB11_48;
	ld.global.u32 	%r469, [%rd13+3072];
$L__BB11_48:
	mov.u32 	%r226, %tid.x;
	add.s32 	%r227, %r226, 896;
	setp.ge.s32 	%p33, %r227, %r55;
	mov.b32 	%r468, 2147483647;
	@%p33 bra 	$L__BB11_50;
	ld.global.u32 	%r468, [%rd13+3584];
$L__BB11_50:
	setp.ge.s32 	%p34, %r14, %r55;
	mov.b32 	%r467, 2147483647;
	@%p34 bra 	$L__BB11_52;
	ld.global.u32 	%r467, [%rd13+4096];
$L__BB11_52:
	add.s32 	%r231, %r226, 1152;
	setp.ge.s32 	%p35, %r231, %r55;
	mov.b32 	%r466, 2147483647;
	@%p35 bra 	$L__BB11_54;
	ld.global.u32 	%r466, [%rd13+4608];
$L__BB11_54:
	add.s32 	%r234, %r226, 1280;
	setp.ge.s32 	%p36, %r234, %r55;
	mov.b32 	%r465, 2147483647;
	@%p36 bra 	$L__BB11_56;
	ld.global.u32 	%r465, [%rd13+5120];
$L__BB11_56:
	add.s32 	%r237, %r226, 1408;
	setp.ge.s32 	%p37, %r237, %r55;
	mov.b32 	%r464, 2147483647;
	@%p37 bra 	$L__BB11_58;
	ld.global.u32 	%r464, [%rd13+5632];
$L__BB11_58:
	add.s32 	%r240, %r226, 1536;
	setp.ge.s32 	%p38, %r240, %r55;
	mov.b32 	%r463, 2147483647;
	@%p38 bra 	$L__BB11_60;
	ld.global.u32 	%r463, [%rd13+6144];
$L__BB11_60:
	add.s32 	%r243, %r226, 1664;
	setp.ge.s32 	%p39, %r243, %r55;
	mov.b32 	%r462, 2147483647;
	@%p39 bra 	$L__BB11_62;
	ld.global.u32 	%r462, [%rd13+6656];
$L__BB11_62:
	add.s32 	%r246, %r226, 1792;
	setp.ge.s32 	%p40, %r246, %r55;
	mov.b32 	%r461, 2147483647;
	@%p40 bra 	$L__BB11_64;
	ld.global.u32 	%r461, [%rd13+7168];
$L__BB11_64:
	setp.ge.s32 	%p41, %r15, %r55;
	mov.b32 	%r460, 2147483647;
	@%p41 bra 	$L__BB11_66;
	ld.global.u32 	%r460, [%rd13+7680];
$L__BB11_66:
	setp.le.s32 	%p42, %r175, %r174;
	@%p42 bra 	$L__BB11_69;
	xor.b32  	%r103, %r460, -2147483648;
	xor.b32  	%r104, %r461, -2147483648;
	xor.b32  	%r105, %r462, -2147483648;
	xor.b32  	%r106, %r463, -2147483648;
	xor.b32  	%r107, %r464, -2147483648;
	xor.b32  	%r108, %r465, -2147483648;
	xor.b32  	%r109, %r466, -2147483648;
	xor.b32  	%r110, %r467, -2147483648;
	xor.b32  	%r111, %r468, -2147483648;
	xor.b32  	%r112, %r469, -2147483648;
	xor.b32  	%r113, %r470, -2147483648;
	xor.b32  	%r114, %r471, -2147483648;
	xor.b32  	%r115, %r472, -2147483648;
	xor.b32  	%r116, %r473, -2147483648;
	xor.b32  	%r117, %r474, -2147483648;
	xor.b32  	%r118, %r475, -2147483648;
	mov.b32 	%r476, 0;
	mov.u32 	%r477, %r174;
$L__BB11_68:
	sub.s32 	%r249, %r175, %r477;
	shl.b32 	%r250, %r476, 10;
	mov.u32 	%r251, _ZZN3cub18CUB_300001_SM_10006detail10radix_sort30DeviceRadixSortHistogramKernelINS1_5radix10policy_hubIiNS0_8NullTypeEyE10Policy1000ELNS0_9SortOrderE0EiyNS1_21identity_decomposer_tEEEvPT2_PKT1_SB_iiT3_E12temp_storage;
	add.s32 	%r252, %r251, %r250;
	min.s32 	%r253, %r249, 8;
	mov.b32 	%r254, -1;
	shl.b32 	%r255, %r254, %r253;
	not.b32 	%r256, %r255;
	shr.u32 	%r257, %r118, %r477;
	and.b32  	%r258, %r257, %r256;
	shl.b32 	%r259, %r258, 2;
	add.s32 	%r260, %r252, %r259;
	atom.shared.add.u32 	%r261, [%r260], 1;
	shr.u32 	%r262, %r117, %r477;
	and.b32  	%r263, %r262, %r256;
	shl.b32 	%r264, %r263, 2;
	add.s32 	%r265, %r252, %r264;
	atom.shared.add.u32 	%r266, [%r265], 1;
	shr.u32 	%r267, %r116, %r477;
	and.b32  	%r268, %r267, %r256;
	shl.b32 	%r269, %r268, 2;
	add.s32 	%r270, %r252, %r269;
	atom.shared.add.u32 	%r271, [%r270], 1;
	shr.u32 	%r272, %r115, %r477;
	and.b32  	%r273, %r272, %r256;
	shl.b32 	%r274, %r273, 2;
	add.s32 	%r275, %r252, %r274;
	atom.shared.add.u32 	%r276, [%r275], 1;
	shr.u32 	%r277, %r114, %r477;
	and.b32  	%r278, %r277, %r256;
	shl.b32 	%r279, %r278, 2;
	add.s32 	%r280, %r252, %r279;
	atom.shared.add.u32 	%r281, [%r280], 1;
	shr.u32 	%r282, %r113, %r477;
	and.b32  	%r283, %r282, %r256;
	shl.b32 	%r284, %r283, 2;
	add.s32 	%r285, %r252, %r284;
	atom.shared.add.u32 	%r286, [%r285], 1;
	shr.u32 	%r287, %r112, %r477;
	and.b32  	%r288, %r287, %r256;
	shl.b32 	%r289, %r288, 2;
	add.s32 	%r290, %r252, %r289;
	atom.shared.add.u32 	%r291, [%r290], 1;
	shr.u32 	%r292, %r111, %r477;
	and.b32  	%r293, %r292, %r256;
	shl.b32 	%r294, %r293, 2;
	add.s32 	%r295, %r252, %r294;
	atom.shared.add.u32 	%r296, [%r295], 1;
	shr.u32 	%r297, %r110, %r477;
	and.b32  	%r298, %r297, %r256;
	shl.b32 	%r299, %r298, 2;
	add.s32 	%r300, %r252, %r299;
	atom.shared.add.u32 	%r301, [%r300], 1;
	shr.u32 	%r302, %r109, %r477;
	and.b32  	%r303, %r302, %r256;
	shl.b32 	%r304, %r303, 2;
	add.s32 	%r305, %r252, %r304;
	atom.shared.add.u32 	%r306, [%r305], 1;
	shr.u32 	%r307, %r108, %r477;
	and.b32  	%r308, %r307, %r256;
	shl.b32 	%r309, %r308, 2;
	add.s32 	%r310, %r252, %r309;
	atom.shared.add.u32 	%r311, [%r310], 1;
	shr.u32 	%r312, %r107, %r477;
	and.b32  	%r313, %r312, %r256;
	shl.b32 	%r314, %r313, 2;
	add.s32 	%r315, %r252, %r314;
	atom.shared.add.u32 	%r316, [%r315], 1;
	shr.u32 	%r317, %r106, %r477;
	and.b32  	%r318, %r317, %r256;
	shl.b32 	%r319, %r318, 2;
	add.s32 	%r320, %r252, %r319;
	atom.shared.add.u32 	%r321, [%r320], 1;
	shr.u32 	%r322, %r105, %r477;
	and.b32  	%r323, %r322, %r256;
	shl.b32 	%r324, %r323, 2;
	add.s32 	%r325, %r252, %r324;
	atom.shared.add.u32 	%r326, [%r325], 1;
	shr.u32 	%r327, %r104, %r477;
	and.b32  	%r328, %r327, %r256;
	shl.b32 	%r329, %r328, 2;
	add.s32 	%r330, %r252, %r329;
	atom.shared.add.u32 	%r331, [%r330], 1;
	shr.u32 	%r332, %r103, %r477;
	and.b32  	%r333, %r332, %r256;
	shl.b32 	%r334, %r333, 2;
	add.s32 	%r335, %r252, %r334;
	atom.shared.add.u32 	%r336, [%r335], 1;
	add.s32 	%r477, %r477, 8;
	add.s32 	%r476, %r476, 1;
	setp.lt.s32 	%p43, %r477, %r175;
	@%p43 bra 	$L__BB11_68;
$L__BB11_69:
	add.s64 	%rd136, %rd136, %rd4;
	setp.lt.u64 	%p44, %rd136, %rd9;
	@%p44 bra 	$L__BB11_32;
$L__BB11_70:
	bar.sync 	0;
	@%p1 bra 	$L__BB11_152;
	setp.lt.u32 	%p45, %r1, 7;
	mov.b32 	%r480, 0;
	@%p45 bra 	$L__BB11_90;
	mov.b32 	%r478, 0;
$L__BB11_73:
	.pragma "nounroll";
	shl.b32 	%r339, %r478, 10;
	add.s32 	%r124, %r6, %r339;
	ld.shared.u32 	%r125, [%r124];
	setp.eq.s32 	%p46, %r125, 0;
	@%p46 bra 	$L__BB11_75;
	cvt.u32.u64 	%r340, %rd5;
	shl.b32 	%r341, %r478, 8;
	add.s32 	%r342, %r341, %r340;
	mul.wide.u32 	%rd30, %r342, 8;
	add.s64 	%rd31, %rd2, %rd30;
	cvt.u64.u32 	%rd32, %r125;
	atom.global.add.u64 	%rd33, [%rd31], %rd32;
$L__BB11_75:
	ld.shared.u32 	%r126, [%r124+1024];
	setp.eq.s32 	%p47, %r126, 0;
	@%p47 bra 	$L__BB11_77;
	cvt.u32.u64 	%r343, %rd5;
	shl.b32 	%r344, %r478, 8;
	add.s32 	%r345, %r344, %r343;
	add.s32 	%r346, %r345, 256;
	mul.wide.u32 	%rd34, %r346, 8;
	add.s64 	%rd35, %rd2, %rd34;
	cvt.u64.u32 	%rd36, %r126;
	atom.global.add.u64 	%rd37, [%rd35], %rd36;
$L__BB11_77:
	ld.shared.u32 	%r127, [%r124+2048];
	setp.eq.s32 	%p48, %r127, 0;
	@%p48 bra 	$L__BB11_79;
	cvt.u32.u64 	%r347, %rd5;
	shl.b32 	%r348, %r478, 8;
	add.s32 	%r349, %r348, %r347;
	add.s32 	%r350, %r349, 512;
	mul.wide.u32 	%rd38, %r350, 8;
	add.s64 	%rd39, %rd2, %rd38;
	cvt.u64.u32 	%rd40, %r127;
	atom.global.add.u64 	%rd41, [%rd39], %rd40;
$L__BB11_79:
	ld.shared.u32 	%r128, [%r124+3072];
	setp.eq.s32 	%p49, %r128, 0;
	@%p49 bra 	$L__BB11_81;
	cvt.u32.u64 	%r351, %rd5;
	shl.b32 	%r352, %r478, 8;
	add.s32 	%r353, %r352, %r351;
	add.s32 	%r354, %r353, 768;
	mul.wide.u32 	%rd42, %r354, 8;
	add.s64 	%rd43, %rd2, %rd42;
	cvt.u64.u32 	%rd44, %r128;
	atom.global.add.u64 	%rd45, [%rd43], %rd44;
$L__BB11_81:
	ld.shared.u32 	%r129, [%r124+4096];
	setp.eq.s32 	%p50, %r129, 0;
	@%p50 bra 	$L__BB11_83;
	cvt.u32.u64 	%r355, %rd5;
	shl.b32 	%r356, %r478, 8;
	add.s32 	%r357, %r356, %r355;
	add.s32 	%r358, %r357, 1024;
	mul.wide.u32 	%rd46, %r358, 8;
	add.s64 	%rd47, %rd2, %rd46;
	cvt.u64.u32 	%rd48, %r129;
	atom.global.add.u64 	%rd49, [%rd47], %rd48;
$L__BB11_83:
	ld.shared.u32 	%r130, [%r124+5120];
	setp.eq.s32 	%p51, %r130, 0;
	@%p51 bra 	$L__BB11_85;
	cvt.u32.u64 	%r359, %rd5;
	shl.b32 	%r360, %r478, 8;
	add.s32 	%r361, %r360, %r359;
	add.s32 	%r362, %r361, 1280;
	mul.wide.u32 	%rd50, %r362, 8;
	add.s64 	%rd51, %rd2, %rd50;
	cvt.u64.u32 	%rd52, %r130;
	atom.global.add.u64 	%rd53, [%rd51], %rd52;
$L__BB11_85:
	ld.shared.u32 	%r131, [%r124+6144];
	setp.eq.s32 	%p52, %r131, 0;
	@%p52 bra 	$L__BB11_87;
	cvt.u32.u64 	%r363, %rd5;
	shl.b32 	%r364, %r478, 8;
	add.s32 	%r365, %r364, %r363;
	add.s32 	%r366, %r365, 1536;
	mul.wide.u32 	%rd54, %r366, 8;
	add.s64 	%rd55, %rd2, %rd54;
	cvt.u64.u32 	%rd56, %r131;
	atom.global.add.u64 	%rd57, [%rd55], %rd56;
$L__BB11_87:
	ld.shared.u32 	%r132, [%r124+7168];
	setp.eq.s32 	%p53, %r132, 0;
	@%p53 bra 	$L__BB11_89;
	cvt.u32.u64 	%r367, %rd5;
	shl.b32 	%r368, %r478, 8;
	add.s32 	%r369, %r368, %r367;
	add.s32 	%r370, %r369, 1792;
	mul.wide.u32 	%rd58, %r370, 8;
	add.s64 	%rd59, %rd2, %rd58;
	cvt.u64.u32 	%rd60, %r132;
	atom.global.add.u64 	%rd61, [%rd59], %rd60;
$L__BB11_89:
	add.s32 	%r478, %r478, 8;
	setp.ne.s32 	%p54, %r478, %r16;
	mov.u32 	%r480, %r16;
	@%p54 bra 	$L__BB11_73;
$L__BB11_90:
	add.s32 	%r135, %r5, -1;
	setp.eq.s32 	%p55, %r3, 0;
	@%p55 bra 	$L__BB11_111;
	setp.lt.u32 	%p56, %r4, 3;
	@%p56 bra 	$L__BB11_101;
	shl.b32 	%r371, %r480, 10;
	add.s32 	%r136, %r6, %r371;
	ld.shared.u32 	%r137, [%r136];
	setp.eq.s32 	%p57, %r137, 0;
	@%p57 bra 	$L__BB11_94;
	cvt.u32.u64 	%r372, %rd5;
	shl.b32 	%r373, %r480, 8;
	add.s32 	%r374, %r373, %r372;
	mul.wide.u32 	%rd62, %r374, 8;
	add.s64 	%rd63, %rd2, %rd62;
	cvt.u64.u32 	%rd64, %r137;
	atom.global.add.u64 	%rd65, [%rd63], %rd64;
$L__BB11_94:
	ld.shared.u32 	%r138, [%r136+1024];
	setp.eq.s32 	%p58, %r138, 0;
	@%p58 bra 	$L__BB11_96;
	cvt.u32.u64 	%r375, %rd5;
	shl.b32 	%r376, %r480, 8;
	add.s32 	%r377, %r376, %r375;
	add.s32 	%r378, %r377, 256;
	mul.wide.u32 	%rd66, %r378, 8;
	add.s64 	%rd67, %rd2, %rd66;
	cvt.u64.u32 	%rd68, %r138;
	atom.global.add.u64 	%rd69, [%rd67], %rd68;
$L__BB11_96:
	ld.shared.u32 	%r139, [%r136+2048];
	setp.eq.s32 	%p59, %r139, 0;
	@%p59 bra 	$L__BB11_98;
	cvt.u32.u64 	%r379, %rd5;
	shl.b32 	%r380, %r480, 8;
	add.s32 	%r381, %r380, %r379;
	add.s32 	%r382, %r381, 512;
	mul.wide.u32 	%rd70, %r382, 8;
	add.s64 	%rd71, %rd2, %rd70;
	cvt.u64.u32 	%rd72, %r139;
	atom.global.add.u64 	%rd73, [%rd71], %rd72;
$L__BB11_98:
	ld.shared.u32 	%r140, [%r136+3072];
	setp.eq.s32 	%p60, %r140, 0;
	@%p60 bra 	$L__BB11_100;
	cvt.u32.u64 	%r383, %rd5;
	shl.b32 	%r384, %r480, 8;
	add.s32 	%r385, %r384, %r383;
	add.s32 	%r386, %r385, 768;
	mul.wide.u32 	%rd74, %r386, 8;
	add.s64 	%rd75, %rd2, %rd74;
	cvt.u64.u32 	%rd76, %r140;
	atom.global.add.u64 	%rd77, [%rd75], %rd76;
$L__BB11_100:
	add.s32 	%r480, %r480, 4;
$L__BB11_101:
	setp.eq.s32 	%p61, %r5, 0;
	@%p61 bra 	$L__BB11_111;
	setp.eq.s32 	%p62, %r135, 0;
	@%p62 bra 	$L__BB11_108;
	shl.b32 	%r387, %r480, 10;
	add.s32 	%r143, %r6, %r387;
	ld.shared.u32 	%r144, [%r143];
	setp.eq.s32 	%p63, %r144, 0;
	@%p63 bra 	$L__BB11_105;
	cvt.u32.u64 	%r388, %rd5;
	shl.b32 	%r389, %r480, 8;
	add.s32 	%r390, %r389, %r388;
	mul.wide.u32 	%rd78, %r390, 8;
	add.s64 	%rd79, %rd2, %rd78;
	cvt.u64.u32 	%rd80, %r144;
	atom.global.add.u64 	%rd81, [%rd79], %rd80;
$L__BB11_105:
	ld.shared.u32 	%r145, [%r143+1024];
	setp.eq.s32 	%p64, %r145, 0;
	@%p64 bra 	$L__BB11_107;
	cvt.u32.u64 	%r391, %rd5;
	shl.b32 	%r392, %r480, 8;
	add.s32 	%r393, %r392, %r391;
	add.s32 	%r394, %r393, 256;
	mul.wide.u32 	%rd82, %r394, 8;
	add.s64 	%rd83, %rd2, %rd82;
	cvt.u64.u32 	%rd84, %r145;
	atom.global.add.u64 	%rd85, [%rd83], %rd84;
$L__BB11_107:
	add.s32 	%r480, %r480, 2;
$L__BB11_108:
	setp.eq.s32 	%p65, %r17, 0;
	@%p65 bra 	$L__BB11_111;
	shl.b32 	%r395, %r480, 10;
	add.s32 	%r396, %r6, %r395;
	ld.shared.u32 	%r148, [%r396];
	setp.eq.s32 	%p66, %r148, 0;
	@%p66 bra 	$L__BB11_111;
	cvt.u32.u64 	%r397, %rd5;
	shl.b32 	%r398, %r480, 8;
	add.s32 	%r399, %r398, %r397;
	mul.wide.u32 	%rd86, %r399, 8;
	add.s64 	%rd87, %rd2, %rd86;
	cvt.u64.u32 	%rd88, %r148;
	atom.global.add.u64 	%rd89, [%rd87], %rd88;
$L__BB11_111:
	cvt.u32.u64 	%r400, %rd5;
	setp.gt.u32 	%p67, %r400, 127;
	@%p67 bra 	$L__BB11_152;
	setp.lt.u32 	%p68, %r1, 7;
	mov.b32 	%r484, 0;
	@%p68 bra 	$L__BB11_131;
	mov.b32 	%r482, 0;
$L__BB11_114:
	.pragma "nounroll";
	shl.b32 	%r404, %r482, 10;
	add.s32 	%r150, %r6, %r404;
	ld.shared.u32 	%r151, [%r150+512];
	setp.eq.s32 	%p69, %r151, 0;
	shl.b32 	%r405, %r482, 8;
	add.s32 	%r406, %r405, %r400;
	mul.wide.u32 	%rd90, %r406, 8;
	add.s64 	%rd15, %rd2, %rd90;
	@%p69 bra 	$L__BB11_116;
	cvt.u64.u32 	%rd91, %r151;
	atom.global.add.u64 	%rd92, [%rd15+1024], %rd91;
$L__BB11_116:
	ld.shared.u32 	%r152, [%r150+1536];
	setp.eq.s32 	%p70, %r152, 0;
	@%p70 bra 	$L__BB11_118;
	cvt.u64.u32 	%rd93, %r152;
	atom.global.add.u64 	%rd94, [%rd15+3072], %rd93;
$L__BB11_118:
	ld.shared.u32 	%r153, [%r150+2560];
	setp.eq.s32 	%p71, %r153, 0;
	@%p71 bra 	$L__BB11_120;
	cvt.u64.u32 	%rd95, %r153;
	atom.global.add.u64 	%rd96, [%rd15+5120], %rd95;
$L__BB11_120:
	ld.shared.u32 	%r154, [%r150+3584];
	setp.eq.s32 	%p72, %r154, 0;
	@%p72 bra 	$L__BB11_122;
	cvt.u64.u32 	%rd97, %r154;
	atom.global.add.u64 	%rd98, [%rd15+7168], %rd97;
$L__BB11_122:
	ld.shared.u32 	%r155, [%r150+4608];
	setp.eq.s32 	%p73, %r155, 0;
	@%p73 bra 	$L__BB11_124;
	cvt.u64.u32 	%rd99, %r155;
	atom.global.add.u64 	%rd100, [%rd15+9216], %rd99;
$L__BB11_124:
	ld.shared.u32 	%r156, [%r150+5632];
	setp.eq.s32 	%p74, %r156, 0;
	@%p74 bra 	$L__BB11_126;
	cvt.u64.u32 	%rd101, %r156;
	atom.global.add.u64 	%rd102, [%rd15+11264], %rd101;
$L__BB11_126:
	ld.shared.u32 	%r157, [%r150+6656];
	setp.eq.s32 	%p75, %r157, 0;
	@%p75 bra 	$L__BB11_128;
	cvt.u64.u32 	%rd103, %r157;
	atom.global.add.u64 	%rd104, [%rd15+13312], %rd103;
$L__BB11_128:
	ld.shared.u32 	%r158, [%r150+7680];
	setp.eq.s32 	%p76, %r158, 0;
	@%p76 bra 	$L__BB11_130;
	cvt.u64.u32 	%rd105, %r158;
	atom.global.add.u64 	%rd106, [%rd15+15360], %rd105;
$L__BB11_130:
	add.s32 	%r482, %r482, 8;
	setp.ne.s32 	%p77, %r482, %r16;
	mov.u32 	%r484, %r16;
	@%p77 bra 	$L__BB11_114;
$L__BB11_131:
	setp.eq.s32 	%p78, %r3, 0;
	@%p78 bra 	$L__BB11_152;
	setp.lt.u32 	%p79, %r4, 3;
	@%p79 bra 	$L__BB11_142;
	shl.b32 	%r407, %r484, 10;
	add.s32 	%r161, %r6, %r407;
	ld.shared.u32 	%r162, [%r161+512];
	setp.eq.s32 	%p80, %r162, 0;
	@%p80 bra 	$L__BB11_135;
	shl.b32 	%r409, %r484, 8;
	add.s32 	%r410, %r409, %r400;
	mul.wide.u32 	%rd107, %r410, 8;
	add.s64 	%rd108, %rd2, %rd107;
	cvt.u64.u32 	%rd109, %r162;
	atom.global.add.u64 	%rd110, [%rd108+1024], %rd109;
$L__BB11_135:
	ld.shared.u32 	%r163, [%r161+1536];
	setp.eq.s32 	%p81, %r163, 0;
	@%p81 bra 	$L__BB11_137;
	shl.b32 	%r412, %r484, 8;
	add.s32 	%r413, %r412, %r400;
	add.s32 	%r414, %r413, 256;
	mul.wide.u32 	%rd111, %r414, 8;
	add.s64 	%rd112, %rd2, %rd111;
	cvt.u64.u32 	%rd113, %r163;
	atom.global.add.u64 	%rd114, [%rd112+1024], %rd113;
$L__BB11_137:
	ld.shared.u32 	%r164, [%r161+2560];
	setp.eq.s32 	%p82, %r164, 0;
	@%p82 bra 	$L__BB11_139;
	shl.b32 	%r416, %r484, 8;
	add.s32 	%r417, %r416, %r400;
	add.s32 	%r418, %r417, 512;
	mul.wide.u32 	%rd115, %r418, 8;
	add.s64 	%rd116, %rd2, %rd115;
	cvt.u64.u32 	%rd117, %r164;
	atom.global.add.u64 	%rd118, [%rd116+1024], %rd117;
$L__BB11_139:
	ld.shared.u32 	%r165, [%r161+3584];
	setp.eq.s32 	%p83, %r165, 0;
	@%p83 bra 	$L__BB11_141;
	shl.b32 	%r420, %r484, 8;
	add.s32 	%r421, %r420, %r400;
	add.s32 	%r422, %r421, 768;
	mul.wide.u32 	%rd119, %r422, 8;
	add.s64 	%rd120, %rd2, %rd119;
	cvt.u64.u32 	%rd121, %r165;
	atom.global.add.u64 	%rd122, [%rd120+1024], %rd121;
$L__BB11_141:
	add.s32 	%r484, %r484, 4;
$L__BB11_142:
	setp.eq.s32 	%p84, %r5, 0;
	@%p84 bra 	$L__BB11_152;
	setp.eq.s32 	%p85, %r135, 0;
	@%p85 bra 	$L__BB11_149;
	shl.b32 	%r423, %r484, 10;
	add.s32 	%r168, %r6, %r423;
	ld.shared.u32 	%r169, [%r168+512];
	setp.eq.s32 	%p86, %r169, 0;
	@%p86 bra 	$L__BB11_146;
	shl.b32 	%r425, %r484, 8;
	add.s32 	%r426, %r425, %r400;
	mul.wide.u32 	%rd123, %r426, 8;
	add.s64 	%rd124, %rd2, %rd123;
	cvt.u64.u32 	%rd125, %r169;
	atom.global.add.u64 	%rd126, [%rd124+1024], %rd125;
$L__BB11_146:
	ld.shared.u32 	%r170, [%r168+1536];
	setp.eq.s32 	%p87, %r170, 0;
	@%p87 bra 	$L__BB11_148;
	shl.b32 	%r428, %r484, 8;
	add.s32 	%r429, %r428, %r400;
	add.s32 	%r430, %r429, 256;
	mul.wide.u32 	%rd127, %r430, 8;
	add.s64 	%rd128, %rd2, %rd127;
	cvt.u64.u32 	%rd129, %r170;
	atom.global.add.u64 	%rd130, [%rd128+1024], %rd129;
$L__BB11_148:
	add.s32 	%r484, %r484, 2;
$L__BB11_149:
	setp.eq.s32 	%p88, %r17, 0;
	@%p88 bra 	$L__BB11_152;
	shl.b32 	%r431, %r484, 10;
	add.s32 	%r432, %r6, %r431;
	ld.shared.u32 	%r173, [%r432+512];
	setp.eq.s32 	%p89, %r173, 0;
	@%p89 bra 	$L__BB11_152;
	shl.b32 	%r434, %r484, 8;
	add.s32 	%r435, %r434, %r400;
	mul.wide.u32 	%rd131, %r435, 8;
	add.s64 	%rd132, %rd2, %rd131;
	cvt.u64.u32 	%rd133, %r173;
	atom.global.add.u64 	%rd134, [%rd132+1024], %rd133;
$L__BB11_152:
	bar.sync 	0;
	add.s64 	%rd135, %rd135, 1;
	setp.ne.s64 	%p90, %rd135, %rd6;
	@%p90 bra 	$L__BB11_2;
$L__BB11_153:
	ret;

}
	// .globl	_ZN3cub18CUB_300001_SM_10006detail10radix_sort33DeviceRadixSortExclusiveSumKernelINS1_5radix10policy_hubIiNS0_8NullTypeEyE10Policy1000EyEEvPT0_
.visible .entry _ZN3cub18CUB_300001_SM_10006detail10radix_sort33DeviceRadixSortExclusiveSumKernelINS1_5radix10policy_hubIiNS0_8NullTypeEyE10Policy1000EyEEvPT0_(
	.param .u64 .ptr .align 1 _ZN3cub18CUB_300001_SM_10006detail10radix_sort33DeviceRadixSortExclusiveSumKernelINS1_5radix10policy_hubIiNS0_8NullTypeEyE10Policy1000EyEEvPT0__param_0
)
{
	.reg .pred 	%p<4>;
	.reg .b32 	%r<28>;
	.reg .b64 	%rd<54>;
	// demoted variable
	.shared .align 16 .b8 _ZZN3cub18CUB_300001_SM_10006detail10radix_sort33DeviceRadixSortExclusiveSumKernelINS1_5radix10policy_hubIiNS0_8NullTypeEyE10Policy1000EyEEvPT0_E12temp_storage[2336];
	ld.param.u64 	%rd5, [_ZN3cub18CUB_300001_SM_10006detail10radix_sort33DeviceRadixSortExclusiveSumKernelINS1_5radix10policy_hubIiNS0_8NullTypeEyE10Policy1000EyEEvPT0__param_0];
	cvta.to.global.u64 	%rd6, %rd5;
	mov.u32 	%r3, %ctaid.x;
	shl.b32 	%r4, %r3, 8;
	mov.u32 	%r1, %tid.x;
	setp.gt.u32 	%p1, %r1, 255;
	add.s32 	%r5, %r4, %r1;
	mul.wide.s32 	%rd7, %r5, 8;
	add.s64 	%rd1, %rd6, %rd7;
	@%p1 bra 	$L__BB12_2;
	ld.global.u64 	%rd53, [%rd1];
$L__BB12_2:
	shr.u32 	%r6, %r1, 3;
	add.s32 	%r7, %r6, %r1;
	shl.b32 	%r8, %r7, 3;
	mov.u32 	%r9, _ZZN3cub18CUB_300001_SM_10006detail10radix_sort33DeviceRadixSortExclusiveSumKernelINS1_5radix10policy_hubIiNS0_8NullTypeEyE10Policy1000EyEEvPT0_E12temp_storage;
	add.s32 	%r10, %r9, %r8;
	add.s32 	%r2, %r10, 16;
	st.shared.u64 	[%r10+16], %rd53;
	bar.sync 	0;
	setp.gt.u32 	%p2, %r1, 31;
	@%p2 bra 	$L__BB12_4;
	mad.lo.s32 	%r27, %r1, 72, %r9;
	ld.shared.u64 	%rd23, [%r27+16];
	ld.shared.u64 	%rd24, [%r27+24];
	ld.shared.u64 	%rd25, [%r27+32];
	ld.shared.u64 	%rd26, [%r27+40];
	ld.shared.u64 	%rd27, [%r27+48];
	ld.shared.u64 	%rd28, [%r27+56];
	ld.shared.u64 	%rd29, [%r27+64];
	ld.shared.u64 	%rd30, [%r27+72];
	add.s64 	%rd31, %rd24, %rd23;
	add.s64 	%rd32, %rd31, %rd25;
	add.s64 	%rd33, %rd32, %rd26;
	add.s64 	%rd34, %rd33, %rd27;
	add.s64 	%rd35, %rd34, %rd28;
	add.s64 	%rd36, %rd35, %rd29;
	add.s64 	%rd10, %rd36, %rd30;
	mov.b32 	%r11, 1;
	mov.b32 	%r24, 0;
	mov.b32 	%r25, -1;
	// begin inline asm
	{  .reg .u64 r0;  .reg .u32 lo;  .reg .u32 hi;  .reg .pred p;  mov.b64 {lo, hi}, %rd10;  shfl.sync.up.b32 lo|p, lo, %r11, %r24, %r25;  shfl.sync.up.b32 hi|p, hi, %r11, %r24, %r25;  mov.b64 r0, {lo, hi};  @p add.u64 r0, r0, %rd10;  mov.u64 %rd8, r0;}
	// end inline asm
	mov.b32 	%r14, 2;
	// begin inline asm
	{  .reg .u64 r0;  .reg .u32 lo;  .reg .u32 hi;  .reg .pred p;  mov.b64 {lo, hi}, %rd8;  shfl.sync.up.b32 lo|p, lo, %r14, %r24, %r25;  shfl.sync.up.b32 hi|p, hi, %r14, %r24, %r25;  mov.b64 r0, {lo, hi};  @p add.u64 r0, r0, %rd8;  mov.u64 %rd11, r0;}
	// end inline asm
	mov.b32 	%r17, 4;
	// begin inline asm
	{  .reg .u64 r0;  .reg .u32 lo;  .reg .u32 hi;  .reg .pred p;  mov.b64 {lo, hi}, %rd11;  shfl.sync.up.b32 lo|p, lo, %r17, %r24, %r25;  shfl.sync.up.b32 hi|p, hi, %r17, %r24, %r25;  mov.b64 r0, {lo, hi};  @p add.u64 r0, r0, %rd11;  mov.u64 %rd14, r0;}
	// end inline asm
	mov.b32 	%r20, 8;
	// begin inline asm
	{  .reg .u64 r0;  .reg .u32 lo;  .reg .u32 hi;  .reg .pred p;  mov.b64 {lo, hi}, %rd14;  shfl.sync.up.b32 lo|p, lo, %r20, %r24, %r25;  shfl.sync.up.b32 hi|p, hi, %r20, %r24, %r25;  mov.b64 r0, {lo, hi};  @p add.u64 r0, r0, %rd14;  mov.u64 %rd17, r0;}
	// end inline asm
	mov.b32 	%r23, 16;
	// begin inline asm
	{  .reg .u64 r0;  .reg .u32 lo;  .reg .u32 hi;  .reg .pred p;  mov.b64 {lo, hi}, %rd17;  shfl.sync.up.b32 lo|p, lo, %r23, %r24, %r25;  shfl.sync.up.b32 hi|p, hi, %r23, %r24, %r25;  mov.b64 r0, {lo, hi};  @p add.u64 r0, r0, %rd17;  mov.u64 %rd20, r0;}
	// end inline asm
	sub.s64 	%rd37, %rd20, %rd10;
	ld.shared.u64 	%rd38, [%r27+16];
	ld.shared.u64 	%rd39, [%r27+24];
	ld.shared.u64 	%rd40, [%r27+32];
	ld.shared.u64 	%rd41, [%r27+40];
	ld.shared.u64 	%rd42, [%r27+48];
	ld.shared.u64 	%rd43, [%r27+56];
	ld.shared.u64 	%rd44, [%r27+64];
	add.s64 	%rd45, %rd38, %rd37;
	add.s64 	%rd46, %rd39, %rd45;
	add.s64 	%rd47, %rd40, %rd46;
	add.s64 	%rd48, %rd41, %rd47;
	add.s64 	%rd49, %rd42, %rd48;
	add.s64 	%rd50, %rd43, %rd49;
	add.s64 	%rd51, %rd44, %rd50;
	st.shared.u64 	[%r27+16], %rd37;
	st.shared.u64 	[%r27+24], %rd45;
	st.shared.u64 	[%r27+32], %rd46;
	st.shared.u64 	[%r27+40], %rd47;
	st.shared.u64 	[%r27+48], %rd48;
	st.shared.u64 	[%r27+56], %rd49;
	st.shared.u64 	[%r27+64], %rd50;
	st.shared.u64 	[%r27+72], %rd51;
$L__BB12_4:
	setp.gt.u32 	%p3, %r1, 255;
	bar.sync 	0;
	@%p3 bra 	$L__BB12_6;
	ld.shared.u64 	%rd52, [%r2];
	st.global.u64 	[%rd1], %rd52;
$L__BB12_6:
	ret;

}
	// .globl	_ZN3cub18CUB_300001_SM_10006detail10radix_sort29DeviceRadixSortOnesweepKernelINS1_5radix10policy_hubIiNS0_8NullTypeEyE10Policy1000ELNS0_9SortOrderE0EiS6_yiiNS1_21identity_decomposer_tEEEvPT5_SC_PT3_PKSD_PT1_PKSH_PT2_PKSL_T4_iiT6_
.visible .entry _ZN3cub18CUB_300001_SM_10006detail10radix_sort29DeviceRadixSortOnesweepKernelINS1_5radix10policy_hubIiNS0_8NullTypeEyE10Policy1000ELNS0_9SortOrderE0EiS6_yiiNS1_21identity_decomposer_tEEEvPT5_SC_PT3_PKSD_PT1_PKSH_PT2_PKSL_T4_iiT6_(
	.param .u64 .ptr .align 1 _ZN3cub18CUB_300001_SM_10006detail10radix_sort29DeviceRadixSortOnesweepKernelINS1_5radix10policy_hubIiNS0_8NullTypeEyE10Policy1000ELNS0_9SortOrderE0EiS6_yiiNS1_21identity_decomposer_tEEEvPT5_SC_PT3_PKSD_PT1_PKSH_PT2_PKSL_T4_iiT6__param_0,
	.param .u64 .ptr .align 1 _ZN3cub18CUB_300001_SM_10006detail10radix_sort29DeviceRadixSortOnesweepKernelINS1_5radix10policy_hubIiNS0_8NullTypeEyE10Policy1000ELNS0_9SortOrderE0EiS6_yiiNS1_21identity_decomposer_tEEEvPT5_SC_PT3_PKSD_PT1_PKSH_PT2_PKSL_T4_iiT6__param_1,
	.param .u64 .ptr .align 1 _ZN3cub18CUB_300001_SM_10006detail10radix_sort29DeviceRadixSortOnesweepKernelINS1_5radix10policy_hubIiNS0_8NullTypeEyE10Policy1000ELNS0_9SortOrderE0EiS6_yiiNS1_21identity_decomposer_tEEEvPT5_SC_PT3_PKSD_PT1_PKSH_PT2_PKSL_T4_iiT6__param_2,
	.param .u64 .ptr .align 1 _ZN3cub18CUB_300001_SM_10006detail10radix_sort29DeviceRadixSortOnesweepKernelINS1_5radix10policy_hubIiNS0_8NullTypeEyE10Policy1000ELNS0_9SortOrderE0EiS6_yiiNS1_21identity_decomposer_tEEEvPT5_SC_PT3_PKSD_PT1_PKSH_PT2_PKSL_T4_iiT6__param_3,
	.param .u64 .ptr .align 1 _ZN3cub18CUB_300001_SM_10006detail10radix_sort29DeviceRadixSortOnesweepKernelINS1_5radix10policy_hubIiNS0_8NullTypeEyE10Policy1000ELNS0_9SortOrderE0EiS6_yiiNS1_21identity_decomposer_tEEEvPT5_SC_PT3_PKSD_PT1_PKSH_PT2_PKSL_T4_iiT6__param_4,
	.param .u64 .ptr .align 1 _ZN3cub18CUB_300001_SM_10006detail10radix_sort29DeviceRadixSortOnesweepKernelINS1_5radix10policy_hubIiNS0_8NullTypeEyE10Policy1000ELNS0_9SortOrderE0EiS6_yiiNS1_21identity_decomposer_tEEEvPT5_SC_PT3_PKSD_PT1_PKSH_PT2_PKSL_T4_iiT6__param_5,
	.param .u64 .ptr .align 1 _ZN3cub18CUB_300001_SM_10006detail10radix_sort29DeviceRadixSortOnesweepKernelINS1_5radix10policy_hubIiNS0_8NullTypeEyE10Policy1000ELNS0_9SortOrderE0EiS6_yiiNS1_21identity_decomposer_tEEEvPT5_SC_PT3_PKSD_PT1_PKSH_PT2_PKSL_T4_iiT6__param_6,
	.param .u64 .ptr .align 1 _ZN3cub18CUB_300001_SM_10006detail10radix_sort29DeviceRadixSortOnesweepKernelINS1_5radix10policy_hubIiNS0_8NullTypeEyE10Policy1000ELNS0_9SortOrderE0EiS6_yiiNS1_21identity_decomposer_tEEEvPT5_SC_PT3_PKSD_PT1_PKSH_PT2_PKSL_T4_iiT6__param_7,
	.param .u32 _ZN3cub18CUB_300001_SM_10006detail10radix_sort29DeviceRadixSortOnesweepKernelINS1_5radix10policy_hubIiNS0_8NullTypeEyE10Policy1000ELNS0_9SortOrderE0EiS6_yiiNS1_21identity_decomposer_tEEEvPT5_SC_PT3_PKSD_PT1_PKSH_PT2_PKSL_T4_iiT6__param_8,
	.param .u32 _ZN3cub18CUB_300001_SM_10006detail10radix_sort29DeviceRadixSortOnesweepKernelINS1_5radix10policy_hubIiNS0_8NullTypeEyE10Policy1000ELNS0_9SortOrderE0EiS6_yiiNS1_21identity_decomposer_tEEEvPT5_SC_PT3_PKSD_PT1_PKSH_PT2_PKSL_T4_iiT6__param_9,
	.param .u32 _ZN3cub18CUB_300001_SM_10006detail10radix_sort29DeviceRadixSortOnesweepKernelINS1_5radix10policy_hubIiNS0_8NullTypeEyE10Policy1000ELNS0_9SortOrderE0EiS6_yiiNS1_21identity_decomposer_tEEEvPT5_SC_PT3_PKSD_PT1_PKSH_PT2_PKSL_T4_iiT6__param_10,
	.param .align 1 .b8 _ZN3cub18CUB_300001_SM_10006detail10radix_sort29DeviceRadixSortOnesweepKernelINS1_5radix10policy_hubIiNS0_8NullTypeEyE10Policy1000ELNS0_9SortOrderE0EiS6_yiiNS1_21identity_decomposer_tEEEvPT5_SC_PT3_PKSD_PT1_PKSH_PT2_PKSL_T4_iiT6__param_11[1]
)
.maxntid 384
{
	.reg .pred 	%p<142>;
	.reg .b32 	%r<1806>;
	.reg .b64 	%rd<239>;
	// demoted variable
	.shared .align 16 .b8 _ZZN3cub18CUB_300001_SM_10006detail10radix_sort29DeviceRadixSortOnesweepKernelINS1_5radix10policy_hubIiNS0_8NullTypeEyE10Policy1000ELNS0_9SortOrderE0EiS6_yiiNS1_21identity_decomposer_tEEEvPT5_SC_PT3_PKSD_PT1_PKSH_PT2_PKSL_T4_iiT6_E1s[31232];
	ld.param.u64 	%rd21, [_ZN3cub18CUB_300001_SM_10006detail10radix_sort29DeviceRadixSortOnesweepKernelINS1_5radix10policy_hubIiNS0_8NullTypeEyE10Policy1000ELNS0_9SortOrderE0EiS6_yiiNS1_21identity_decomposer_tEEEvPT5_SC_PT3_PKSD_PT1_PKSH_PT2_PKSL_T4_iiT6__param_1];
	ld.param.u64 	%rd24, [_ZN3cub18CUB_300001_SM_10006detail10radix_sort29DeviceRadixSortOnesweepKernelINS1_5radix10policy_hubIiNS0_8NullTypeEyE10Policy1000ELNS0_9SortOrderE0EiS6_yiiNS1_21identity_decomposer_tEEEvPT5_SC_PT3_PKSD_PT1_PKSH_PT2_PKSL_T4_iiT6__param_4];
	ld.param.u64 	%rd25, [_ZN3cub18CUB_300001_SM_10006detail10radix_sort29DeviceRadixSortOnesweepKernelINS1_5radix10policy_hubIiNS0_8NullTypeEyE10Policy1000ELNS0_9SortOrderE0EiS6_yiiNS1_21identity_decomposer_tEEEvPT5_SC_PT3_PKSD_PT1_PKSH_PT2_PKSL_T4_iiT6__param_5];
	ld.param.u32 	%r293, [_ZN3cub18CUB_300001_SM_10006detail10radix_sort29DeviceRadixSortOnesweepKernelINS1_5radix10policy_hubIiNS0_8NullTypeEyE10Policy1000ELNS0_9SortOrderE0EiS6_yiiNS1_21identity_decomposer_tEEEvPT5_SC_PT3_PKSD_PT1_PKSH_PT2_PKSL_T4_iiT6__param_9];
	ld.param.u32 	%r294, [_ZN3cub18CUB_300001_SM_10006detail10radix_sort29DeviceRadixSortOnesweepKernelINS1_5radix10policy_hubIiNS0_8NullTypeEyE10Policy1000ELNS0_9SortOrderE0EiS6_yiiNS1_21identity_decomposer_tEEEvPT5_SC_PT3_PKSD_PT1_PKSH_PT2_PKSL_T4_iiT6__param_10];
	cvta.to.global.u64 	%rd1, %rd24;
	cvta.to.global.u64 	%rd2, %rd25;
	mov.u32 	%r1, %tid.x;
	// begin inline asm
	mov.u32 %r295, %laneid;
	// end inline asm
	setp.ne.s32 	%p1, %r1, 0;
	@%p1 bra 	$L__BB13_2;
	cvta.to.global.u64 	%rd26, %rd21;
	atom.global.add.u32 	%r296, [%rd26], 1;
	st.shared.u32 	[_ZZN3cub18CUB_300001_SM_10006detail10radix_sort29DeviceRadixSortOnesweepKernelINS1_5radix10policy_hubIiNS0_8NullTypeEyE10Policy1000ELNS0_9SortOrderE0EiS6_yiiNS1_21identity_decomposer_tEEEvPT5_SC_PT3_PKSD_PT1_PKSH_PT2_PKSL_T4_iiT6_E1s+29184], %r296;
$L__BB13_2:
	ld.param.u32 	%r1706, [_ZN3cub18CUB_300001_SM_10006detail10radix_sort29DeviceRadixSortOnesweepKernelINS1_5radix10policy_hubIiNS0_8NullTypeEyE10Policy1000ELNS0_9SortOrderE0EiS6_yiiNS1_21identity_decomposer_tEEEvPT5_SC_PT3_PKSD_PT1_PKSH_PT2_PKSL_T4_iiT6__param_8];
	bar.sync 	0;
	ld.shared.u32 	%r3, [_ZZN3cub18CUB_300001_SM_10006detail10radix_sort29DeviceRadixSortOnesweepKernelINS1_5radix10policy_hubIiNS0_8NullTypeEyE10Policy1000ELNS0_9SortOrderE0EiS6_yiiNS1_21identity_decomposer_tEEEvPT5_SC_PT3_PKSD_PT1_PKSH_PT2_PKSL_T4_iiT6_E1s+29184];
	mul.lo.s32 	%r297, %r3, 7296;
	add.s32 	%r4, %r297, 7296;
	setp.gt.s32 	%p2, %r4, %r1706;
	cvt.s64.s32 	%rd3, %r297;
	@%p2 bra 	$L__BB13_4;
	and.b32  	%r298, %r1, 31;
	and.b32  	%r299, %r1, 992;
	mul.lo.s32 	%r300, %r299, 19;
	or.b32  	%r301, %r300, %r298;
	cvt.u64.u32 	%rd27, %r301;
	add.s64 	%rd28, %rd27, %rd3;
	shl.b64 	%rd29, %rd28, 2;
	add.s64 	%rd30, %rd2, %rd29;
	ld.global.u32 	%r1732, [%rd30];
	ld.global.u32 	%r1733, [%rd30+128];
	ld.global.u32 	%r1734, [%rd30+256];
	ld.global.u32 	%r1735, [%rd30+384];
	ld.global.u32 	%r1736, [%rd30+512];
	ld.global.u32 	%r1737, [%rd30+640];
	ld.global.u32 	%r1738, [%rd30+768];
	ld.global.u32 	%r1739, [%rd30+896];
	ld.global.u32 	%r1740, [%rd30+1024];
	ld.global.u32 	%r1741, [%rd30+1152];
	ld.global.u32 	%r1742, [%rd30+1280];
	ld.global.u32 	%r1743, [%rd30+1408];
	ld.global.u32 	%r1744, [%rd30+1536];
	ld.global.u32 	%r1745, [%rd30+1664];
	ld.global.u32 	%r1746, [%rd30+1792];
	ld.global.u32 	%r1747, [%rd30+1920];
	ld.global.u32 	%r1748, [%rd30+2048];
	ld.global.u32 	%r1749, [%rd30+2176];
	ld.global.u32 	%r1750, [%rd30+2304];
	bra.uni 	$L__BB13_42;
$L__BB13_4:
	ld.param.u32 	%r1707, [_ZN3cub18CUB_300001_SM_10006detail10radix_sort29DeviceRadixSortOnesweepKernelINS1_5radix10policy_hubIiNS0_8NullTypeEyE10Policy1000ELNS0_9SortOrderE0EiS6_yiiNS1_21identity_decomposer_tEEEvPT5_SC_PT3_PKSD_PT1_PKSH_PT2_PKSL_T4_iiT6__param_8];
	cvt.u32.u64 	%r303, %rd3;
	sub.s32 	%r24, %r1707, %r303;
	and.b32  	%r304, %r1, 31;
	and.b32  	%r305, %r1, 992;
	mul.lo.s32 	%r306, %r305, 19;
	or.b32  	%r25, %r306, %r304;
	setp.ge.s32 	%p3, %r25, %r24;
	cvt.u64.u32 	%rd31, %r25;
	add.s64 	%rd32, %rd31, %rd3;
	shl.b64 	%rd33, %rd32, 2;
	add.s64 	%rd4, %rd2, %rd33;
	mov.b32 	%r1732, 2147483647;
	@%p3 bra 	$L__BB13_6;
	ld.global.u32 	%r1732, [%rd4];
$L__BB13_6:
	add.s32 	%r308, %r25, 32;
	setp.ge.s32 	%p4, %r308, %r24;
	mov.b32 	%r1733, 2147483647;
	@%p4 bra 	$L__BB13_8;
	ld.global.u32 	%r1733, [%rd4+128];
$L__BB13_8:
	add.s32 	%r310, %r25, 64;
	setp.ge.s32 	%p5, %r310, %r24;
	mov.b32 	%r1734, 2147483647;
	@%p5 bra 	$L__BB13_10;
	ld.global.u32 	%r1734, [%rd4+256];
$L__BB13_10:
	add.s32 	%r312, %r25, 96;
	setp.ge.s32 	%p6, %r312, %r24;
	mov.b32 	%r1735, 2147483647;
	@%p6 bra 	$L__BB13_12;
	ld.global.u32 	%r1735, [%rd4+384];
$L__BB13_12:
	add.s32 	%r314, %r25, 128;
	setp.ge.s32 	%p7, %r314, %r24;
	mov.b32 	%r1736, 2147483647;
	@%p7 bra 	$L__BB13_14;
	ld.global.u32 	%r1736, [%rd4+512];
$L__BB13_14:
	add.s32 	%r316, %r25, 160;
	setp.ge.s32 	%p8, %r316, %r24;
	mov.b32 	%r1737, 2147483647;
	@%p8 bra 	$L__BB13_16;
	ld.global.u32 	%r1737, [%rd4+640];
$L__BB13_16:
	add.s32 	%r318, %r25, 192;
	setp.ge.s32 	%p9, %r318, %r24;
	mov.b32 	%r1738, 2147483647;
	@%p9 bra 	$L__BB13_18;
	ld.global.u32 	%r1738, [%rd4+768];
$L__BB13_18:
	add.s32 	%r320, %r25, 224;
	setp.ge.s32 	%p10, %r320, %r24;
	mov.b32 	%r1739, 2147483647;
	@%p10 bra 	$L__BB13_20;
	ld.global.u32 	%r1739, [%rd4+896];
$L__BB13_20:
	add.s32 	%r322, %r25, 256;
	setp.ge.s32 	%p11, %r322, %r24;
	mov.b32 	%r1740, 2147483647;
	@%p11 bra 	$L__BB13_22;
	ld.global.u32 	%r1740, [%rd4+1024];
$L__BB13_22:
	add.s32 	%r324, %r25, 288;
	setp.ge.s32 	%p12, %r324, %r24;
	mov.b32 	%r1741, 2147483647;
	@%p12 bra 	$L__BB13_24;
	ld.global.u32 	%r1741, [%rd4+1152];
$L__BB13_24:
	add.s32 	%r326, %r25, 320;
	setp.ge.s32 	%p13, %r326, %r24;
	mov.b32 	%r1742, 2147483647;
	@%p13 bra 	$L__BB13_26;
	ld.global.u32 	%r1742, [%rd4+1280];
$L__BB13_26:
	add.s32 	%r328, %r25, 352;
	setp.ge.s32 	%p14, %r328, %r24;
	mov.b32 	%r1743, 2147483647;
	@%p14 bra 	$L__BB13_28;
	ld.global.u32 	%r1743, [%rd4+1408];
$L__BB13_28:
	add.s32 	%r330, %r25, 384;
	setp.ge.s32 	%p15, %r330, %r24;
	mov.b32 	%r1744, 2147483647;
	@%p15 bra 	$L__BB13_30;
	ld.global.u32 	%r1744, [%rd4+1536];
$L__BB13_30:
	add.s32 	%r332, %r25, 416;
	setp.ge.s32 	%p16, %r332, %r24;
	mov.b32 	%r1745, 2147483647;
	@%p16 bra 	$L__BB13_32;
	ld.global.u32 	%r1745, [%rd4+1664];
$L__BB13_32:
	add.s32 	%r334, %r25, 448;
	setp.ge.s32 	%p17, %r334, %r24;
	mov.b32 	%r1746, 2147483647;
	@%p17 bra 	$L__BB13_34;
	ld.global.u32 	%r1746, [%rd4+1792];
$L__BB13_34:
	add.s32 	%r336, %r25, 480;
	setp.ge.s32 	%p18, %r336, %r24;
	mov.b32 	%r1747, 2147483647;
	@%p18 bra 	$L__BB13_36;
	ld.global.u32 	%r1747, [%rd4+1920];
$L__BB13_36:
	add.s32 	%r338, %r25, 512;
	setp.ge.s32 	%p19, %r338, %r24;
	mov.b32 	%r1748, 2147483647;
	@%p19 bra 	$L__BB13_38;
	ld.global.u32 	%r1748, [%rd4+2048];
$L__BB13_38:
	add.s32 	%r340, %r25, 544;
	setp.ge.s32 	%p20, %r340, %r24;
	mov.b32 	%r1749, 2147483647;
	@%p20 bra 	$L__BB13_40;
	ld.global.u32 	%r1749, [%rd4+2176];
$L__BB13_40:
	add.s32 	%r342, %r25, 576;
	setp.ge.s32 	%p21, %r342, %r24;
	mov.b32 	%r1750, 2147483647;
	@%p21 bra 	$L__BB13_42;
	ld.global.u32 	%r1750, [%rd4+2304];
$L__BB13_42:
	mov.b32 	%r343, -1;
	shl.b32 	%r344, %r343, %r294;
	not.b32 	%r82, %r344;
	shr.u32 	%r83, %r1, 5;
	shl.b32 	%r345, %r83, 10;
	mov.u32 	%r346, _ZZN3cub18CUB_300001_SM_10006detail10radix_sort29DeviceRadixSortOnesweepKernelINS1_5radix10policy_hubIiNS0_8NullTypeEyE10Policy1000ELNS0_9SortOrderE0EiS6_yiiNS1_21identity_decomposer_tEEEvPT5_SC_PT3_PKSD_PT1_PKSH_PT2_PKSL_T4_iiT6_E1s;
	add.s32 	%r84, %r346, %r345;
	setp.gt.s32 	%p22, %r295, 255;
	@%p22 bra 	$L__BB13_55;
	max.s32 	%r347, %r295, 224;
	sub.s32 	%r348, %r347, %r295;
	add.s32 	%r349, %r348, 31;
	shr.u32 	%r350, %r349, 5;
	add.s32 	%r85, %r350, 1;
	and.b32  	%r86, %r85, 15;
	setp.lt.u32 	%p23, %r349, 480;
	mov.u32 	%r1754, %r295;
	@%p23 bra 	$L__BB13_46;
	and.b32  	%r351, %r85, 268435440;
	neg.s32 	%r1752, %r351;
	shl.b32 	%r353, %r295, 2;
	add.s32 	%r354, %r345, %r353;
	add.s32 	%r356, %r354, %r346;
	add.s32 	%r1751, %r356, 1024;
	mov.u32 	%r1754, %r295;
$L__BB13_45:
	.pragma "nounroll";
	mov.b32 	%r357, 0;
	st.shared.u32 	[%r1751+-1024], %r357;
	st.shared.u32 	[%r1751+-896], %r357;
	st.shared.u32 	[%r1751+-768], %r357;
	st.shared.u32 	[%r1751+-640], %r357;
	st.shared.u32 	[%r1751+-512], %r357;
	st.shared.u32 	[%r1751+-384], %r357;
	st.shared.u32 	[%r1751+-256], %r357;
	st.shared.u32 	[%r1751+-128], %r357;
	st.shared.u32 	[%r1751], %r357;
	st.shared.u32 	[%r1751+128], %r357;
	st.shared.u32 	[%r1751+256], %r357;
	st.shared.u32 	[%r1751+384], %r357;
	st.shared.u32 	[%r1751+512], %r357;
	st.shared.u32 	[%r1751+640], %r357;
	st.shared.u32 	[%r1751+768], %r357;
	st.shared.u32 	[%r1751+896], %r357;
	add.s32 	%r1754, %r1754, 512;
	add.s32 	%r1752, %r1752, 16;
	add.s32 	%r1751, %r1751, 2048;
	setp.ne.s32 	%p24, %r1752, 0;
	@%p24 bra 	$L__BB13_45;
$L__BB13_46:
	setp.eq.s32 	%p25, %r86, 0;
	@%p25 bra 	$L__BB13_55;
	and.b32  	%r96, %r85, 7;
	setp.lt.u32 	%p26, %r86, 8;
	@%p26 bra 	$L__BB13_49;
	shl.b32 	%r358, %r1754, 2;
	add.s32 	%r359, %r84, %r358;
	mov.b32 	%r360, 0;
	st.shared.u32 	[%r359], %r360;
	st.shared.u32 	[%r359+128], %r360;
	st.shared.u32 	[%r359+256], %r360;
	st.shared.u32 	[%r359+384], %r360;
	st.shared.u32 	[%r359+512], %r360;
	st.shared.u32 	[%r359+640], %r360;
	st.shared.u32 	[%r359+768], %r360;
	st.shared.u32 	[%r359+896], %r360;
	add.s32 	%r1754, %r1754, 256;
$L__BB13_49:
	setp.eq.s32 	%p27, %r96, 0;
	@%p27 bra 	$L__BB13_55;
	and.b32  	%r99, %r85, 3;
	setp.lt.u32 	%p28, %r96, 4;
	@%p28 bra 	$L__BB13_52;
	shl.b32 	%r361, %r1754, 2;
	add.s32 	%r362, %r84, %r361;
	mov.b32 	%r363, 0;
	st.shared.u32 	[%r362], %r363;
	st.shared.u32 	[%r362+128], %r363;
	st.shared.u32 	[%r362+256], %r363;
	st.shared.u32 	[%r362+384], %r363;
	add.s32 	%r1754, %r1754, 128;
$L__BB13_52:
	setp.eq.s32 	%p29, %r99, 0;
	@%p29 bra 	$L__BB13_55;
	shl.b32 	%r365, %r1754, 2;
	add.s32 	%r366, %r345, %r365;
	add.s32 	%r1758, %r346, %r366;
	neg.s32 	%r1757, %r99;
$L__BB13_54:
	.pragma "nounroll";
	mov.b32 	%r368, 0;
	st.shared.u32 	[%r1758], %r368;
	add.s32 	%r1758, %r1758, 128;
	add.s32 	%r1757, %r1757, 1;
	setp.ne.s32 	%p30, %r1757, 0;
	@%p30 bra 	$L__BB13_54;
$L__BB13_55:
	bar.warp.sync 	-1;
	xor.b32  	%r370, %r1732, -2147483648;
	shr.u32 	%r371, %r370, %r293;
	and.b32  	%r108, %r371, %r82;
	shl.b32 	%r372, %r108, 2;
	add.s32 	%r373, %r84, %r372;
	atom.shared.add.u32 	%r374, [%r373], 1;
	xor.b32  	%r375, %r1733, -2147483648;
	shr.u32 	%r376, %r375, %r293;
	and.b32  	%r377, %r376, %r82;
	shl.b32 	%r378, %r377, 2;
	add.s32 	%r379, %r84, %r378;
	atom.shared.add.u32 	%r380, [%r379], 1;
	xor.b32  	%r381, %r1734, -2147483648;
	shr.u32 	%r382, %r381, %r293;
	and.b32  	%r383, %r382, %r82;
	shl.b32 	%r384, %r383, 2;
	add.s32 	%r385, %r84, %r384;
	atom.shared.add.u32 	%r386, [%r385], 1;
	xor.b32  	%r387, %r1735, -2147483648;
	shr.u32 	%r388, %r387, %r293;
	and.b32  	%r389, %r388, %r82;
	shl.b32 	%r390, %r389, 2;
	add.s32 	%r391, %r84, %r390;
	atom.shared.add.u32 	%r392, [%r391], 1;
	xor.b32  	%r393, %r1736, -2147483648;
	shr.u32 	%r394, %r393, %r293;
	and.b32  	%r395, %r394, %r82;
	shl.b32 	%r396, %r395, 2;
	add.s32 	%r397, %r84, %r396;
	atom.shared.add.u32 	%r398, [%r397], 1;
	xor.b32  	%r399, %r1737, -2147483648;
	shr.u32 	%r400, %r399, %r293;
	and.b32  	%r401, %r400, %r82;
	shl.b32 	%r402, %r401, 2;
	add.s32 	%r403, %r84, %r402;
	atom.shared.add.u32 	%r404, [%r403], 1;
	xor.b32  	%r405, %r1738, -2147483648;
	shr.u32 	%r406, %r405, %r293;
	and.b32  	%r407, %r406, %r82;
	shl.b32 	%r408, %r407, 2;
	add.s32 	%r409, %r84, %r408;
	atom.shared.add.u32 	%r410, [%r409], 1;
	xor.b32  	%r1771, %r1739, -2147483648;
	shr.u32 	%r411, %r1771, %r293;
	and.b32  	%r412, %r411, %r82;
	shl.b32 	%r413, %r412, 2;
	add.s32 	%r414, %r84, %r413;
	atom.shared.add.u32 	%r415, [%r414], 1;
	xor.b32  	%r1772, %r1740, -2147483648;
	shr.u32 	%r416, %r1772, %r293;
	and.b32  	%r417, %r416, %r82;
	shl.b32 	%r418, %r417, 2;
	add.s32 	%r419, %r84, %r418;
	atom.shared.add.u32 	%r420, [%r419], 1;
	xor.b32  	%r421, %r1741, -2147483648;
	shr.u32 	%r422, %r421, %r293;
	and.b32  	%r423, %r422, %r82;
	shl.b32 	%r424, %r423, 2;
	add.s32 	%r425, %r84, %r424;
	atom.shared.add.u32 	%r426, [%r425], 1;
	xor.b32  	%r427, %r1742, -2147483648;
	shr.u32 	%r428, %r427, %r293;
	and.b32  	%r429, %r428, %r82;
	shl.b32 	%r430, %r429, 2;
	add.s32 	%r431, %r84, %r430;
	atom.shared.add.u32 	%r432, [%r431], 1;
	xor.b32  	%r433, %r1743, -2147483648;
	shr.u32 	%r434, %r433, %r293;
	and.b32  	%r435, %r434, %r82;
	shl.b32 	%r436, %r435, 2;
	add.s32 	%r437, %r84, %r436;
	atom.shared.add.u32 	%r438, [%r437], 1;
	xor.b32  	%r439, %r1744, -2147483648;
	shr.u32 	%r440, %r439, %r293;
	and.b32  	%r441, %r440, %r82;
	shl.b32 	%r442, %r441, 2;
	add.s32 	%r443, %r84, %r442;
	atom.shared.add.u32 	%r444, [%r443], 1;
	xor.b32  	%r445, %r1745, -2147483648;
	shr.u32 	%r446, %r445, %r293;
	and.b32  	%r447, %r446, %r82;
	shl.b32 	%r448, %r447, 2;
	add.s32 	%r449, %r84, %r448;
	atom.shared.add.u32 	%r450, [%r449], 1;
	xor.b32  	%r451, %r1746, -2147483648;
	shr.u32 	%r452, %r451, %r293;
	and.b32  	%r453, %r452, %r82;
	shl.b32 	%r454, %r453, 2;
	add.s32 	%r455, %r84, %r454;
	atom.shared.add.u32 	%r456, [%r455], 1;
	xor.b32  	%r457, %r1747, -2147483648;
	shr.u32 	%r458, %r457, %r293;
	and.b32  	%r459, %r458, %r82;
	shl.b32 	%r460, %r459, 2;
	add.s32 	%r461, %r84, %r460;
	atom.shared.add.u32 	%r462, [%r461], 1;
	xor.b32  	%r463, %r1748, -2147483648;
	shr.u32 	%r464, %r463, %r293;
	and.b32  	%r465, %r464, %r82;
	shl.b32 	%r466, %r465, 2;
	add.s32 	%r467, %r84, %r466;
	atom.shared.add.u32 	%r468, [%r467], 1;
	xor.b32  	%r469, %r1749, -2147483648;
	shr.u32 	%r470, %r469, %r293;
	and.b32  	%r471, %r470, %r82;
	shl.b32 	%r472, %r471, 2;
	add.s32 	%r473, %r84, %r472;
	atom.shared.add.u32 	%r474, [%r473], 1;
	xor.b32  	%r475, %r1750, -2147483648;
	shr.u32 	%r476, %r475, %r293;
	and.b32  	%r477, %r476, %r82;
	shl.b32 	%r478, %r477, 2;
	add.s32 	%r479, %r84, %r478;
	atom.shared.add.u32 	%r480, [%r479], 1;
	bar.sync 	0;
	setp.gt.u32 	%p31, %r1, 255;
	shl.b32 	%r481, %r1, 2;
	add.s32 	%r111, %r346, %r481;
	mov.b32 	%r1759, 0;
	@%p31 bra 	$L__BB13_57;
	ld.shared.u32 	%r483, [%r111];
	mov.b32 	%r484, 0;
	st.shared.u32 	[%r111], %r484;
	ld.shared.u32 	%r485, [%r111+1024];
	st.shared.u32 	[%r111+1024], %r483;
	add.s32 	%r486, %r485, %r483;
	ld.shared.u32 	%r487, [%r111+2048];
	st.shared.u32 	[%r111+2048], %r486;
	add.s32 	%r488, %r487, %r486;
	ld.shared.u32 	%r489, [%r111+3072];
	st.shared.u32 	[%r111+3072], %r488;
	add.s32 	%r490, %r489, %r488;
	ld.shared.u32 	%r491, [%r111+4096];
	st.shared.u32 	[%r111+4096], %r490;
	add.s32 	%r492, %r491, %r490;
	ld.shared.u32 	%r493, [%r111+5120];
	st.shared.u32 	[%r111+5120], %r492;
	add.s32 	%r494, %r493, %r492;
	ld.shared.u32 	%r495, [%r111+6144];
	st.shared.u32 	[%r111+6144], %r494;
	add.s32 	%r496, %r495, %r494;
	ld.shared.u32 	%r497, [%r111+7168];
	st.shared.u32 	[%r111+7168], %r496;
	add.s32 	%r498, %r497, %r496;
	ld.shared.u32 	%r499, [%r111+8192];
	st.shared.u32 	[%r111+8192], %r498;
	add.s32 	%r500, %r499, %r498;
	ld.shared.u32 	%r501, [%r111+9216];
	st.shared.u32 	[%r111+9216], %r500;
	add.s32 	%r502, %r501, %r500;
	ld.shared.u32 	%r503, [%r111+10240];
	st.shared.u32 	[%r111+10240], %r502;
	add.s32 	%r504, %r503, %r502;
	ld.shared.u32 	%r505, [%r111+11264];
	st.shared.u32 	[%r111+11264], %r504;
	add.s32 	%r1759, %r505, %r504;
$L__BB13_57:
	ld.param.u64 	%rd228, [_ZN3cub18CUB_300001_SM_10006detail10radix_sort29DeviceRadixSortOnesweepKernelINS1_5radix10policy_hubIiNS0_8NullTypeEyE10Policy1000ELNS0_9SortOrderE0EiS6_yiiNS1_21identity_decomposer_tEEEvPT5_SC_PT3_PKSD_PT1_PKSH_PT2_PKSL_T4_iiT6__param_0];
	setp.gt.u32 	%p32, %r1, 255;
	shl.b32 	%r506, %r3, 8;
	add.s32 	%r507, %r506, %r1;
	cvta.to.global.u64 	%rd5, %rd228;
	mul.wide.s32 	%rd34, %r507, 4;
	add.s64 	%rd6, %rd5, %rd34;
	@%p32 bra 	$L__BB13_59;
	or.b32  	%r508, %r1759, 1073741824;
	st.volatile.global.u32 	[%rd6], %r508;
$L__BB13_59:
	ld.param.u64 	%rd235, [_ZN3cub18CUB_300001_SM_10006detail10radix_sort29DeviceRadixSortOnesweepKernelINS1_5radix10policy_hubIiNS0_8NullTypeEyE10Policy1000ELNS0_9SortOrderE0EiS6_yiiNS1_21identity_decomposer_tEEEvPT5_SC_PT3_PKSD_PT1_PKSH_PT2_PKSL_T4_iiT6__param_3];
	xor.b32  	%r1773, %r1741, -2147483648;
	xor.b32  	%r1774, %r1742, -2147483648;
	xor.b32  	%r1765, %r1733, -2147483648;
	xor.b32  	%r1766, %r1734, -2147483648;
	xor.b32  	%r1777, %r1745, -2147483648;
	xor.b32  	%r1778, %r1746, -2147483648;
	xor.b32  	%r1764, %r1732, -2147483648;
	xor.b32  	%r1779, %r1747, -2147483648;
	xor.b32  	%r1780, %r1748, -2147483648;
	xor.b32  	%r1768, %r1736, -2147483648;
	xor.b32  	%r1767, %r1735, -2147483648;
	xor.b32  	%r1775, %r1743, -2147483648;
	xor.b32  	%r1782, %r1750, -2147483648;
	xor.b32  	%r1781, %r1749, -2147483648;
	xor.b32  	%r1769, %r1737, -2147483648;
	xor.b32  	%r1776, %r1744, -2147483648;
	xor.b32  	%r1770, %r1738, -2147483648;
	setp.lt.u32 	%p33, %r1, 256;
	setp.eq.s32 	%p34, %r1759, 7296;
	and.pred  	%p35, %p33, %p34;
	selp.u32 	%r509, 1, 0, %p35;
	{ 
	.reg .pred 	%p1; 
	.reg .pred 	%p2; 
	setp.ne.u32 	%p1, %r509, 0; 
	bar.red.or.pred 	%p2, 0, %p1; 
	selp.u32 	%r510, 1, 0, %p2; 
	}
	setp.eq.s32 	%p36, %r510, 0;
	cvt.u64.u32 	%rd7, %r1;
	cvta.to.global.u64 	%rd35, %rd235;
	mul.wide.u32 	%rd36, %r1, 8;
	add.s64 	%rd8, %rd35, %rd36;
	@%p36 bra 	$L__BB13_111;
	setp.gt.u32 	%p37, %r1, 255;
	setp.gt.u32 	%p38, %r1, %r108;
	selp.b32 	%r131, 7296, 0, %p38;
	shl.b32 	%r511, %r1, 3;
	mov.u32 	%r512, _ZZN3cub18CUB_300001_SM_10006detail10radix_sort29DeviceRadixSortOnesweepKernelINS1_5radix10policy_hubIiNS0_8NullTypeEyE10Policy1000ELNS0_9SortOrderE0EiS6_yiiNS1_21identity_decomposer_tEEEvPT5_SC_PT3_PKSD_PT1_PKSH_PT2_PKSL_T4_iiT6_E1s;
	add.s32 	%r513, %r512, %r511;
	add.s32 	%r132, %r513, 29184;
	@%p37 bra 	$L__BB13_68;
	ld.global.u64 	%rd37, [%rd8];
	cvt.u64.u32 	%rd38, %r131;
	sub.s64 	%rd237, %rd37, %rd38;
	st.shared.u64 	[%r132], %rd237;
	setp.lt.s32 	%p39, %r3, 1;
	mov.u32 	%r1763, %r1759;
	@%p39 bra 	$L__BB13_67;
	mov.b32 	%r1761, -1;
	mov.u32 	%r1760, %r3;
	mov.u32 	%r1763, %r1759;
$L__BB13_63:
	add.s32 	%r136, %r1760, -1;
	shl.b32 	%r515, %r136, 8;
	add.s32 	%r516, %r515, %r1;
	mul.wide.s32 	%rd39, %r516, 4;
	add.s64 	%rd10, %rd5, %rd39;
$L__BB13_64:
	membar.cta;
	ld.volatile.global.u32 	%r137, [%rd10];
	setp.eq.s32 	%p40, %r137, 0;
	@%p40 bra 	$L__BB13_64;
	and.b32  	%r517, %r137, 1073741823;
	add.s32 	%r1763, %r517, %r1763;
	setp.gt.s32 	%p41, %r137, -1;
	vote.sync.ballot.b32 	%r1761, %p41, %r1761;
	setp.gt.u32 	%p43, %r1760, 1;
	and.pred  	%p44, %p41, %p43;
	mov.u32 	%r1760, %r136;
	@%p44 bra 	$L__BB13_63;
	ld.shared.u64 	%rd237, [%r132];
$L__BB13_67:
	or.b32  	%r518, %r1763, -2147483648;
	st.volatile.global.u32 	[%rd6], %r518;
	sub.s32 	%r519, %r1763, %r1759;
	cvt.s64.s32 	%rd40, %r519;
	add.s64 	%rd41, %rd237, %rd40;
	st.shared.u64 	[%r132], %rd41;
$L__BB13_68:
	ld.param.u32 	%r1708, [_ZN3cub18CUB_300001_SM_10006detail10radix_sort29DeviceRadixSortOnesweepKernelINS1_5radix10policy_hubIiNS0_8NullTypeEyE10Policy1000ELNS0_9SortOrderE0EiS6_yiiNS1_21identity_decomposer_tEEEvPT5_SC_PT3_PKSD_PT1_PKSH_PT2_PKSL_T4_iiT6__param_8];
	ld.param.u64 	%rd231, [_ZN3cub18CUB_300001_SM_10006detail10radix_sort29DeviceRadixSortOnesweepKernelINS1_5radix10policy_hubIiNS0_8NullTypeEyE10Policy1000ELNS0_9SortOrderE0EiS6_yiiNS1_21identity_decomposer_tEEEvPT5_SC_PT3_PKSD_PT1_PKSH_PT2_PKSL_T4_iiT6__param_2];
	setp.gt.u32 	%p45, %r1, 255;
	setp.lt.s32 	%p46, %r4, %r1708;
	setp.eq.s64 	%p47, %rd231, 0;
	or.pred  	%p48, %p47, %p46;
	or.pred  	%p49, %p45, %p48;
	@%p49 bra 	$L__BB13_70;
	ld.param.u64 	%rd232, [_ZN3cub18CUB_300001_SM_10006detail10radix_sort29DeviceRadixSortOnesweepKernelINS1_5radix10policy_hubIiNS0_8NullTypeEyE10Policy1000ELNS0_9SortOrderE0EiS6_yiiNS1_21identity_decomposer_tEEEvPT5_SC_PT3_PKSD_PT1_PKSH_PT2_PKSL_T4_iiT6__param_2];
	ld.shared.u64 	%rd42, [%r132];
	cvt.u64.u32 	%rd43, %r131;
	cvt.s64.s32 	%rd44, %r1759;
	add.s64 	%rd45, %rd43, %rd44;
	add.s64 	%rd46, %rd45, %rd42;
	cvta.to.global.u64 	%rd47, %rd232;
	shl.b64 	%rd48, %rd7, 3;
	add.s64 	%rd49, %rd47, %rd48;
	st.global.u64 	[%rd49], %rd46;
$L__BB13_70:
	ld.param.u32 	%r1709, [_ZN3cub18CUB_300001_SM_10006detail10radix_sort29DeviceRadixSortOnesweepKernelINS1_5radix10policy_hubIiNS0_8NullTypeEyE10Policy1000ELNS0_9SortOrderE0EiS6_yiiNS1_21identity_decomposer_tEEEvPT5_SC_PT3_PKSD_PT1_PKSH_PT2_PKSL_T4_iiT6__param_8];
	setp.gt.s32 	%p50, %r4, %r1709;
	bar.sync 	0;
	shl.b32 	%r520, %r108, 3;
	add.s32 	%r522, %r512, %r520;
	ld.shared.u64 	%rd13, [%r522+29184];
	@%p50 bra 	$L__BB13_72;
	and.b32  	%r523, %r1, 31;
	and.b32  	%r524, %r1, 992;
	mul.lo.s32 	%r525, %r524, 19;
	or.b32  	%r526, %r525, %r523;
	cvt.u64.u32 	%rd50, %r526;
	add.s64 	%rd51, %rd13, %rd50;
	shl.b64 	%rd52, %rd51, 2;
	add.s64 	%rd53, %rd1, %rd52;
	st.global.u32 	[%rd53], %r1732;
	st.global.u32 	[%rd53+128], %r1733;
	st.global.u32 	[%rd53+256], %r1734;
	st.global.u32 	[%rd53+384], %r1735;
	st.global.u32 	[%rd53+512], %r1736;
	st.global.u32 	[%rd53+640], %r1737;
	st.global.u32 	[%rd53+768], %r1738;
	st.global.u32 	[%rd53+896], %r1739;
	st.global.u32 	[%rd53+1024], %r1740;
	st.global.u32 	[%rd53+1152], %r1741;
	st.global.u32 	[%rd53+1280], %r1742;
	st.global.u32 	[%rd53+1408], %r1743;
	st.global.u32 	[%rd53+1536], %r1744;
	st.global.u32 	[%rd53+1664], %r1745;
	st.global.u32 	[%rd53+1792], %r1746;
	st.global.u32 	[%rd53+1920], %r1747;
	st.global.u32 	[%rd53+2048], %r1748;
	st.global.u32 	[%rd53+2176], %r1749;
	st.global.u32 	[%rd53+2304], %r1750;
	bra.uni 	$L__BB13_110;
$L__BB13_72:
	ld.param.u32 	%r1710, [_ZN3cub18CUB_300001_SM_10006detail10radix_sort29DeviceRadixSortOnesweepKernelINS1_5radix10policy_hubIiNS0_8NullTypeEyE10Policy1000ELNS0_9SortOrderE0EiS6_yiiNS1_21identity_decomposer_tEEEvPT5_SC_PT3_PKSD_PT1_PKSH_PT2_PKSL_T4_iiT6__param_8];
	mad.lo.s32 	%r141, %r3, -7296, %r1710;
	and.b32  	%r527, %r1, 31;
	and.b32  	%r528, %r1, 992;
	mul.lo.s32 	%r529, %r528, 19;
	or.b32  	%r142, %r529, %r527;
	setp.ge.s32 	%p51, %r142, %r141;
	cvt.u64.u32 	%rd54, %r142;
	add.s64 	%rd55, %rd13, %rd54;
	shl.b64 	%rd56, %rd55, 2;
	add.s64 	%rd14, %rd1, %rd56;
	@%p51 bra 	$L__BB13_74;
	st.global.u32 	[%rd14], %r1732;
$L__BB13_74:
	add.s32 	%r530, %r142, 32;
	setp.ge.s32 	%p52, %r530, %r141;
	@%p52 bra 	$L__BB13_76;
	st.global.u32 	[%rd14+128], %r1733;
$L__BB13_76:
	add.s32 	%r531, %r142, 64;
	setp.ge.s32 	%p53, %r531, %r141;
	@%p53 bra 	$L__BB13_78;
	st.global.u32 	[%rd14+256], %r1734;
$L__BB13_78:
	add.s32 	%r532, %r142, 96;
	setp.ge.s32 	%p54, %r532, %r141;
	@%p54 bra 	$L__BB13_80;
	st.global.u32 	[%rd14+384], %r1735;
$L__BB13_80:
	add.s32 	%r533, %r142, 128;
	setp.ge.s32 	%p55, %r533, %r141;
	@%p55 bra 	$L__BB13_82;
	st.global.u32 	[%rd14+512], %r1736;
$L__BB13_82:
	add.s32 	%r534, %r142, 160;
	setp.ge.s32 	%p56, %r534, %r141;
	@%p56 bra 	$L__BB13_84;
	st.global.u32 	[%rd14+640], %r1737;
$L__BB13_84:
	add.s32 	%r535, %r142, 192;
	setp.ge.s32 	%p57, %r535, %r141;
	@%p57 bra 	$L__BB13_86;
	st.global.u32 	[%rd14+768], %r1738;
$L__BB13_86:
	add.s32 	%r536, %r142, 224;
	setp.ge.s32 	%p58, %r536, %r141;
	@%p58 bra 	$L__BB13_88;
	st.global.u32 	[%rd14+896], %r1739;
$L__BB13_88:
	add.s32 	%r537, %r142, 256;
	setp.ge.s32 	%p59, %r537, %r141;
	@%p59 bra 	$L__BB13_90;
	st.global.u32 	[%rd14+1024], %r1740;
$L__BB13_90:
	add.s32 	%r538, %r142, 288;
	setp.ge.s32 	%p60, %r538, %r141;
	@%p60 bra 	$L__BB13_92;
	st.global.u32 	[%rd14+1152], %r1741;
$L__BB13_92:
	add.s32 	%r539, %r142, 320;
	setp.ge.s32 	%p61, %r539, %r141;
	@%p61 bra 	$L__BB13_94;
	st.global.u32 	[%rd14+1280], %r1742;
$L__BB13_94:
	add.s32 	%r540, %r142, 352;
	setp.ge.s32 	%p62, %r540, %r141;
	@%p62 bra 	$L__BB13_96;
	st.global.u32 	[%rd14+1408], %r1743;
$L__BB13_96:
	add.s32 	%r541, %r142, 384;
	setp.ge.s32 	%p63, %r541, %r141;
	@%p63 bra 	$L__BB13_98;
	st.global.u32 	[%rd14+1536], %r1744;
$L__BB13_98:
	add.s32 	%r542, %r142, 416;
	setp.ge.s32 	%p64, %r542, %r141;
	@%p64 bra 	$L__BB13_100;
	st.global.u32 	[%rd14+1664], %r1745;
$L__BB13_100:
	add.s32 	%r543, %r142, 448;
	setp.ge.s32 	%p65, %r543, %r141;
	@%p65 bra 	$L__BB13_102;
	st.global.u32 	[%rd14+1792], %r1746;
$L__BB13_102:
	add.s32 	%r544, %r142, 480;
	setp.ge.s32 	%p66, %r544, %r141;
	@%p66 bra 	$L__BB13_104;
	st.global.u32 	[%rd14+1920], %r1747;
$L__BB13_104:
	add.s32 	%r545, %r142, 512;
	setp.ge.s32 	%p67, %r545, %r141;
	@%p67 bra 	$L__BB13_106;
	st.global.u32 	[%rd14+2048], %r1748;
$L__BB13_106:
	add.s32 	%r546, %r142, 544;
	setp.ge.s32 	%p68, %r546, %r141;
	@%p68 bra 	$L__BB13_108;
	st.global.u32 	[%rd14+2176], %r1749;
$L__BB13_108:
	add.s32 	%r547, %r142, 576;
	setp.ge.s32 	%p69, %r547, %r141;
	@%p69 bra 	$L__BB13_110;
	st.global.u32 	[%rd14+2304], %r1750;
$L__BB13_110:
	// begin inline asm
	exit;
	// end inline asm
	mov.u32 	%r1764, %r1732;
	mov.u32 	%r1765, %r1733;
	mov.u32 	%r1766, %r1734;
	mov.u32 	%r1767, %r1735;
	mov.u32 	%r1768, %r1736;
	mov.u32 	%r1769, %r1737;
	mov.u32 	%r1770, %r1738;
	mov.u32 	%r1771, %r1739;
	mov.u32 	%r1772, %r1740;
	mov.u32 	%r1773, %r1741;
	mov.u32 	%r1774, %r1742;
	mov.u32 	%r1775, %r1743;
	mov.u32 	%r1776, %r1744;
	mov.u32 	%r1777, %r1745;
	mov.u32 	%r1778, %r1746;
	mov.u32 	%r1779, %r1747;
	mov.u32 	%r1780, %r1748;
	mov.u32 	%r1781, %r1749;
	mov.u32 	%r1782, %r1750;
$L__BB13_111:
	mul.hi.u32 	%r548, %r1, 357913942;
	add.s32 	%r549, %r548, %r1;
	shl.b32 	%r550, %r549, 2;
	mov.u32 	%r551, _ZZN3cub18CUB_300001_SM_10006detail10radix_sort29DeviceRadixSortOnesweepKernelINS1_5radix10policy_hubIiNS0_8NullTypeEyE10Policy1000ELNS0_9SortOrderE0EiS6_yiiNS1_21identity_decomposer_tEEEvPT5_SC_PT3_PKSD_PT1_PKSH_PT2_PKSL_T4_iiT6_E1s;
	add.s32 	%r552, %r551, %r550;
	add.s32 	%r162, %r552, 13328;
	st.shared.u32 	[%r552+13328], %r1759;
	bar.sync 	0;
	setp.gt.u32 	%p70, %r1, 31;
	@%p70 bra 	$L__BB13_113;
	mad.lo.s32 	%r584, %r1, 52, %r551;
	ld.shared.u32 	%r585, [%r584+13328];
	ld.shared.u32 	%r586, [%r584+13332];
	ld.shared.u32 	%r587, [%r584+13336];
	ld.shared.u32 	%r588, [%r584+13340];
	ld.shared.u32 	%r589, [%r584+13344];
	ld.shared.u32 	%r590, [%r584+13348];
	ld.shared.u32 	%r591, [%r584+13352];
	ld.shared.u32 	%r592, [%r584+13356];
	ld.shared.u32 	%r593, [%r584+13360];
	ld.shared.u32 	%r594, [%r584+13364];
	ld.shared.u32 	%r595, [%r584+13368];
	ld.shared.u32 	%r596, [%r584+13372];
	add.s32 	%r597, %r586, %r585;
	add.s32 	%r598, %r597, %r587;
	add.s32 	%r599, %r598, %r588;
	add.s32 	%r600, %r599, %r589;
	add.s32 	%r601, %r600, %r590;
	add.s32 	%r602, %r601, %r591;
	add.s32 	%r603, %r602, %r592;
	add.s32 	%r604, %r603, %r593;
	add.s32 	%r605, %r604, %r594;
	add.s32 	%r606, %r605, %r595;
	add.s32 	%r557, %r606, %r596;
	mov.b32 	%r555, 1;
	mov.b32 	%r580, 0;
	mov.b32 	%r582, -1;
	// begin inline asm
	{  .reg .s32 r0;  .reg .pred p;  shfl.sync.up.b32 r0|p, %r557, %r555, %r580, %r582;  @p add.s32 r0, r0, %r557;  mov.s32 %r553, r0;}
	// end inline asm
	mov.b32 	%r561, 2;
	// begin inline asm
	{  .reg .s32 r0;  .reg .pred p;  shfl.sync.up.b32 r0|p, %r553, %r561, %r580, %r582;  @p add.s32 r0, r0, %r553;  mov.s32 %r559, r0;}
	// end inline asm
	mov.b32 	%r567, 4;
	// begin inline asm
	{  .reg .s32 r0;  .reg .pred p;  shfl.sync.up.b32 r0|p, %r559, %r567, %r580, %r582;  @p add.s32 r0, r0, %r559;  mov.s32 %r565, r0;}
	// end inline asm
	mov.b32 	%r573, 8;
	// begin inline asm
	{  .reg .s32 r0;  .reg .pred p;  shfl.sync.up.b32 r0|p, %r565, %r573, %r580, %r582;  @p add.s32 r0, r0, %r565;  mov.s32 %r571, r0;}
	// end inline asm
	mov.b32 	%r579, 16;
	// begin inline asm
	{  .reg .s32 r0;  .reg .pred p;  shfl.sync.up.b32 r0|p, %r571, %r579, %r580, %r582;  @p add.s32 r0, r0, %r571;  mov.s32 %r577, r0;}
	// end inline asm
	sub.s32 	%r607, %r577, %r557;
	add.s32 	%r608, %r585, %r607;
	add.s32 	%r609, %r586, %r608;
	add.s32 	%r610, %r587, %r609;
	add.s32 	%r611, %r588, %r610;
	add.s32 	%r612, %r589, %r611;
	add.s32 	%r613, %r590, %r612;
	add.s32 	%r614, %r591, %r613;
	add.s32 	%r615, %r592, %r614;
	add.s32 	%r616, %r593, %r615;
	add.s32 	%r617, %r594, %r616;
	add.s32 	%r618, %r595, %r617;
	st.shared.u32 	[%r584+13328], %r607;
	st.shared.u32 	[%r584+13332], %r608;
	st.shared.u32 	[%r584+13336], %r609;
	st.shared.u32 	[%r584+13340], %r610;
	st.shared.u32 	[%r584+13344], %r611;
	st.shared.u32 	[%r584+13348], %r612;
	st.shared.u32 	[%r584+13352], %r613;
	st.shared.u32 	[%r584+13356], %r614;
	st.shared.u32 	[%r584+13360], %r615;
	st.shared.u32 	[%r584+13364], %r616;
	st.shared.u32 	[%r584+13368], %r617;
	st.shared.u32 	[%r584+13372], %r618;
$L__BB13_113:
	setp.gt.u32 	%p71, %r1, 255;
	bar.sync 	0;
	ld.shared.u32 	%r163, [%r162];
	@%p71 bra 	$L__BB13_115;
	shl.b32 	%r619, %r1, 2;
	add.s32 	%r621, %r551, %r619;
	ld.shared.u32 	%r622, [%r621];
	add.s32 	%r623, %r622, %r163;
	st.shared.u32 	[%r621], %r623;
	ld.shared.u32 	%r624, [%r621+1024];
	add.s32 	%r625, %r624, %r163;
	st.shared.u32 	[%r621+1024], %r625;
	ld.shared.u32 	%r626, [%r621+2048];
	add.s32 	%r627, %r626, %r163;
	st.shared.u32 	[%r621+2048], %r627;
	ld.shared.u32 	%r628, [%r621+3072];
	add.s32 	%r629, %r628, %r163;
	st.shared.u32 	[%r621+3072], %r629;
	ld.shared.u32 	%r630, [%r621+4096];
	add.s32 	%r631, %r630, %r163;
	st.shared.u32 	[%r621+4096], %r631;
	ld.shared.u32 	%r632, [%r621+5120];
	add.s32 	%r633, %r632, %r163;
	st.shared.u32 	[%r621+5120], %r633;
	ld.shared.u32 	%r634, [%r621+6144];
	add.s32 	%r635, %r634, %r163;
	st.shared.u32 	[%r621+6144], %r635;
	ld.shared.u32 	%r636, [%r621+7168];
	add.s32 	%r637, %r636, %r163;
	st.shared.u32 	[%r621+7168], %r637;
	ld.shared.u32 	%r638, [%r621+8192];
	add.s32 	%r639, %r638, %r163;
	st.shared.u32 	[%r621+8192], %r639;
	ld.shared.u32 	%r640, [%r621+9216];
	add.s32 	%r641, %r640, %r163;
	st.shared.u32 	[%r621+9216], %r641;
	ld.shared.u32 	%r642, [%r621+10240];
	add.s32 	%r643, %r642, %r163;
	st.shared.u32 	[%r621+10240], %r643;
	ld.shared.u32 	%r644, [%r621+11264];
	add.s32 	%r645, %r644, %r163;
	st.shared.u32 	[%r621+11264], %r645;
$L__BB13_115:
	shl.b32 	%r672, %r1, 5;
	and.b32  	%r673, %r672, 31744;
	add.s32 	%r164, %r551, %r673;
	bar.sync 	0;
	// begin inline asm
	mov.u32 %r646, %lanemask_le;
	// end inline asm
	shr.u32 	%r675, %r1764, %r293;
	and.b32  	%r669, %r675, %r82;
	mov.b32 	%r649, 1;
	// begin inline asm
	{
    .reg .pred p;
    and.b32 %r647, %r669, %r649;    setp.ne.u32 p, %r647, 0;
    vote.ballot.sync.b32 %r647, p, 0xffffffff;
    @!p not.b32 %r647, %r647;
}

	// end inline asm
	mov.b32 	%r652, 2;
	// begin inline asm
	{
    .reg .pred p;
    and.b32 %r650, %r669, %r652;    setp.ne.u32 p, %r650, 0;
    vote.ballot.sync.b32 %r650, p, 0xffffffff;
    @!p not.b32 %r650, %r650;
}

	// end inline asm
	and.b32  	%r676, %r650, %r647;
	mov.b32 	%r655, 4;
	// begin inline asm
	{
    .reg .pred p;
    and.b32 %r653, %r669, %r655;    setp.ne.u32 p, %r653, 0;
    vote.ballot.sync.b32 %r653, p, 0xffffffff;
    @!p not.b32 %r653, %r653;
}

	// end inline asm
	and.b32  	%r677, %r653, %r676;
	mov.b32 	%r658, 8;
	// begin inline asm
	{
    .reg .pred p;
    and.b32 %r656, %r669, %r658;    setp.ne.u32 p, %r656, 0;
    vote.ballot.sync.b32 %r656, p, 0xffffffff;
    @!p not.b32 %r656, %r656;
}

	// end inline asm
	and.b32  	%r678, %r656, %r677;
	mov.b32 	%r661, 16;
	// begin inline asm
	{
    .reg .pred p;
    and.b32 %r659, %r669, %r661;    setp.ne.u32 p, %r659, 0;
    vote.ballot.sync.b32 %r659, p, 0xffffffff;
    @!p not.b32 %r659, %r659;
}

	// end inline asm
	and.b32  	%r679, %r659, %r678;
	mov.b32 	%r664, 32;
	// begin inline asm
	{
    .reg .pred p;
    and.b32 %r662, %r669, %r664;    setp.ne.u32 p, %r662, 0;
    vote.ballot.sync.b32 %r662, p, 0xffffffff;
    @!p not.b32 %r662, %r662;
}

	// end inline asm
	and.b32  	%r680, %r662, %r679;
	mov.b32 	%r667, 64;
	// begin inline asm
	{
    .reg .pred p;
    and.b32 %r665, %r669, %r667;    setp.ne.u32 p, %r665, 0;
    vote.ballot.sync.b32 %r665, p, 0xffffffff;
    @!p not.b32 %r665, %r665;
}

	// end inline asm
	and.b32  	%r681, %r665, %r680;
	mov.b32 	%r670, 128;
	// begin inline asm
	{
    .reg .pred p;
    and.b32 %r668, %r669, %r670;    setp.ne.u32 p, %r668, 0;
    vote.ballot.sync.b32 %r668, p, 0xffffffff;
    @!p not.b32 %r668, %r668;
}

	// end inline asm
	and.b32  	%r682, %r668, %r681;
	clz.b32 	%r683, %r682;
	sub.s32 	%r167, 31, %r683;
	and.b32  	%r684, %r646, %r682;
	popc.b32 	%r168, %r684;
	setp.ne.s32 	%p72, %r295, %r167;
	mov.b32 	%r1783, 0;
	@%p72 bra 	$L__BB13_117;
	shl.b32 	%r685, %r669, 2;
	add.s32 	%r686, %r164, %r685;
	atom.shared.add.u32 	%r1783, [%r686], %r168;
$L__BB13_117:
	shfl.sync.idx.b32	%r712|%p73, %r1783, %r167, 31, -1;
	add.s32 	%r171, %r168, %r712;
	shr.u32 	%r713, %r1765, %r293;
	and.b32  	%r709, %r713, %r82;
	mov.b32 	%r689, 1;
	// begin inline asm
	{
    .reg .pred p;
    and.b32 %r687, %r709, %r689;    setp.ne.u32 p, %r687, 0;
    vote.ballot.sync.b32 %r687, p, 0xffffffff;
    @!p not.b32 %r687, %r687;
}

	// end inline asm
	mov.b32 	%r692, 2;
	// begin inline asm
	{
    .reg .pred p;
    and.b32 %r690, %r709, %r692;    setp.ne.u32 p, %r690, 0;
    vote.ballot.sync.b32 %r690, p, 0xffffffff;
    @!p not.b32 %r690, %r690;
}

	// end inline asm
	and.b32  	%r714, %r690, %r687;
	mov.b32 	%r695, 4;
	// begin inline asm
	{
    .reg .pred p;
    and.b32 %r693, %r709, %r695;    setp.ne.u32 p, %r693, 0;
    vote.ballot.sync.b32 %r693, p, 0xffffffff;
    @!p not.b32 %r693, %r693;
}

	// end inline asm
	and.b32  	%r715, %r693, %r714;
	mov.b32 	%r698, 8;
	// begin inline asm
	{
    .reg .pred p;
    and.b32 %r696, %r709, %r698;    setp.ne.u32 p, %r696, 0;
    vote.ballot.sync.b32 %r696, p, 0xffffffff;
    @!p not.b32 %r696, %r696;
}

	// end inline asm
	and.b32  	%r716, %r696, %r715;
	mov.b32 	%r701, 16;
	// begin inline asm
	{
    .reg .pred p;
    and.b32 %r699, %r709, %r701;    setp.ne.u32 p, %r699, 0;
    vote.ballot.sync.b32 %r699, p, 0xffffffff;
    @!p not.b32 %r699, %r699;
}

	// end inline asm
	and.b32  	%r717, %r699, %r716;
	mov.b32 	%r704, 32;
	// begin inline asm
	{
    .reg .pred p;
    and.b32 %r702, %r709, %r704;    setp.ne.u32 p, %r702, 0;
    vote.ballot.sync.b32 %r702, p, 0xffffffff;
    @!p not.b32 %r702, %r702;
}

	// end inline asm
	and.b32  	%r718, %r702, %r717;
	mov.b32 	%r707, 64;
	// begin inline asm
	{
    .reg .pred p;
    and.b32 %r705, %r709, %r707;    setp.ne.u32 p, %r705, 0;
    vote.ballot.sync.b32 %r705, p, 0xffffffff;
    @!p not.b32 %r705, %r705;
}

	// end inline asm
	and.b32  	%r719, %r705, %r718;
	mov.b32 	%r710, 128;
	// begin inline asm
	{
    .reg .pred p;
    and.b32 %r708, %r709, %r710;    setp.ne.u32 p, %r708, 0;
    vote.ballot.sync.b32 %r708, p, 0xffffffff;
    @!p not.b32 %r708, %r708;
}

	// end inline asm
	and.b32  	%r720, %r708, %r719;
	clz.b32 	%r721, %r720;
	sub.s32 	%r173, 31, %r721;
	and.b32  	%r722, %r646, %r720;
	popc.b32 	%r174, %r722;
	setp.ne.s32 	%p74, %r295, %r173;
	mov.b32 	%r1784, 0;
	@%p74 bra 	$L__BB13_119;
	shl.b32 	%r723, %r709, 2;
	add.s32 	%r724, %r164, %r723;
	atom.shared.add.u32 	%r1784, [%r724], %r174;
$L__BB13_119:
	shfl.sync.idx.b32	%r750|%p75, %r1784, %r173, 31, -1;
	add.s32 	%r177, %r174, %r750;
	shr.u32 	%r751, %r1766, %r293;
	and.b32  	%r747, %r751, %r82;
	mov.b32 	%r727, 1;
	// begin inline asm
	{
    .reg .pred p;
    and.b32 %r725, %r747, %r727;    setp.ne.u32 p, %r725, 0;
    vote.ballot.sync.b32 %r725, p, 0xffffffff;
    @!p not.b32 %r725, %r725;
}

	// end inline asm
	mov.b32 	%r730, 2;
	// begin inline asm
	{
    .reg .pred p;
    and.b32 %r728, %r747, %r730;    setp.ne.u32 p, %r728, 0;
    vote.ballot.sync.b32 %r728, p, 0xffffffff;
    @!p not.b32 %r728, %r728;
}

	// end inline asm
	and.b32  	%r752, %r728, %r725;
	mov.b32 	%r733, 4;
	// begin inline asm
	{
    .reg .pred p;
    and.b32 %r731, %r747, %r733;    setp.ne.u32 p, %r731, 0;
    vote.ballot.sync.b32 %r731, p, 0xffffffff;
    @!p not.b32 %r731, %r731;
}

	// end inline asm
	and.b32  	%r753, %r731, %r752;
	mov.b32 	%r736, 8;
	// begin inline asm
	{
    .reg .pred p;
    and.b32 %r734, %r747, %r736;    setp.ne.u32 p, %r734, 0;
    vote.ballot.sync.b32 %r734, p, 0xffffffff;
    @!p not.b32 %r734, %r734;
}

	// end inline asm
	and.b32  	%r754, %r734, %r753;
	mov.b32 	%r739, 16;
	// begin inline asm
	{
    .reg .pred p;
    and.b32 %r737, %r747, %r739;    setp.ne.u32 p, %r737, 0;
    vote.ballot.sync.b32 %r737, p, 0xffffffff;
    @!p not.b32 %r737, %r737;
}

	// end inline asm
	and.b32  	%r755, %r737, %r754;
	mov.b32 	%r742, 32;
	// begin inline asm
	{
    .reg .pred p;
    and.b32 %r740, %r747, %r742;    setp.ne.u32 p, %r740, 0;
    vote.ballot.sync.b32 %r740, p, 0xffffffff;
    @!p not.b32 %r740, %r740;
}

	// end inline asm
	and.b32  	%r756, %r740, %r755;
	mov.b32 	%r745, 64;
	// begin inline asm
	{
    .reg .pred p;
    and.b32 %r743, %r747, %r745;    setp.ne.u32 p, %r743, 0;
    vote.ballot.sync.b32 %r743, p, 0xffffffff;
    @!p not.b32 %r743, %r743;
}

	// end inline asm
	and.b32  	%r757, %r743, %r756;
	mov.b32 	%r748, 128;
	// begin inline asm
	{
    .reg .pred p;
    and.b32 %r746, %r747, %r748;    setp.ne.u32 p, %r746, 0;
    vote.ballot.sync.b32 %r746, p, 0xffffffff;
    @!p not.b32 %r746, %r746;
}

	// end inline asm
	and.b32  	%r758, %r746, %r757;
	clz.b32 	%r759, %r758;
	sub.s32 	%r179, 31, %r759;
	and.b32  	%r760, %r646, %r758;
	popc.b32 	%r180, %r760;
	setp.ne.s32 	%p76, %r295, %r179;
	mov.b32 	%r1785, 0;
	@%p76 bra 	$L__BB13_121;
	shl.b32 	%r761, %r747, 2;
	add.s32 	%r762, %r164, %r761;
	atom.shared.add.u32 	%r1785, [%r762], %r180;
$L__BB13_121:
	shfl.sync.idx.b32	%r788|%p77, %r1785, %r179, 31, -1;
	add.s32 	%r183, %r180, %r788;
	shr.u32 	%r789, %r1767, %r293;
	and.b32  	%r785, %r789, %r82;
	mov.b32 	%r765, 1;
	// begin inline asm
	{
    .reg .pred p;
    and.b32 %r763, %r785, %r765;    setp.ne.u32 p, %r763, 0;
    vote.ballot.sync.b32 %r763, p, 0xffffffff;
    @!p not.b32 %r763, %r763;
}

	// end inline asm
	mov.b32 	%r768, 2;
	// begin inline asm
	{
    .reg .pred p;
    and.b32 %r766, %r785, %r768;    setp.ne.u32 p, %r766, 0;
    vote.ballot.sync.b32 %r766, p, 0xffffffff;
    @!p not.b32 %r766, %r766;
}

	// end inline asm
	and.b32  	%r790, %r766, %r763;
	mov.b32 	%r771, 4;
	// begin inline asm
	{
    .reg .pred p;
    and.b32 %r769, %r785, %r771;    setp.ne.u32 p, %r769, 0;
    vote.ballot.sync.b32 %r769, p, 0xffffffff;
    @!p not.b32 %r769, %r769;
}

	// end inline asm
	and.b32  	%r791, %r769, %r790;
	mov.b32 	%r774, 8;
	// begin inline asm
	{
    .reg .pred p;
    and.b32 %r772, %r785, %r774;    setp.ne.u32 p, %r772, 0;
    vote.ballot.sync.b32 %r772, p, 0xffffffff;
    @!p not.b32 %r772, %r772;
}

	// end inline asm
	and.b32  	%r792, %r772, %r791;
	mov.b32 	%r777, 16;
	// begin inline asm
	{
    .reg .pred p;
    and.b32 %r775, %r785, %r777;    setp.ne.u32 p, %r775, 0;
    vote.ballot.sync.b32 %r775, p, 0xffffffff;
    @!p not.b32 %r775, %r775;
}

	// end inline asm
	and.b32  	%r793, %r775, %r792;
	mov.b32 	%r780, 32;
	// begin inline asm
	{
    .reg .pred p;
    and.b32 %r778, %r785, %r780;    setp.ne.u32 p, %r778, 0;
    vote.ballot.sync.b32 %r778, p, 0xffffffff;
    @!p not.b32 %r778, %r778;
}

	// end inline asm
	and.b32  	%r794, %r778, %r793;
	mov.b32 	%r783, 64;
	// begin inline asm
	{
    .reg .pred p;
    and.b32 %r781, %r785, %r783;    setp.ne.u32 p, %r781, 0;
    vote.ballot.sync.b32 %r781, p, 0xffffffff;
    @!p not.b32 %r781, %r781;
}

	// end inline asm
	and.b32  	%r795, %r781, %r794;
	mov.b32 	%r786, 128;
	// begin inline asm
	{
    .reg .pred p;
    and.b32 %r784, %r785, %r786;    setp.ne.u32 p, %r784, 0;
    vote.ballot.sync.b32 %r784, p, 0xffffffff;
    @!p not.b32 %r784, %r784;
}

	// end inline asm
	and.b32  	%r796, %r784, %r795;
	clz.b32 	%r797, %r796;
	sub.s32 	%r185, 31, %r797;
	and.b32  	%r798, %r646, %r796;
	popc.b32 	%r186, %r798;
	setp.ne.s32 	%p78, %r295, %r185;
	mov.b32 	%r1786, 0;
	@%p78 bra 	$L__BB13_123;
	shl.b32 	%r799, %r785, 2;
	add.s32 	%r800, %r164, %r799;
	atom.shared.add.u32 	%r1786, [%r800], %r186;
$L__BB13_123:
	shfl.sync.idx.b32	%r826|%p79, %r1786, %r185, 31, -1;
	add.s32 	%r189, %r186, %r826;
	shr.u32 	%r827, %r1768, %r293;
	and.b32  	%r823, %r827, %r82;
	mov.b32 	%r803, 1;
	// begin inline asm
	{
    .reg .pred p;
    and.b32 %r801, %r823, %r803;    setp.ne.u32 p, %r801, 0;
    vote.ballot.sync.b32 %r801, p, 0xffffffff;
    @!p not.b32 %r801, %r801;
}

	// end inline asm
	mov.b32 	%r806, 2;
	// begin inline asm
	{
    .reg .pred p;
    and.b32 %r804, %r823, %r806;    setp.ne.u32 p, %r804, 0;
    vote.ballot.sync.b32 %r804, p, 0xffffffff;
    @!p not.b32 %r804, %r804;
}

	// end inline asm
	and.b32  	%r828, %r804, %r801;
	mov.b32 	%r809, 4;
	// begin inline asm
	{
    .reg .pred p;
    and.b32 %r807, %r823, %r809;    setp.ne.u32 p, %r807, 0;
    vote.ballot.sync.b32 %r807, p, 0xffffffff;
    @!p not.b32 %r807, %r807;
}

	// end inline asm
	and.b32  	%r829, %r807, %r828;
	mov.b32 	%r812, 8;
	// begin inline asm
	{
    .reg .pred p;
    and.b32 %r810, %r823, %r812;    setp.ne.u32 p, %r810, 0;
    vote.ballot.sync.b32 %r810, p, 0xffffffff;
    @!p not.b32 %r810, %r810;
}

	// end inline asm
	and.b32  	%r830, %r810, %r829;
	mov.b32 	%r815, 16;
	// begin inline asm
	{
    .reg .pred p;
    and.b32 %r813, %r823, %r815;    setp.ne.u32 p, %r813, 0;
    vote.ballot.sync.b32 %r813, p, 0xffffffff;
    @!p not.b32 %r813, %r813;
}

	// end inline asm
	and.b32  	%r831, %r813, %r830;
	mov.b32 	%r818, 32;
	// begin inline asm
	{
    .reg .pred p;
    and.b32 %r816, %r823, %r818;    setp.ne.u32 p, %r816, 0;
    vote.ballot.sync.b32 %r816, p, 0xffffffff;
    @!p not.b32 %r816, %r816;
}

	// end inline asm
	and.b32  	%r832, %r816, %r831;
	mov.b32 	%r821, 64;
	// begin inline asm
	{
    .reg .pred p;
    and.b32 %r819, %r823, %r821;    setp.ne.u32 p, %r819, 0;
    vote.ballot.sync.b32 %r819, p, 0xffffffff;
    @!p not.b32 %r819, %r819;
}

	// end inline asm
	and.b32  	%r833, %r819, %r832;
	mov.b32 	%r824, 128;
	// begin inline asm
	{
    .reg .pred p;
    and.b32 %r822, %r823, %r824;    setp.ne.u32 p, %r822, 0;
    vote.ballot.sync.b32 %r822, p, 0xffffffff;
    @!p not.b32 %r822, %r822;
}

	// end inline asm
	and.b32  	%r834, %r822, %r833;
	clz.b32 	%r835, %r834;
	sub.s32 	%r191, 31, %r835;
	and.b32  	%r836, %r646, %r834;
	popc.b32 	%r192, %r836;
	setp.ne.s32 	%p80, %r295, %r191;
	mov.b32 	%r1787, 0;
	@%p80 bra 	$L__BB13_125;
	shl.b32 	%r837, %r823, 2;
	add.s32 	%r838, %r164, %r837;
	atom.shared.add.u32 	%r1787, [%r838], %r192;
$L__BB13_125:
	shfl.sync.idx.b32	%r864|%p81, %r1787, %r191, 31, -1;
	add.s32 	%r195, %r192, %r864;
	shr.u32 	%r865, %r1769, %r293;
	and.b32  	%r861, %r865, %r82;
	mov.b32 	%r841, 1;
	// begin inline asm
	{
    .reg .pred p;
    and.b32 %r839, %r861, %r841;    setp.ne.u32 p, %r839, 0;
    vote.ballot.sync.b32 %r839, p, 0xffffffff;
    @!p not.b32 %r839, %r839;
}

	// end inline asm
	mov.b32 	%r844, 2;
	// begin inline asm
	{
    .reg .pred p;
    and.b32 %r842, %r861, %r844;    setp.ne.u32 p, %r842, 0;
    vote.ballot.sync.b32 %r842, p, 0xffffffff;
    @!p not.b32 %r842, %r842;
}

	// end inline asm
	and.b32  	%r866, %r842, %r839;
	mov.b32 	%r847, 4;
	// begin inline asm
	{
    .reg .pred p;
    and.b32 %r845, %r861, %r847;    setp.ne.u32 p, %r845, 0;
    vote.ballot.sync.b32 %r845, p, 0xffffffff;
    @!p not.b32 %r845, %r845;
}

	// end inline asm
	and.b32  	%r867, %r845, %r866;
	mov.b32 	%r850, 8;
	// begin inline asm
	{
    .reg .pred p;
    and.b32 %r848, %r861, %r850;    setp.ne.u32 p, %r848, 0;
    vote.ballot.sync.b32 %r848, p, 0xffffffff;
    @!p not.b32 %r848, %r848;
}

	// end inline asm
	and.b32  	%r868, %r848, %r867;
	mov.b32 	%r853, 16;
	// begin inline asm
	{
    .reg .pred p;
    and.b32 %r851, %r861, %r853;    setp.ne.u32 p, %r851, 0;
    vote.ballot.sync.b32 %r851, p, 0xffffffff;
    @!p not.b32 %r851, %r851;
}

	// end inline asm
	and.b32  	%r869, %r851, %r868;
	mov.b32 	%r856, 32;
	// begin inline asm
	{
    .reg .pred p;
    and.b32 %r854, %r861, %r856;    setp.ne.u32 p, %r854, 0;
    vote.ballot.sync.b32 %r854, p, 0xffffffff;
    @!p not.b32 %r854, %r854;
}

	// end inline asm
	and.b32  	%r870, %r854, %r869;
	mov.b32 	%r859, 64;
	// begin inline asm
	{
    .reg .pred p;
    and.b32 %r857, %r861, %r859;    setp.ne.u32 p, %r857, 0;
    vote.ballot.sync.b32 %r857, p, 0xffffffff;
    @!p not.b32 %r857, %r857;
}

	// end inline asm
	and.b32  	%r871, %r857, %r870;
	mov.b32 	%r862, 128;
	// begin inline asm
	{
    .reg .pred p;
    and.b32 %r860, %r861, %r862;    setp.ne.u32 p, %r860, 0;
    vote.ballot.sync.b32 %r860, p, 0xffffffff;
    @!p not.b32 %r860, %r860;
}

	// end inline asm
	and.b32  	%r872, %r860, %r871;
	clz.b32 	%r873, %r872;
	sub.s32 	%r197, 31, %r873;
	and.b32  	%r874, %r646, %r872;
	popc.b32 	%r198, %r874;
	setp.ne.s32 	%p82, %r295, %r197;
	mov.b32 	%r1788, 0;
	@%p82 bra 	$L__BB13_127;
	shl.b32 	%r875, %r861, 2;
	add.s32 	%r876, %r164, %r875;
	atom.shared.add.u32 	%r1788, [%r876], %r198;
$L__BB13_127:
	shfl.sync.idx.b32	%r902|%p83, %r1788, %r197, 31, -1;
	add.s32 	%r201, %r198, %r902;
	shr.u32 	%r903, %r1770, %r293;
	and.b32  	%r899, %r903, %r82;
	mov.b32 	%r879, 1;
	// begin inline asm
	{
    .reg .pred p;
    and.b32 %r877, %r899, %r879;    setp.ne.u32 p, %r877, 0;
    vote.ballot.sync.b32 %r877, p, 0xffffffff;
    @!p not.b32 %r877, %r877;
}

	// end inline asm
	mov.b32 	%r882, 2;
	// begin inline asm
	{
    .reg .pred p;
    and.b32 %r880, %r899, %r882;    setp.ne.u32 p, %r880, 0;
    vote.ballot.sync.b32 %r880, p, 0xffffffff;
    @!p not.b32 %r880, %r880;
}

	// end inline asm
	and.b32  	%r904, %r880, %r877;
	mov.b32 	%r885, 4;
	// begin inline asm
	{
    .reg .pred p;
    and.b32 %r883, %r899, %r885;    setp.ne.u32 p, %r883, 0;
    vote.ballot.sync.b32 %r883, p, 0xffffffff;
    @!p not.b32 %r883, %r883;
}

	// end inline asm
	and.b32  	%r905, %r883, %r904;
	mov.b32 	%r888, 8;
	// begin inline asm
	{
    .reg .pred p;
    and.b32 %r886, %r899, %r888;    setp.ne.u32 p, %r886, 0;
    vote.ballot.sync.b32 %r886, p, 0xffffffff;
    @!p not.b32 %r886, %r886;
}

	// end inline asm
	and.b32  	%r906, %r886, %r905;
	mov.b32 	%r891, 16;
	// begin inline asm
	{
    .reg .pred p;
    and.b32 %r889, %r899, %r891;    setp.ne.u32 p, %r889, 0;
    vote.ballot.sync.b32 %r889, p, 0xffffffff;
    @!p not.b32 %r889, %r889;
}

	// end inline asm
	and.b32  	%r907, %r889, %r906;
	mov.b32 	%r894, 32;
	// begin inline asm
	{
    .reg .pred p;
    and.b32 %r892, %r899, %r894;    setp.ne.u32 p, %r892, 0;
    vote.ballot.sync.b32 %r892, p, 0xffffffff;
    @!p not.b32 %r892, %r892;
}

	// end inline asm
	and.b32  	%r908, %r892, %r907;
	mov.b32 	%r897, 64;
	// begin inline asm
	{
    .reg .pred p;
    and.b32 %r895, %r899, %r897;    setp.ne.u32 p, %r895, 0;
    vote.ballot.sync.b32 %r895, p, 0xffffffff;
    @!p not.b32 %r895, %r895;
}

	// end inline asm
	and.b32  	%r909, %r895, %r908;
	mov.b32 	%r900, 128;
	// begin inline asm
	{
    .reg .pred p;
    and.b32 %r898, %r899, %r900;    setp.ne.u32 p, %r898, 0;
    vote.ballot.sync.b32 %r898, p, 0xffffffff;
    @!p not.b32 %r898, %r898;
}

	// end inline asm
	and.b32  	%r910, %r898, %r909;
	clz.b32 	%r911, %r910;
	sub.s32 	%r203, 31, %r911;
	and.b32  	%r912, %r646, %r910;
	popc.b32 	%r204, %r912;
	setp.ne.s32 	%p84, %r295, %r203;
	mov.b32 	%r1789, 0;
	@%p84 bra 	$L__BB13_129;
	shl.b32 	%r913, %r899, 2;
	add.s32 	%r914, %r164, %r913;
	atom.shared.add.u32 	%r1789, [%r914], %r204;
$L__BB13_129:
	shfl.sync.idx.b32	%r940|%p85, %r1789, %r203, 31, -1;
	add.s32 	%r207, %r204, %r940;
	shr.u32 	%r941, %r1771, %r293;
	and.b32  	%r937, %r941, %r82;
	mov.b32 	%r917, 1;
	// begin inline asm
	{
    .reg .pred p;
    and.b32 %r915, %r937, %r917;    setp.ne.u32 p, %r915, 0;
    vote.ballot.sync.b32 %r915, p, 0xffffffff;
    @!p not.b32 %r915, %r915;
}

	// end inline asm
	mov.b32 	%r920, 2;
	// begin inline asm
	{
    .reg .pred p;
    and.b32 %r918, %r937, %r920;    setp.ne.u32 p, %r918, 0;
    vote.ballot.sync.b32 %r918, p, 0xffffffff;
    @!p not.b32 %r918, %r918;
}

	// end inline asm
	and.b32  	%r942, %r918, %r915;
	mov.b32 	%r923, 4;
	// begin inline asm
	{
    .reg .pred p;
    and.b32 %r921, %r937, %r923;    setp.ne.u32 p, %r921, 0;
    vote.ballot.sync.b32 %r921, p, 0xffffffff;
    @!p not.b32 %r921, %r921;
}

	// end inline asm
	and.b32  	%r943, %r921, %r942;
	mov.b32 	%r926, 8;
	// begin inline asm
	{
    .reg .pred p;
    and.b32 %r924, %r937, %r926;    setp.ne.u32 p, %r924, 0;
    vote.ballot.sync.b32 %r924, p, 0xffffffff;
    @!p not.b32 %r924, %r924;
}

	// end inline asm
	and.b32  	%r944, %r924, %r943;
	mov.b32 	%r929, 16;
	// begin inline asm
	{
    .reg .pred p;
    and.b32 %r927, %r937, %r929;    setp.ne.u32 p, %r927, 0;
    vote.ballot.sync.b32 %r927, p, 0xffffffff;
    @!p not.b32 %r927, %r927;
}

	// end inline asm
	and.b32  	%r945, %r927, %r944;
	mov.b32 	%r932, 32;
	// begin inline asm
	{
    .reg .pred p;
    and.b32 %r930, %r937, %r932;    setp.ne.u32 p, %r930, 0;
    vote.ballot.sync.b32 %r930, p, 0xffffffff;
    @!p not.b32 %r930, %r930;
}

	// end inline asm
	and.b32  	%r946, %r930, %r945;
	mov.b32 	%r935, 64;
	// begin inline asm
	{
    .reg .pred p;
    and.b32 %r933, %r937, %r935;    setp.ne.u32 p, %r933, 0;
    vote.ballot.sync.b32 %r933, p, 0xffffffff;
    @!p not.b32 %r933, %r933;
}

	// end inline asm
	and.b32  	%r947, %r933, %r946;
	mov.b32 	%r938, 128;
	// begin inline asm
	{
    .reg .pred p;
    and.b32 %r936, %r937, %r938;    setp.ne.u32 p, %r936, 0;
    vote.ballot.sync.b32 %r936, p, 0xffffffff;
    @!p not.b32 %r936, %r936;
}

	// end inline asm
	and.b32  	%r948, %r936, %r947;
	clz.b32 	%r949, %r948;
	sub.s32 	%r209, 31, %r949;
	and.b32  	%r950, %r646, %r948;
	popc.b32 	%r210, %r950;
	setp.ne.s32 	%p86, %r295, %r209;
	mov.b32 	%r1790, 0;
	@%p86 bra 	$L__BB13_131;
	shl.b32 	%r951, %r937, 2;
	add.s32 	%r952, %r164, %r951;
	atom.shared.add.u32 	%r1790, [%r952], %r210;
$L__BB13_131:
	shfl.sync.idx.b32	%r978|%p87, %r1790, %r209, 31, -1;
	add.s32 	%r213, %r210, %r978;
	shr.u32 	%r979, %r1772, %r293;
	and.b32  	%r975, %r979, %r82;
	mov.b32 	%r955, 1;
	// begin inline asm
	{
    .reg .pred p;
    and.b32 %r953, %r975, %r955;    setp.ne.u32 p, %r953, 0;
    vote.ballot.sync.b32 %r953, p, 0xffffffff;
    @!p not.b32 %r953, %r953;
}

	// end inline asm
	mov.b32 	%r958, 2;
	// begin inline asm
	{
    .reg .pred p;
    and.b32 %r956, %r975, %r958;    setp.ne.u32 p, %r956, 0;
    vote.ballot.sync.b32 %r956, p, 0xffffffff;
    @!p not.b32 %r956, %r956;
}

	// end inline asm
	and.b32  	%r980, %r956, %r953;
	mov.b32 	%r961, 4;
	// begin inline asm
	{
    .reg .pred p;
    and.b32 %r959, %r975, %r961;    setp.ne.u32 p, %r959, 0;
    vote.ballot.sync.b32 %r959, p, 0xffffffff;
    @!p not.b32 %r959, %r959;
}

	// end inline asm
	and.b32  	%r981, %r959, %r980;
	mov.b32 	%r964, 8;
	// begin inline asm
	{
    .reg .pred p;
    and.b32 %r962, %r975, %r964;    setp.ne.u32 p, %r962, 0;
    vote.ballot.sync.b32 %r962, p, 0xffffffff;
    @!p not.b32 %r962, %r962;
}

	// end inline asm
	and.b32  	%r982, %r962, %r981;
	mov.b32 	%r967, 16;
	// begin inline asm
	{
    .reg .pred p;
    and.b32 %r965, %r975, %r967;    setp.ne.u32 p, %r965, 0;
    vote.ballot.sync.b32 %r965, p, 0xffffffff;
    @!p not.b32 %r965, %r965;
}

	// end inline asm
	and.b32  	%r983, %r965, %r982;
	mov.b32 	%r970, 32;
	// begin inline asm
	{
    .reg .pred p;
    and.b32 %r968, %r975, %r970;    setp.ne.u32 p, %r968, 0;
    vote.ballot.sync.b32 %r968, p, 0xffffffff;
    @!p not.b32 %r968, %r968;
}

	// end inline asm
	and.b32  	%r984, %r968, %r983;
	mov.b32 	%r973, 64;
	// begin inline asm
	{
    .reg .pred p;
    and.b32 %r971, %r975, %r973;    setp.ne.u32 p, %r971, 0;
    vote.ballot.sync.b32 %r971, p, 0xffffffff;
    @!p not.b32 %r971, %r971;
}

	// end inline asm
	and.b32  	%r985, %r971, %r984;
	mov.b32 	%r976, 128;
	// begin inline asm
	{
    .reg .pred p;
    and.b32 %r974, %r975, %r976;    setp.ne.u32 p, %r974, 0;
    vote.ballot.sync.b32 %r974, p, 0xffffffff;
    @!p not.b32 %r974, %r974;
}

	// end inline asm
	and.b32  	%r986, %r974, %r985;
	clz.b32 	%r987, %r986;
	sub.s32 	%r215, 31, %r987;
	and.b32  	%r988, %r646, %r986;
	popc.b32 	%r216, %r988;
	setp.ne.s32 	%p88, %r295, %r215;
	mov.b32 	%r1791, 0;
	@%p88 bra 	$L__BB13_133;
	shl.b32 	%r989, %r975, 2;
	add.s32 	%r990, %r164, %r989;
	atom.shared.add.u32 	%r1791, [%r990], %r216;
$L__BB13_133:
	shfl.sync.idx.b32	%r1016|%p89, %r1791, %r215, 31, -1;
	add.s32 	%r219, %r216, %r1016;
	shr.u32 	%r1017, %r1773, %r293;
	and.b32  	%r1013, %r1017, %r82;
	mov.b32 	%r993, 1;
	// begin inline asm
	{
    .reg .pred p;
    and.b32 %r991, %r1013, %r993;    setp.ne.u32 p, %r991, 0;
    vote.ballot.sync.b32 %r991, p, 0xffffffff;
    @!p not.b32 %r991, %r991;
}

	// end inline asm
	mov.b32 	%r996, 2;
	// begin inline asm
	{
    .reg .pred p;
    and.b32 %r994, %r1013, %r996;    setp.ne.u32 p, %r994, 0;
    vote.ballot.sync.b32 %r994, p, 0xffffffff;
    @!p not.b32 %r994, %r994;
}

	// end inline asm
	and.b32  	%r1018, %r994, %r991;
	mov.b32 	%r999, 4;
	// begin inline asm
	{
    .reg .pred p;
    and.b32 %r997, %r1013, %r999;    setp.ne.u32 p, %r997, 0;
    vote.ballot.sync.b32 %r997, p, 0xffffffff;
    @!p not.b32 %r997, %r997;
}

	// end inline asm
	and.b32  	%r1019, %r997, %r1018;
	mov.b32 	%r1002, 8;
	// begin inline asm
	{
    .reg .pred p;
    and.b32 %r1000, %r1013, %r1002;    setp.ne.u32 p, %r1000, 0;
    vote.ballot.sync.b32 %r1000, p, 0xffffffff;
    @!p not.b32 %r1000, %r1000;
}

	// end inline asm
	and.b32  	%r1020, %r1000, %r1019;
	mov.b32 	%r1005, 16;
	// begin inline asm
	{
    .reg .pred p;
    and.b32 %r1003, %r1013, %r1005;    setp.ne.u32 p, %r1003, 0;
    vote.ballot.sync.b32 %r1003, p, 0xffffffff;
    @!p not.b32 %r1003, %r1003;
}

	// end inline asm
	and.b32  	%r1021, %r1003, %r1020;
	mov.b32 	%r1008, 32;
	// begin inline asm
	{
    .reg .pred p;
    and.b32 %r1006, %r1013, %r1008;    setp.ne.u32 p, %r1006, 0;
    vote.ballot.sync.b32 %r1006, p, 0xffffffff;
    @!p not.b32 %r1006, %r1006;
}

	// end inline asm
	and.b32  	%r1022, %r1006, %r1021;
	mov.b32 	%r1011, 64;
	// begin inline asm
	{
    .reg .pred p;
    and.b32 %r1009, %r1013, %r1011;    setp.ne.u32 p, %r1009, 0;
    vote.ballot.sync.b32 %r1009, p, 0xffffffff;
    @!p not.b32 %r1009, %r1009;
}

	// end inline asm
	and.b32  	%r1023, %r1009, %r1022;
	mov.b32 	%r1014, 128;
	// begin inline asm
	{
    .reg .pred p;
    and.b32 %r1012, %r1013, %r1014;    setp.ne.u32 p, %r1012, 0;
    vote.ballot.sync.b32 %r1012, p, 0xffffffff;
    @!p not.b32 %r1012, %r1012;
}

	// end inline asm
	and.b32  	%r1024, %r1012, %r1023;
	clz.b32 	%r1025, %r1024;
	sub.s32 	%r221, 31, %r1025;
	and.b32  	%r1026, %r646, %r1024;
	popc.b32 	%r222, %r1026;
	setp.ne.s32 	%p90, %r295, %r221;
	mov.b32 	%r1792, 0;
	@%p90 bra 	$L__BB13_135;
	shl.b32 	%r1027, %r1013, 2;
	add.s32 	%r1028, %r164, %r1027;
	atom.shared.add.u32 	%r1792, [%r1028], %r222;
$L__BB13_135:
	shfl.sync.idx.b32	%r1054|%p91, %r1792, %r221, 31, -1;
	add.s32 	%r225, %r222, %r1054;
	shr.u32 	%r1055, %r1774, %r293;
	and.b32  	%r1051, %r1055, %r82;
	mov.b32 	%r1031, 1;
	// begin inline asm
	{
    .reg .pred p;
    and.b32 %r1029, %r1051, %r1031;    setp.ne.u32 p, %r1029, 0;
    vote.ballot.sync.b32 %r1029, p, 0xffffffff;
    @!p not.b32 %r1029, %r1029;
}

	// end inline asm
	mov.b32 	%r1034, 2;
	// begin inline asm
	{
    .reg .pred p;
    and.b32 %r1032, %r1051, %r1034;    setp.ne.u32 p, %r1032, 0;
    vote.ballot.sync.b32 %r1032, p, 0xffffffff;
    @!p not.b32 %r1032, %r1032;
}

	// end inline asm
	and.b32  	%r1056, %r1032, %r1029;
	mov.b32 	%r1037, 4;
	// begin inline asm
	{
    .reg .pred p;
    and.b32 %r1035, %r1051, %r1037;    setp.ne.u32 p, %r1035, 0;
    vote.ballot.sync.b32 %r1035, p, 0xffffffff;
    @!p not.b32 %r1035, %r1035;
}

	// end inline asm
	and.b32  	%r1057, %r1035, %r1056;
	mov.b32 	%r1040, 8;
	// begin inline asm
	{
    .reg .pred p;
    and.b32 %r1038, %r1051, %r1040;    setp.ne.u32 p, %r1038, 0;
    vote.ballot.sync.b32 %r1038, p, 0xffffffff;
    @!p not.b32 %r1038, %r1038;
}

	// end inline asm
	and.b32  	%r1058, %r1038, %r1057;
	mov.b32 	%r1043, 16;
	// begin inline asm
	{
    .reg .pred p;
    and.b32 %r1041, %r1051, %r1043;    setp.ne.u32 p, %r1041, 0;
    vote.ballot.sync.b32 %r1041, p, 0xffffffff;
    @!p not.b32 %r1041, %r1041;
}

	// end inline asm
	and.b32  	%r1059, %r1041, %r1058;
	mov.b32 	%r1046, 32;
	// begin inline asm
	{
    .reg .pred p;
    and.b32 %r1044, %r1051, %r1046;    setp.ne.u32 p, %r1044, 0;
    vote.ballot.sync.b32 %r1044, p, 0xffffffff;
    @!p not.b32 %r1044, %r1044;
}

	// end inline asm
	and.b32  	%r1060, %r1044, %r1059;
	mov.b32 	%r1049, 64;
	// begin inline asm
	{
    .reg .pred p;
    and.b32 %r1047, %r1051, %r1049;    setp.ne.u32 p, %r1047, 0;
    vote.ballot.sync.b32 %r1047, p, 0xffffffff;
    @!p not.b32 %r1047, %r1047;
}

	// end inline asm
	and.b32  	%r1061, %r1047, %r1060;
	mov.b32 	%r1052, 128;
	// begin inline asm
	{
    .reg .pred p;
    and.b32 %r1050, %r1051, %r1052;    setp.ne.u32 p, %r1050, 0;
    vote.ballot.sync.b32 %r1050, p, 0xffffffff;
    @!p not.b32 %r1050, %r1050;
}

	// end inline asm
	and.b32  	%r1062, %r1050, %r1061;
	clz.b32 	%r1063, %r1062;
	sub.s32 	%r227, 31, %r1063;
	and.b32  	%r1064, %r646, %r1062;
	popc.b32 	%r228, %r1064;
	setp.ne.s32 	%p92, %r295, %r227;
	mov.b32 	%r1793, 0;
	@%p92 bra 	$L__BB13_137;
	shl.b32 	%r1065, %r1051, 2;
	add.s32 	%r1066, %r164, %r1065;
	atom.shared.add.u32 	%r1793, [%r1066], %r228;
$L__BB13_137:
	shfl.sync.idx.b32	%r1092|%p93, %r1793, %r227, 31, -1;
	add.s32 	%r231, %r228, %r1092;
	shr.u32 	%r1093, %r1775, %r293;
	and.b32  	%r1089, %r1093, %r82;
	mov.b32 	%r1069, 1;
	// begin inline asm
	{
    .reg .pred p;
    and.b32 %r1067, %r1089, %r1069;    setp.ne.u32 p, %r1067, 0;
    vote.ballot.sync.b32 %r1067, p, 0xffffffff;
    @!p not.b32 %r1067, %r1067;
}

	// end inline asm
	mov.b32 	%r1072, 2;
	// begin inline asm
	{
    .reg .pred p;
    and.b32 %r1070, %r1089, %r1072;    setp.ne.u32 p, %r1070, 0;
    vote.ballot.sync.b32 %r1070, p, 0xffffffff;
    @!p not.b32 %r1070, %r1070;
}

	// end inline asm
	and.b32  	%r1094, %r1070, %r1067;
	mov.b32 	%r1075, 4;
	// begin inline asm
	{
    .reg .pred p;
    and.b32 %r1073, %r1089, %r1075;    setp.ne.u32 p, %r1073, 0;
    vote.ballot.sync.b32 %r1073, p, 0xffffffff;
    @!p not.b32 %r1073, %r1073;
}

	// end inline asm
	and.b32  	%r1095, %r1073, %r1094;
	mov.b32 	%r1078, 8;
	// begin inline asm
	{
    .reg .pred p;
    and.b32 %r1076, %r1089, %r1078;    setp.ne.u32 p, %r1076, 0;
    vote.ballot.sync.b32 %r1076, p, 0xffffffff;
    @!p not.b32 %r1076, %r1076;
}

	// end inline asm
	and.b32  	%r1096, %r1076, %r1095;
	mov.b32 	%r1081, 16;
	// begin inline asm
	{
    .reg .pred p;
    and.b32 %r1079, %r1089, %r1081;    setp.ne.u32 p, %r1079, 0;
    vote.ballot.sync.b32 %r1079, p, 0xffffffff;
    @!p not.b32 %r1079, %r1079;
}

	// end inline asm
	and.b32  	%r1097, %r1079, %r1096;
	mov.b32 	%r1084, 32;
	// begin inline asm
	{
    .reg .pred p;
    and.b32 %r1082, %r1089, %r1084;    setp.ne.u32 p, %r1082, 0;
    vote.ballot.sync.b32 %r1082, p, 0xffffffff;
    @!p not.b32 %r1082, %r1082;
}

	// end inline asm
	and.b32  	%r1098, %r1082, %r1097;
	mov.b32 	%r1087, 64;
	// begin inline asm
	{
    .reg .pred p;
    and.b32 %r1085, %r1089, %r1087;    setp.ne.u32 p, %r1085, 0;
    vote.ballot.sync.b32 %r1085, p, 0xffffffff;
    @!p not.b32 %r1085, %r1085;
}

	// end inline asm
	and.b32  	%r1099, %r1085, %r1098;
	mov.b32 	%r1090, 128;
	// begin inline asm
	{
    .reg .pred p;
    and.b32 %r1088, %r1089, %r1090;    setp.ne.u32 p, %r1088, 0;
    vote.ballot.sync.b32 %r1088, p, 0xffffffff;
    @!p not.b32 %r1088, %r1088;
}

	// end inline asm
	and.b32  	%r1100, %r1088, %r1099;
	clz.b32 	%r1101, %r1100;
	sub.s32 	%r233, 31, %r1101;
	and.b32  	%r1102, %r646, %r1100;
	popc.b32 	%r234, %r1102;
	setp.ne.s32 	%p94, %r295, %r233;
	mov.b32 	%r1794, 0;
	@%p94 bra 	$L__BB13_139;
	shl.b32 	%r1103, %r1089, 2;
	add.s32 	%r1104, %r164, %r1103;
	atom.shared.add.u32 	%r1794, [%r1104], %r234;
$L__BB13_139:
	shfl.sync.idx.b32	%r1130|%p95, %r1794, %r233, 31, -1;
	add.s32 	%r237, %r234, %r1130;
	shr.u32 	%r1131, %r1776, %r293;
	and.b32  	%r1127, %r1131, %r82;
	mov.b32 	%r1107, 1;
	// begin inline asm
	{
    .reg .pred p;
    and.b32 %r1105, %r1127, %r1107;    setp.ne.u32 p, %r1105, 0;
    vote.ballot.sync.b32 %r1105, p, 0xffffffff;
    @!p not.b32 %r1105, %r1105;
}

	// end inline asm
	mov.b32 	%r1110, 2;
	// begin inline asm
	{
    .reg .pred p;
    and.b32 %r1108, %r1127, %r1110;    setp.ne.u32 p, %r1108, 0;
    vote.ballot.sync.b32 %r1108, p, 0xffffffff;
    @!p not.b32 %r1108, %r1108;
}

	// end inline asm
	and.b32  	%r1132, %r1108, %r1105;
	mov.b32 	%r1113, 4;
	// begin inline asm
	{
    .reg .pred p;
    and.b32 %r1111, %r1127, %r1113;    setp.ne.u32 p, %r1111, 0;
    vote.ballot.sync.b32 %r1111, p, 0xffffffff;
    @!p not.b32 %r1111, %r1111;
}

	// end inline asm
	and.b32  	%r1133, %r1111, %r1132;
	mov.b32 	%r1116, 8;
	// begin inline asm
	{
    .reg .pred p;
    and.b32 %r1114, %r1127, %r1116;    setp.ne.u32 p, %r1114, 0;
    vote.ballot.sync.b32 %r1114, p, 0xffffffff;
    @!p not.b32 %r1114, %r1114;
}

	// end inline asm
	and.b32  	%r1134, %r1114, %r1133;
	mov.b32 	%r1119, 16;
	// begin inline asm
	{
    .reg .pred p;
    and.b32 %r1117, %r1127, %r1119;    setp.ne.u32 p, %r1117, 0;
    vote.ballot.sync.b32 %r1117, p, 0xffffffff;
    @!p not.b32 %r1117, %r1117;
}

	// end inline asm
	and.b32  	%r1135, %r1117, %r1134;
	mov.b32 	%r1122, 32;
	// begin inline asm
	{
    .reg .pred p;
    and.b32 %r1120, %r1127, %r1122;    setp.ne.u32 p, %r1120, 0;
    vote.ballot.sync.b32 %r1120, p, 0xffffffff;
    @!p not.b32 %r1120, %r1120;
}

	// end inline asm
	and.b32  	%r1136, %r1120, %r1135;
	mov.b32 	%r1125, 64;
	// begin inline asm
	{
    .reg .pred p;
    and.b32 %r1123, %r1127, %r1125;    setp.ne.u32 p, %r1123, 0;
    vote.ballot.sync.b32 %r1123, p, 0xffffffff;
    @!p not.b32 %r1123, %r1123;
}

	// end inline asm
	and.b32  	%r1137, %r1123, %r1136;
	mov.b32 	%r1128, 128;
	// begin inline asm
	{
    .reg .pred p;
    and.b32 %r1126, %r1127, %r1128;    setp.ne.u32 p, %r1126, 0;
    vote.ballot.sync.b32 %r1126, p, 0xffffffff;
    @!p not.b32 %r1126, %r1126;
}

	// end inline asm
	and.b32  	%r1138, %r1126, %r1137;
	clz.b32 	%r1139, %r1138;
	sub.s32 	%r239, 31, %r1139;
	and.b32  	%r1140, %r646, %r1138;
	popc.b32 	%r240, %r1140;
	setp.ne.s32 	%p96, %r295, %r239;
	mov.b32 	%r1795, 0;
	@%p96 bra 	$L__BB13_141;
	shl.b32 	%r1141, %r1127, 2;
	add.s32 	%r1142, %r164, %r1141;
	atom.shared.add.u32 	%r1795, [%r1142], %r240;
$L__BB13_141:
	shfl.sync.idx.b32	%r1168|%p97, %r1795, %r239, 31, -1;
	add.s32 	%r243, %r240, %r1168;
	shr.u32 	%r1169, %r1777, %r293;
	and.b32  	%r1165, %r1169, %r82;
	mov.b32 	%r1145, 1;
	// begin inline asm
	{
    .reg .pred p;
    and.b32 %r1143, %r1165, %r1145;    setp.ne.u32 p, %r1143, 0;
    vote.ballot.sync.b32 %r1143, p, 0xffffffff;
    @!p not.b32 %r1143, %r1143;
}

	// end inline asm
	mov.b32 	%r1148, 2;
	// begin inline asm
	{
    .reg .pred p;
    and.b32 %r1146, %r1165, %r1148;    setp.ne.u32 p, %r1146, 0;
    vote.ballot.sync.b32 %r1146, p, 0xffffffff;
    @!p not.b32 %r1146, %r1146;
}

	// end inline asm
	and.b32  	%r1170, %r1146, %r1143;
	mov.b32 	%r1151, 4;
	// begin inline asm
	{
    .reg .pred p;
    and.b32 %r1149, %r1165, %r1151;    setp.ne.u32 p, %r1149, 0;
    vote.ballot.sync.b32 %r1149, p, 0xffffffff;
    @!p not.b32 %r1149, %r1149;
}

	// end inline asm
	and.b32  	%r1171, %r1149, %r1170;
	mov.b32 	%r1154, 8;
	// begin inline asm
	{
    .reg .pred p;
    and.b32 %r1152, %r1165, %r1154;    setp.ne.u32 p, %r1152, 0;
    vote.ballot.sync.b32 %r1152, p, 0xffffffff;
    @!p not.b32 %r1152, %r1152;
}

	// end inline asm
	and.b32  	%r1172, %r1152, %r1171;
	mov.b32 	%r1157, 16;
	// begin inline asm
	{
    .reg .pred p;
    and.b32 %r1155, %r1165, %r1157;    setp.ne.u32 p, %r1155, 0;
    vote.ballot.sync.b32 %r1155, p, 0xffffffff;
    @!p not.b32 %r1155, %r1155;
}

	// end inline asm
	and.b32  	%r1173, %r1155, %r1172;
	mov.b32 	%r1160, 32;
	// begin inline asm
	{
    .reg .pred p;
    and.b32 %r1158, %r1165, %r1160;    setp.ne.u32 p, %r1158, 0;
    vote.ballot.sync.b32 %r1158, p, 0xffffffff;
    @!p not.b32 %r1158, %r1158;
}

	// end inline asm
	and.b32  	%r1174, %r1158, %r1173;
	mov.b32 	%r1163, 64;
	// begin inline asm
	{
    .reg .pred p;
    and.b32 %r1161, %r1165, %r1163;    setp.ne.u32 p, %r1161, 0;
    vote.ballot.sync.b32 %r1161, p, 0xffffffff;
    @!p not.b32 %r1161, %r1161;
}

	// end inline asm
	and.b32  	%r1175, %r1161, %r1174;
	mov.b32 	%r1166, 128;
	// begin inline asm
	{
    .reg .pred p;
    and.b32 %r1164, %r1165, %r1166;    setp.ne.u32 p, %r1164, 0;
    vote.ballot.sync.b32 %r1164, p, 0xffffffff;
    @!p not.b32 %r1164, %r1164;
}

	// end inline asm
	and.b32  	%r1176, %r1164, %r1175;
	clz.b32 	%r1177, %r1176;
	sub.s32 	%r245, 31, %r1177;
	and.b32  	%r1178, %r646, %r1176;
	popc.b32 	%r246, %r1178;
	setp.ne.s32 	%p98, %r295, %r245;
	mov.b32 	%r1796, 0;
	@%p98 bra 	$L__BB13_143;
	shl.b32 	%r1179, %r1165, 2;
	add.s32 	%r1180, %r164, %r1179;
	atom.shared.add.u32 	%r1796, [%r1180], %r246;
$L__BB13_143:
	shfl.sync.idx.b32	%r1206|%p99, %r1796, %r245, 31, -1;
	add.s32 	%r249, %r246, %r1206;
	shr.u32 	%r1207, %r1778, %r293;
	and.b32  	%r1203, %r1207, %r82;
	mov.b32 	%r1183, 1;
	// begin inline asm
	{
    .reg .pred p;
    and.b32 %r1181, %r1203, %r1183;    setp.ne.u32 p, %r1181, 0;
    vote.ballot.sync.b32 %r1181, p, 0xffffffff;
    @!p not.b32 %r1181, %r1181;
}

	// end inline asm
	mov.b32 	%r1186, 2;
	// begin inline asm
	{
    .reg .pred p;
    and.b32 %r1184, %r1203, %r1186;    setp.ne.u32 p, %r1184, 0;
    vote.ballot.sync.b32 %r1184, p, 0xffffffff;
    @!p not.b32 %r1184, %r1184;
}

	// end inline asm
	and.b32  	%r1208, %r1184, %r1181;
	mov.b32 	%r1189, 4;
	// begin inline asm
	{
    .reg .pred p;
    and.b32 %r1187, %r1203, %r1189;    setp.ne.u32 p, %r1187, 0;
    vote.ballot.sync.b32 %r1187, p, 0xffffffff;
    @!p not.b32 %r1187, %r1187;
}

	// end inline asm
	and.b32  	%r1209, %r1187, %r1208;
	mov.b32 	%r1192, 8;
	// begin inline asm
	{
    .reg .pred p;
    and.b32 %r1190, %r1203, %r1192;    setp.ne.u32 p, %r1190, 0;
    vote.ballot.sync.b32 %r1190, p, 0xffffffff;
    @!p not.b32 %r1190, %r1190;
}

	// end inline asm
	and.b32  	%r1210, %r1190, %r1209;
	mov.b32 	%r1195, 16;
	// begin inline asm
	{
    .reg .pred p;
    and.b32 %r1193, %r1203, %r1195;    setp.ne.u32 p, %r1193, 0;
    vote.ballot.sync.b32 %r1193, p, 0xffffffff;
    @!p not.b32 %r1193, %r1193;
}

	// end inline asm
	and.b32  	%r1211, %r1193, %r1210;
	mov.b32 	%r1198, 32;
	// begin inline asm
	{
    .reg .pred p;
    and.b32 %r1196, %r1203, %r1198;    setp.ne.u32 p, %r1196, 0;
    vote.ballot.sync.b32 %r1196, p, 0xffffffff;
    @!p not.b32 %r1196, %r1196;
}

	// end inline asm
	and.b32  	%r1212, %r1196, %r1211;
	mov.b32 	%r1201, 64;
	// begin inline asm
	{
    .reg .pred p;
    and.b32 %r1199, %r1203, %r1201;    setp.ne.u32 p, %r1199, 0;
    vote.ballot.sync.b32 %r1199, p, 0xffffffff;
    @!p not.b32 %r1199, %r1199;
}

	// end inline asm
	and.b32  	%r1213, %r1199, %r1212;
	mov.b32 	%r1204, 128;
	// begin inline asm
	{
    .reg .pred p;
    and.b32 %r1202, %r1203, %r1204;    setp.ne.u32 p, %r1202, 0;
    vote.ballot.sync.b32 %r1202, p, 0xffffffff;
    @!p not.b32 %r1202, %r1202;
}

	// end inline asm
	and.b32  	%r1214, %r1202, %r1213;
	clz.b32 	%r1215, %r1214;
	sub.s32 	%r251, 31, %r1215;
	and.b32  	%r1216, %r646, %r1214;
	popc.b32 	%r252, %r1216;
	setp.ne.s32 	%p100, %r295, %r251;
	mov.b32 	%r1797, 0;
	@%p100 bra 	$L__BB13_145;
	shl.b32 	%r1217, %r1203, 2;
	add.s32 	%r1218, %r164, %r1217;
	atom.shared.add.u32 	%r1797, [%r1218], %r252;
$L__BB13_145:
	shfl.sync.idx.b32	%r1244|%p101, %r1797, %r251, 31, -1;
	add.s32 	%r255, %r252, %r1244;
	shr.u32 	%r1245, %r1779, %r293;
	and.b32  	%r1241, %r1245, %r82;
	mov.b32 	%r1221, 1;
	// begin inline asm
	{
    .reg .pred p;
    and.b32 %r1219, %r1241, %r1221;    setp.ne.u32 p, %r1219, 0;
    vote.ballot.sync.b32 %r1219, p, 0xffffffff;
    @!p not.b32 %r1219, %r1219;
}

	// end inline asm
	mov.b32 	%r1224, 2;
	// begin inline asm
	{
    .reg .pred p;
    and.b32 %r1222, %r1241, %r1224;    setp.ne.u32 p, %r1222, 0;
    vote.ballot.sync.b32 %r1222, p, 0xffffffff;
    @!p not.b32 %r1222, %r1222;
}

	// end inline asm
	and.b32  	%r1246, %r1222, %r1219;
	mov.b32 	%r1227, 4;
	// begin inline asm
	{
    .reg .pred p;
    and.b32 %r1225, %r1241, %r1227;    setp.ne.u32 p, %r1225, 0;
    vote.ballot.sync.b32 %r1225, p, 0xffffffff;
    @!p not.b32 %r1225, %r1225;
}

	// end inline asm
	and.b32  	%r1247, %r1225, %r1246;
	mov.b32 	%r1230, 8;
	// begin inline asm
	{
    .reg .pred p;
    and.b32 %r1228, %r1241, %r1230;    setp.ne.u32 p, %r1228, 0;
    vote.ballot.sync.b32 %r1228, p, 0xffffffff;
    @!p not.b32 %r1228, %r1228;
}

	// end inline asm
	and.b32  	%r1248, %r1228, %r1247;
	mov.b32 	%r1233, 16;
	// begin inline asm
	{
    .reg .pred p;
    and.b32 %r1231, %r1241, %r1233;    setp.ne.u32 p, %r1231, 0;
    vote.ballot.sync.b32 %r1231, p, 0xffffffff;
    @!p not.b32 %r1231, %r1231;
}

	// end inline asm
	and.b32  	%r1249, %r1231, %r1248;
	mov.b32 	%r1236, 32;
	// begin inline asm
	{
    .reg .pred p;
    and.b32 %r1234, %r1241, %r1236;    setp.ne.u32 p, %r1234, 0;
    vote.ballot.sync.b32 %r1234, p, 0xffffffff;
    @!p not.b32 %r1234, %r1234;
}

	// end inline asm
	and.b32  	%r1250, %r1234, %r1249;
	mov.b32 	%r1239, 64;
	// begin inline asm
	{
    .reg .pred p;
    and.b32 %r1237, %r1241, %r1239;    setp.ne.u32 p, %r1237, 0;
    vote.ballot.sync.b32 %r1237, p, 0xffffffff;
    @!p not.b32 %r1237, %r1237;
}

	// end inline asm
	and.b32  	%r1251, %r1237, %r1250;
	mov.b32 	%r1242, 128;
	// begin inline asm
	{
    .reg .pred p;
    and.b32 %r1240, %r1241, %r1242;    setp.ne.u32 p, %r1240, 0;
    vote.ballot.sync.b32 %r1240, p, 0xffffffff;
    @!p not.b32 %r1240, %r1240;
}

	// end inline asm
	and.b32  	%r1252, %r1240, %r1251;
	clz.b32 	%r1253, %r1252;
	sub.s32 	%r257, 31, %r1253;
	and.b32  	%r1254, %r646, %r1252;
	popc.b32 	%r258, %r1254;
	setp.ne.s32 	%p102, %r295, %r257;
	mov.b32 	%r1798, 0;
	@%p102 bra 	$L__BB13_147;
	shl.b32 	%r1259, %r1241, 2;
	add.s32 	%r1260, %r164, %r1259;
	atom.shared.add.u32 	%r1798, [%r1260], %r258;
$L__BB13_147:
	shfl.sync.idx.b32	%r1286|%p103, %r1798, %r257, 31, -1;
	add.s32 	%r261, %r258, %r1286;
	shr.u32 	%r1287, %r1780, %r293;
	and.b32  	%r1283, %r1287, %r82;
	mov.b32 	%r1263, 1;
	// begin inline asm
	{
    .reg .pred p;
    and.b32 %r1261, %r1283, %r1263;    setp.ne.u32 p, %r1261, 0;
    vote.ballot.sync.b32 %r1261, p, 0xffffffff;
    @!p not.b32 %r1261, %r1261;
}

	// end inline asm
	mov.b32 	%r1266, 2;
	// begin inline asm
	{
    .reg .pred p;
    and.b32 %r1264, %r1283, %r1266;    setp.ne.u32 p, %r1264, 0;
    vote.ballot.sync.b32 %r1264, p, 0xffffffff;
    @!p not.b32 %r1264, %r1264;
}

	// end inline asm
	and.b32  	%r1288, %r1264, %r1261;
	mov.b32 	%r1269, 4;
	// begin inline asm
	{
    .reg .pred p;
    and.b32 %r1267, %r1283, %r1269;    setp.ne.u32 p, %r1267, 0;
    vote.ballot.sync.b32 %r1267, p, 0xffffffff;
    @!p not.b32 %r1267, %r1267;
}

	// end inline asm
	and.b32  	%r1289, %r1267, %r1288;
	mov.b32 	%r1272, 8;
	// begin inline asm
	{
    .reg .pred p;
    and.b32 %r1270, %r1283, %r1272;    setp.ne.u32 p, %r1270, 0;
    vote.ballot.sync.b32 %r1270, p, 0xffffffff;
    @!p not.b32 %r1270, %r1270;
}

	// end inline asm
	and.b32  	%r1290, %r1270, %r1289;
	mov.b32 	%r1275, 16;
	// begin inline asm
	{
    .reg .pred p;
    and.b32 %r1273, %r1283, %r1275;    setp.ne.u32 p, %r1273, 0;
    vote.ballot.sync.b32 %r1273, p, 0xffffffff;
    @!p not.b32 %r1273, %r1273;
}

	// end inline asm
	and.b32  	%r1291, %r1273, %r1290;
	mov.b32 	%r1278, 32;
	// begin inline asm
	{
    .reg .pred p;
    and.b32 %r1276, %r1283, %r1278;    setp.ne.u32 p, %r1276, 0;
    vote.ballot.sync.b32 %r1276, p, 0xffffffff;
    @!p not.b32 %r1276, %r1276;
}

	// end inline asm
	and.b32  	%r1292, %r1276, %r1291;
	mov.b32 	%r1281, 64;
	// begin inline asm
	{
    .reg .pred p;
    and.b32 %r1279, %r1283, %r1281;    setp.ne.u32 p, %r1279, 0;
    vote.ballot.sync.b32 %r1279, p, 0xffffffff;
    @!p not.b32 %r1279, %r1279;
}

	// end inline asm
	and.b32  	%r1293, %r1279, %r1292;
	mov.b32 	%r1284, 128;
	// begin inline asm
	{
    .reg .pred p;
    and.b32 %r1282, %r1283, %r1284;    setp.ne.u32 p, %r1282, 0;
    vote.ballot.sync.b32 %r1282, p, 0xffffffff;
    @!p not.b32 %r1282, %r1282;
}

	// end inline asm
	and.b32  	%r1294, %r1282, %r1293;
	clz.b32 	%r1295, %r1294;
	sub.s32 	%r263, 31, %r1295;
	and.b32  	%r1296, %r646, %r1294;
	popc.b32 	%r264, %r1296;
	setp.ne.s32 	%p104, %r295, %r263;
	mov.b32 	%r1799, 0;
	@%p104 bra 	$L__BB13_149;
	shl.b32 	%r1301, %r1283, 2;
	add.s32 	%r1302, %r164, %r1301;
	atom.shared.add.u32 	%r1799, [%r1302], %r264;
$L__BB13_149:
	shfl.sync.idx.b32	%r1328|%p105, %r1799, %r263, 31, -1;
	add.s32 	%r267, %r264, %r1328;
	shr.u32 	%r1329, %r1781, %r293;
	and.b32  	%r1325, %r1329, %r82;
	mov.b32 	%r1305, 1;
	// begin inline asm
	{
    .reg .pred p;
    and.b32 %r1303, %r1325, %r1305;    setp.ne.u32 p, %r1303, 0;
    vote.ballot.sync.b32 %r1303, p, 0xffffffff;
    @!p not.b32 %r1303, %r1303;
}

	// end inline asm
	mov.b32 	%r1308, 2;
	// begin inline asm
	{
    .reg .pred p;
    and.b32 %r1306, %r1325, %r1308;    setp.ne.u32 p, %r1306, 0;
    vote.ballot.sync.b32 %r1306, p, 0xffffffff;
    @!p not.b32 %r1306, %r1306;
}

	// end inline asm
	and.b32  	%r1330, %r1306, %r1303;
	mov.b32 	%r1311, 4;
	// begin inline asm
	{
    .reg .pred p;
    and.b32 %r1309, %r1325, %r1311;    setp.ne.u32 p, %r1309, 0;
    vote.ballot.sync.b32 %r1309, p, 0xffffffff;
    @!p not.b32 %r1309, %r1309;
}

	// end inline asm
	and.b32  	%r1331, %r1309, %r1330;
	mov.b32 	%r1314, 8;
	// begin inline asm
	{
    .reg .pred p;
    and.b32 %r1312, %r1325, %r1314;    setp.ne.u32 p, %r1312, 0;
    vote.ballot.sync.b32 %r1312, p, 0xffffffff;
    @!p not.b32 %r1312, %r1312;
}

	// end inline asm
	and.b32  	%r1332, %r1312, %r1331;
	mov.b32 	%r1317, 16;
	// begin inline asm
	{
    .reg .pred p;
    and.b32 %r1315, %r1325, %r1317;    setp.ne.u32 p, %r1315, 0;
    vote.ballot.sync.b32 %r1315, p, 0xffffffff;
    @!p not.b32 %r1315, %r1315;
}

	// end inline asm
	and.b32  	%r1333, %r1315, %r1332;
	mov.b32 	%r1320, 32;
	// begin inline asm
	{
    .reg .pred p;
    and.b32 %r1318, %r1325, %r1320;    setp.ne.u32 p, %r1318, 0;
    vote.ballot.sync.b32 %r1318, p, 0xffffffff;
    @!p not.b32 %r1318, %r1318;
}

	// end inline asm
	and.b32  	%r1334, %r1318, %r1333;
	mov.b32 	%r1323, 64;
	// begin inline asm
	{
    .reg .pred p;
    and.b32 %r1321, %r1325, %r1323;    setp.ne.u32 p, %r1321, 0;
    vote.ballot.sync.b32 %r1321, p, 0xffffffff;
    @!p not.b32 %r1321, %r1321;
}

	// end inline asm
	and.b32  	%r1335, %r1321, %r1334;
	mov.b32 	%r1326, 128;
	// begin inline asm
	{
    .reg .pred p;
    and.b32 %r1324, %r1325, %r1326;    setp.ne.u32 p, %r1324, 0;
    vote.ballot.sync.b32 %r1324, p, 0xffffffff;
    @!p not.b32 %r1324, %r1324;
}

	// end inline asm
	and.b32  	%r1336, %r1324, %r1335;
	clz.b32 	%r1337, %r1336;
	sub.s32 	%r269, 31, %r1337;
	and.b32  	%r1338, %r646, %r1336;
	popc.b32 	%r270, %r1338;
	setp.ne.s32 	%p106, %r295, %r269;
	mov.b32 	%r1800, 0;
	@%p106 bra 	$L__BB13_151;
	shl.b32 	%r1339, %r1, 5;
	and.b32  	%r1340, %r1339, 31744;
	add.s32 	%r1342, %r551, %r1340;
	shl.b32 	%r1343, %r1325, 2;
	add.s32 	%r1344, %r1342, %r1343;
	atom.shared.add.u32 	%r1800, [%r1344], %r270;
$L__BB13_151:
	shfl.sync.idx.b32	%r1370|%p107, %r1800, %r269, 31, -1;
	add.s32 	%r273, %r270, %r1370;
	shr.u32 	%r1371, %r1782, %r293;
	and.b32  	%r1367, %r1371, %r82;
	mov.b32 	%r1347, 1;
	// begin inline asm
	{
    .reg .pred p;
    and.b32 %r1345, %r1367, %r1347;    setp.ne.u32 p, %r1345, 0;
    vote.ballot.sync.b32 %r1345, p, 0xffffffff;
    @!p not.b32 %r1345, %r1345;
}

	// end inline asm
	mov.b32 	%r1350, 2;
	// begin inline asm
	{
    .reg .pred p;
    and.b32 %r1348, %r1367, %r1350;    setp.ne.u32 p, %r1348, 0;
    vote.ballot.sync.b32 %r1348, p, 0xffffffff;
    @!p not.b32 %r1348, %r1348;
}

	// end inline asm
	and.b32  	%r1372, %r1348, %r1345;
	mov.b32 	%r1353, 4;
	// begin inline asm
	{
    .reg .pred p;
    and.b32 %r1351, %r1367, %r1353;    setp.ne.u32 p, %r1351, 0;
    vote.ballot.sync.b32 %r1351, p, 0xffffffff;
    @!p not.b32 %r1351, %r1351;
}

	// end inline asm
	and.b32  	%r1373, %r1351, %r1372;
	mov.b32 	%r1356, 8;
	// begin inline asm
	{
    .reg .pred p;
    and.b32 %r1354, %r1367, %r1356;    setp.ne.u32 p, %r1354, 0;
    vote.ballot.sync.b32 %r1354, p, 0xffffffff;
    @!p not.b32 %r1354, %r1354;
}

	// end inline asm
	and.b32  	%r1374, %r1354, %r1373;
	mov.b32 	%r1359, 16;
	// begin inline asm
	{
    .reg .pred p;
    and.b32 %r1357, %r1367, %r1359;    setp.ne.u32 p, %r1357, 0;
    vote.ballot.sync.b32 %r1357, p, 0xffffffff;
    @!p not.b32 %r1357, %r1357;
}

	// end inline asm
	and.b32  	%r1375, %r1357, %r1374;
	mov.b32 	%r1362, 32;
	// begin inline asm
	{
    .reg .pred p;
    and.b32 %r1360, %r1367, %r1362;    setp.ne.u32 p, %r1360, 0;
    vote.ballot.sync.b32 %r1360, p, 0xffffffff;
    @!p not.b32 %r1360, %r1360;
}

	// end inline asm
	and.b32  	%r1376, %r1360, %r1375;
	mov.b32 	%r1365, 64;
	// begin inline asm
	{
    .reg .pred p;
    and.b32 %r1363, %r1367, %r1365;    setp.ne.u32 p, %r1363, 0;
    vote.ballot.sync.b32 %r1363, p, 0xffffffff;
    @!p not.b32 %r1363, %r1363;
}

	// end inline asm
	and.b32  	%r1377, %r1363, %r1376;
	mov.b32 	%r1368, 128;
	// begin inline asm
	{
    .reg .pred p;
    and.b32 %r1366, %r1367, %r1368;    setp.ne.u32 p, %r1366, 0;
    vote.ballot.sync.b32 %r1366, p, 0xffffffff;
    @!p not.b32 %r1366, %r1366;
}

	// end inline asm
	and.b32  	%r1378, %r1366, %r1377;
	clz.b32 	%r1379, %r1378;
	sub.s32 	%r275, 31, %r1379;
	and.b32  	%r1380, %r646, %r1378;
	popc.b32 	%r276, %r1380;
	setp.ne.s32 	%p108, %r295, %r275;
	mov.b32 	%r1801, 0;
	@%p108 bra 	$L__BB13_153;
	shl.b32 	%r1385, %r1367, 2;
	add.s32 	%r1386, %r164, %r1385;
	atom.shared.add.u32 	%r1801, [%r1386], %r276;
$L__BB13_153:
	setp.gt.u32 	%p109, %r1, 255;
	shfl.sync.idx.b32	%r1387|%p110, %r1801, %r275, 31, -1;
	add.s32 	%r1388, %r276, %r1387;
	bar.sync 	0;
	shl.b32 	%r1389, %r171, 2;
	add.s32 	%r1391, %r551, %r1389;
	st.shared.u32 	[%r1391+-4], %r1764;
	shl.b32 	%r1392, %r177, 2;
	add.s32 	%r1393, %r551, %r1392;
	st.shared.u32 	[%r1393+-4], %r1765;
	shl.b32 	%r1394, %r183, 2;
	add.s32 	%r1395, %r551, %r1394;
	st.shared.u32 	[%r1395+-4], %r1766;
	shl.b32 	%r1396, %r189, 2;
	add.s32 	%r1397, %r551, %r1396;
	st.shared.u32 	[%r1397+-4], %r1767;
	shl.b32 	%r1398, %r195, 2;
	add.s32 	%r1399, %r551, %r1398;
	st.shared.u32 	[%r1399+-4], %r1768;
	shl.b32 	%r1400, %r201, 2;
	add.s32 	%r1401, %r551, %r1400;
	st.shared.u32 	[%r1401+-4], %r1769;
	shl.b32 	%r1402, %r207, 2;
	add.s32 	%r1403, %r551, %r1402;
	st.shared.u32 	[%r1403+-4], %r1770;
	shl.b32 	%r1404, %r213, 2;
	add.s32 	%r1405, %r551, %r1404;
	st.shared.u32 	[%r1405+-4], %r1771;
	shl.b32 	%r1406, %r219, 2;
	add.s32 	%r1407, %r551, %r1406;
	st.shared.u32 	[%r1407+-4], %r1772;
	shl.b32 	%r1408, %r225, 2;
	add.s32 	%r1409, %r551, %r1408;
	st.shared.u32 	[%r1409+-4], %r1773;
	shl.b32 	%r1410, %r231, 2;
	add.s32 	%r1411, %r551, %r1410;
	st.shared.u32 	[%r1411+-4], %r1774;
	shl.b32 	%r1412, %r237, 2;
	add.s32 	%r1413, %r551, %r1412;
	st.shared.u32 	[%r1413+-4], %r1775;
	shl.b32 	%r1414, %r243, 2;
	add.s32 	%r1415, %r551, %r1414;
	st.shared.u32 	[%r1415+-4], %r1776;
	shl.b32 	%r1416, %r249, 2;
	add.s32 	%r1417, %r551, %r1416;
	st.shared.u32 	[%r1417+-4], %r1777;
	shl.b32 	%r1418, %r255, 2;
	add.s32 	%r1419, %r551, %r1418;
	st.shared.u32 	[%r1419+-4], %r1778;
	shl.b32 	%r1420, %r261, 2;
	add.s32 	%r1421, %r551, %r1420;
	st.shared.u32 	[%r1421+-4], %r1779;
	shl.b32 	%r1422, %r267, 2;
	add.s32 	%r1423, %r551, %r1422;
	st.shared.u32 	[%r1423+-4], %r1780;
	shl.b32 	%r1424, %r273, 2;
	add.s32 	%r1425, %r551, %r1424;
	st.shared.u32 	[%r1425+-4], %r1781;
	shl.b32 	%r1426, %r1388, 2;
	add.s32 	%r1427, %r551, %r1426;
	st.shared.u32 	[%r1427+-4], %r1782;
	shl.b32 	%r1428, %r1, 3;
	add.s32 	%r1429, %r551, %r1428;
	add.s32 	%r279, %r1429, 29184;
	@%p109 bra 	$L__BB13_161;
	ld.param.u64 	%rd236, [_ZN3cub18CUB_300001_SM_10006detail10radix_sort29DeviceRadixSortOnesweepKernelINS1_5radix10policy_hubIiNS0_8NullTypeEyE10Policy1000ELNS0_9SortOrderE0EiS6_yiiNS1_21identity_decomposer_tEEEvPT5_SC_PT3_PKSD_PT1_PKSH_PT2_PKSL_T4_iiT6__param_3];
	cvta.to.global.u64 	%rd57, %rd236;
	shl.b64 	%rd58, %rd7, 3;
	add.s64 	%rd59, %rd57, %rd58;
	ld.global.u64 	%rd60, [%rd59];
	cvt.s64.s32 	%rd61, %r163;
	sub.s64 	%rd238, %rd60, %rd61;
	st.shared.u64 	[%r279], %rd238;
	setp.lt.s32 	%p111, %r3, 1;
	mov.u32 	%r1805, %r1759;
	@%p111 bra 	$L__BB13_160;
	mov.b32 	%r1803, -1;
	mov.u32 	%r1802, %r3;
	mov.u32 	%r1805, %r1759;
$L__BB13_156:
	ld.param.u64 	%rd229, [_ZN3cub18CUB_300001_SM_10006detail10radix_sort29DeviceRadixSortOnesweepKernelINS1_5radix10policy_hubIiNS0_8NullTypeEyE10Policy1000ELNS0_9SortOrderE0EiS6_yiiNS1_21identity_decomposer_tEEEvPT5_SC_PT3_PKSD_PT1_PKSH_PT2_PKSL_T4_iiT6__param_0];
	add.s32 	%r283, %r1802, -1;
	shl.b32 	%r1431, %r283, 8;
	add.s32 	%r1432, %r1431, %r1;
	cvta.to.global.u64 	%rd62, %rd229;
	mul.wide.s32 	%rd63, %r1432, 4;
	add.s64 	%rd16, %rd62, %rd63;
$L__BB13_157:
	membar.cta;
	ld.volatile.global.u32 	%r284, [%rd16];
	setp.eq.s32 	%p112, %r284, 0;
	@%p112 bra 	$L__BB13_157;
	and.b32  	%r1433, %r284, 1073741823;
	add.s32 	%r1805, %r1433, %r1805;
	setp.gt.s32 	%p113, %r284, -1;
	vote.sync.ballot.b32 	%r1803, %p113, %r1803;
	setp.gt.u32 	%p115, %r1802, 1;
	and.pred  	%p116, %p113, %p115;
	mov.u32 	%r1802, %r283;
	@%p116 bra 	$L__BB13_156;
	ld.shared.u64 	%rd238, [%r279];
$L__BB13_160:
	ld.param.u64 	%rd230, [_ZN3cub18CUB_300001_SM_10006detail10radix_sort29DeviceRadixSortOnesweepKernelINS1_5radix10policy_hubIiNS0_8NullTypeEyE10Policy1000ELNS0_9SortOrderE0EiS6_yiiNS1_21identity_decomposer_tEEEvPT5_SC_PT3_PKSD_PT1_PKSH_PT2_PKSL_T4_iiT6__param_0];
	or.b32  	%r1434, %r1805, -2147483648;
	cvta.to.global.u64 	%rd64, %rd230;
	shl.b32 	%r1435, %r3, 8;
	add.s32 	%r1436, %r1435, %r1;
	mul.wide.s32 	%rd65, %r1436, 4;
	add.s64 	%rd66, %rd64, %rd65;
	st.volatile.global.u32 	[%rd66], %r1434;
	sub.s32 	%r1437, %r1805, %r1759;
	cvt.s64.s32 	%rd67, %r1437;
	add.s64 	%rd68, %rd238, %rd67;
	st.shared.u64 	[%r279], %rd68;
$L__BB13_161:
	ld.param.u32 	%r1711, [_ZN3cub18CUB_300001_SM_10006detail10radix_sort29DeviceRadixSortOnesweepKernelINS1_5radix10policy_hubIiNS0_8NullTypeEyE10Policy1000ELNS0_9SortOrderE0EiS6_yiiNS1_21identity_decomposer_tEEEvPT5_SC_PT3_PKSD_PT1_PKSH_PT2_PKSL_T4_iiT6__param_8];
	ld.param.u64 	%rd233, [_ZN3cub18CUB_300001_SM_10006detail10radix_sort29DeviceRadixSortOnesweepKernelINS1_5radix10policy_hubIiNS0_8NullTypeEyE10Policy1000ELNS0_9SortOrderE0EiS6_yiiNS1_21identity_decomposer_tEEEvPT5_SC_PT3_PKSD_PT1_PKSH_PT2_PKSL_T4_iiT6__param_2];
	setp.gt.u32 	%p117, %r1, 255;
	mad.lo.s32 	%r288, %r3, 7296, 7296;
	setp.lt.s32 	%p118, %r288, %r1711;
	setp.eq.s64 	%p119, %rd233, 0;
	or.pred  	%p120, %p119, %p118;
	or.pred  	%p121, %p117, %p120;
	@%p121 bra 	$L__BB13_163;
	ld.param.u64 	%rd234, [_ZN3cub18CUB_300001_SM_10006detail10radix_sort29DeviceRadixSortOnesweepKernelINS1_5radix10policy_hubIiNS0_8NullTypeEyE10Policy1000ELNS0_9SortOrderE0EiS6_yiiNS1_21identity_decomposer_tEEEvPT5_SC_PT3_PKSD_PT1_PKSH_PT2_PKSL_T4_iiT6__param_2];
	ld.shared.u64 	%rd69, [%r279];
	cvt.s64.s32 	%rd70, %r1759;
	cvt.s64.s32 	%rd71, %r163;
	add.s64 	%rd72, %rd71, %rd70;
	add.s64 	%rd73, %rd72, %rd69;
	cvta.to.global.u64 	%rd74, %rd234;
	shl.b64 	%rd75, %rd7, 3;
	add.s64 	%rd76, %rd74, %rd75;
	st.global.u64 	[%rd76], %rd73;
$L__BB13_163:
	ld.param.u32 	%r1712, [_ZN3cub18CUB_300001_SM_10006detail10radix_sort29DeviceRadixSortOnesweepKernelINS1_5radix10policy_hubIiNS0_8NullTypeEyE10Policy1000ELNS0_9SortOrderE0EiS6_yiiNS1_21identity_decomposer_tEEEvPT5_SC_PT3_PKSD_PT1_PKSH_PT2_PKSL_T4_iiT6__param_8];
	shl.b32 	%r1438, %r1, 2;
	add.s32 	%r289, %r551, %r1438;
	setp.gt.s32 	%p122, %r288, %r1712;
	bar.sync 	0;
	@%p122 bra 	$L__BB13_165;
	ld.shared.u32 	%r1440, [%r289];
	shr.u32 	%r1441, %r1440, %r293;
	and.b32  	%r1442, %r1441, %r82;
	shl.b32 	%r1443, %r1442, 3;
	add.s32 	%r1445, %r551, 29184;
	add.s32 	%r1446, %r1445, %r1443;
	ld.shared.u64 	%rd77, [%r1446];
	add.s64 	%rd78, %rd77, %rd7;
	xor.b32  	%r1447, %r1440, -2147483648;
	shl.b64 	%rd79, %rd78, 2;
	add.s64 	%rd80, %rd1, %rd79;
	st.global.u32 	[%rd80], %r1447;
	bar.warp.sync 	-1;
	ld.shared.u32 	%r1448, [%r289+1536];
	shr.u32 	%r1449, %r1448, %r293;
	and.b32  	%r1450, %r1449, %r82;
	shl.b32 	%r1451, %r1450, 3;
	add.s32 	%r1452, %r1445, %r1451;
	ld.shared.u64 	%rd81, [%r1452];
	add.s64 	%rd82, %rd81, %rd7;
	xor.b32  	%r1453, %r1448, -2147483648;
	shl.b64 	%rd83, %rd82, 2;
	add.s64 	%rd84, %rd1, %rd83;
	st.global.u32 	[%rd84+1536], %r1453;
	bar.warp.sync 	-1;
	ld.shared.u32 	%r1454, [%r289+3072];
	shr.u32 	%r1455, %r1454, %r293;
	and.b32  	%r1456, %r1455, %r82;
	shl.b32 	%r1457, %r1456, 3;
	add.s32 	%r1458, %r1445, %r1457;
	ld.shared.u64 	%rd85, [%r1458];
	add.s64 	%rd86, %rd85, %rd7;
	xor.b32  	%r1459, %r1454, -2147483648;
	shl.b64 	%rd87, %rd86, 2;
	add.s64 	%rd88, %rd1, %rd87;
	st.global.u32 	[%rd88+3072], %r1459;
	bar.warp.sync 	-1;
	ld.shared.u32 	%r1460, [%r289+4608];
	shr.u32 	%r1461, %r1460, %r293;
	and.b32  	%r1462, %r1461, %r82;
	shl.b32 	%r1463, %r1462, 3;
	add.s32 	%r1464, %r1445, %r1463;
	ld.shared.u64 	%rd89, [%r1464];
	add.s64 	%rd90, %rd89, %rd7;
	xor.b32  	%r1465, %r1460, -2147483648;
	shl.b64 	%rd91, %rd90, 2;
	add.s64 	%rd92, %rd1, %rd91;
	st.global.u32 	[%rd92+4608], %r1465;
	bar.warp.sync 	-1;
	ld.shared.u32 	%r1466, [%r289+6144];
	shr.u32 	%r1467, %r1466, %r293;
	and.b32  	%r1468, %r1467, %r82;
	shl.b32 	%r1469, %r1468, 3;
	add.s32 	%r1470, %r1445, %r1469;
	ld.shared.u64 	%rd93, [%r1470];
	add.s64 	%rd94, %rd93, %rd7;
	xor.b32  	%r1471, %r1466, -2147483648;
	shl.b64 	%rd95, %rd94, 2;
	add.s64 	%rd96, %rd1, %rd95;
	st.global.u32 	[%rd96+6144], %r1471;
	bar.warp.sync 	-1;
	ld.shared.u32 	%r1472, [%r289+7680];
	shr.u32 	%r1473, %r1472, %r293;
	and.b32  	%r1474, %r1473, %r82;
	shl.b32 	%r1475, %r1474, 3;
	add.s32 	%r1476, %r1445, %r1475;
	ld.shared.u64 	%rd97, [%r1476];
	add.s64 	%rd98, %rd97, %rd7;
	xor.b32  	%r1477, %r1472, -2147483648;
	shl.b64 	%rd99, %rd98, 2;
	add.s64 	%rd100, %rd1, %rd99;
	st.global.u32 	[%rd100+7680], %r1477;
	bar.warp.sync 	-1;
	ld.shared.u32 	%r1478, [%r289+9216];
	shr.u32 	%r1479, %r1478, %r293;
	and.b32  	%r1480, %r1479, %r82;
	shl.b32 	%r1481, %r1480, 3;
	add.s32 	%r1482, %r1445, %r1481;
	ld.shared.u64 	%rd101, [%r1482];
	add.s64 	%rd102, %rd101, %rd7;
	xor.b32  	%r1483, %r1478, -2147483648;
	shl.b64 	%rd103, %rd102, 2;
	add.s64 	%rd104, %rd1, %rd103;
	st.global.u32 	[%rd104+9216], %r1483;
	bar.warp.sync 	-1;
	ld.shared.u32 	%r1484, [%r289+10752];
	shr.u32 	%r1485, %r1484, %r293;
	and.b32  	%r1486, %r1485, %r82;
	shl.b32 	%r1487, %r1486, 3;
	add.s32 	%r1488, %r1445, %r1487;
	ld.shared.u64 	%rd105, [%r1488];
	add.s64 	%rd106, %rd105, %rd7;
	xor.b32  	%r1489, %r1484, -2147483648;
	shl.b64 	%rd107, %rd106, 2;
	add.s64 	%rd108, %rd1, %rd107;
	st.global.u32 	[%rd108+10752], %r1489;
	bar.warp.sync 	-1;
	ld.shared.u32 	%r1490, [%r289+12288];
	shr.u32 	%r1491, %r1490, %r293;
	and.b32  	%r1492, %r1491, %r82;
	shl.b32 	%r1493, %r1492, 3;
	add.s32 	%r1494, %r1445, %r1493;
	ld.shared.u64 	%rd109, [%r1494];
	add.s64 	%rd110, %rd109, %rd7;
	xor.b32  	%r1495, %r1490, -2147483648;
	shl.b64 	%rd111, %rd110, 2;
	add.s64 	%rd112, %rd1, %rd111;
	st.global.u32 	[%rd112+12288], %r1495;
	bar.warp.sync 	-1;
	ld.shared.u32 	%r1496, [%r289+13824];
	shr.u32 	%r1497, %r1496, %r293;
	and.b32  	%r1498, %r1497, %r82;
	shl.b32 	%r1499, %r1498, 3;
	add.s32 	%r1500, %r1445, %r1499;
	ld.shared.u64 	%rd113, [%r1500];
	add.s64 	%rd114, %rd113, %rd7;
	xor.b32  	%r1501, %r1496, -2147483648;
	shl.b64 	%rd115, %rd114, 2;
	add.s64 	%rd116, %rd1, %rd115;
	st.global.u32 	[%rd116+13824], %r1501;
	bar.warp.sync 	-1;
	ld.shared.u32 	%r1502, [%r289+15360];
	shr.u32 	%r1503, %r1502, %r293;
	and.b32  	%r1504, %r1503, %r82;
	shl.b32 	%r1505, %r1504, 3;
	add.s32 	%r1506, %r1445, %r1505;
	ld.shared.u64 	%rd117, [%r1506];
	add.s64 	%rd118, %rd117, %rd7;
	xor.b32  	%r1507, %r1502, -2147483648;
	shl.b64 	%rd119, %rd118, 2;
	add.s64 	%rd120, %rd1, %rd119;
	st.global.u32 	[%rd120+15360], %r1507;
	bar.warp.sync 	-1;
	ld.shared.u32 	%r1508, [%r289+16896];
	shr.u32 	%r1509, %r1508, %r293;
	and.b32  	%r1510, %r1509, %r82;
	shl.b32 	%r1511, %r1510, 3;
	add.s32 	%r1512, %r1445, %r1511;
	ld.shared.u64 	%rd121, [%r1512];
	add.s64 	%rd122, %rd121, %rd7;
	xor.b32  	%r1513, %r1508, -2147483648;
	shl.b64 	%rd123, %rd122, 2;
	add.s64 	%rd124, %rd1, %rd123;
	st.global.u32 	[%rd124+16896], %r1513;
	bar.warp.sync 	-1;
	ld.shared.u32 	%r1514, [%r289+18432];
	shr.u32 	%r1515, %r1514, %r293;
	and.b32  	%r1516, %r1515, %r82;
	shl.b32 	%r1517, %r1516, 3;
	add.s32 	%r1518, %r1445, %r1517;
	ld.shared.u64 	%rd125, [%r1518];
	add.s64 	%rd126, %rd125, %rd7;
	xor.b32  	%r1519, %r1514, -2147483648;
	shl.b64 	%rd127, %rd126, 2;
	add.s64 	%rd128, %rd1, %rd127;
	st.global.u32 	[%rd128+18432], %r1519;
	bar.warp.sync 	-1;
	ld.shared.u32 	%r1520, [%r289+19968];
	shr.u32 	%r1521, %r1520, %r293;
	and.b32  	%r1522, %r1521, %r82;
	shl.b32 	%r1523, %r1522, 3;
	add.s32 	%r1524, %r1445, %r1523;
	ld.shared.u64 	%rd129, [%r1524];
	add.s64 	%rd130, %rd129, %rd7;
	xor.b32  	%r1525, %r1520, -2147483648;
	shl.b64 	%rd131, %rd130, 2;
	add.s64 	%rd132, %rd1, %rd131;
	st.global.u32 	[%rd132+19968], %r1525;
	bar.warp.sync 	-1;
	ld.shared.u32 	%r1526, [%r289+21504];
	shr.u32 	%r1527, %r1526, %r293;
	and.b32  	%r1528, %r1527, %r82;
	shl.b32 	%r1529, %r1528, 3;
	add.s32 	%r1530, %r1445, %r1529;
	ld.shared.u64 	%rd133, [%r1530];
	add.s64 	%rd134, %rd133, %rd7;
	xor.b32  	%r1531, %r1526, -2147483648;
	shl.b64 	%rd135, %rd134, 2;
	add.s64 	%rd136, %rd1, %rd135;
	st.global.u32 	[%rd136+21504], %r1531;
	bar.warp.sync 	-1;
	ld.shared.u32 	%r1532, [%r289+23040];
	shr.u32 	%r1533, %r1532, %r293;
	and.b32  	%r1534, %r1533, %r82;
	shl.b32 	%r1535, %r1534, 3;
	add.s32 	%r1536, %r1445, %r1535;
	ld.shared.u64 	%rd137, [%r1536];
	add.s64 	%rd138, %rd137, %rd7;
	xor.b32  	%r1537, %r1532, -2147483648;
	shl.b64 	%rd139, %rd138, 2;
	add.s64 	%rd140, %rd1, %rd139;
	st.global.u32 	[%rd140+23040], %r1537;
	bar.warp.sync 	-1;
	ld.shared.u32 	%r1538, [%r289+24576];
	shr.u32 	%r1539, %r1538, %r293;
	and.b32  	%r1540, %r1539, %r82;
	shl.b32 	%r1541, %r1540, 3;
	add.s32 	%r1542, %r1445, %r1541;
	ld.shared.u64 	%rd141, [%r1542];
	add.s64 	%rd142, %rd141, %rd7;
	xor.b32  	%r1543, %r1538, -2147483648;
	shl.b64 	%rd143, %rd142, 2;
	add.s64 	%rd144, %rd1, %rd143;
	st.global.u32 	[%rd144+24576], %r1543;
	bar.warp.sync 	-1;
	ld.shared.u32 	%r1544, [%r289+26112];
	shr.u32 	%r1545, %r1544, %r293;
	and.b32  	%r1546, %r1545, %r82;
	shl.b32 	%r1547, %r1546, 3;
	add.s32 	%r1548, %r1445, %r1547;
	ld.shared.u64 	%rd145, [%r1548];
	add.s64 	%rd146, %rd145, %rd7;
	xor.b32  	%r1549, %r1544, -2147483648;
	shl.b64 	%rd147, %rd146, 2;
	add.s64 	%rd148, %rd1, %rd147;
	st.global.u32 	[%rd148+26112], %r1549;
	bar.warp.sync 	-1;
	ld.shared.u32 	%r1550, [%r289+27648];
	shr.u32 	%r1551, %r1550, %r293;
	and.b32  	%r1552, %r1551, %r82;
	shl.b32 	%r1553, %r1552, 3;
	add.s32 	%r1554, %r1445, %r1553;
	ld.shared.u64 	%rd149, [%r1554];
	add.s64 	%rd150, %rd149, %rd7;
	xor.b32  	%r1555, %r1550, -2147483648;
	shl.b64 	%rd151, %rd150, 2;
	add.s64 	%rd152, %rd1, %rd151;
	st.global.u32 	[%rd152+27648], %r1555;
	bar.warp.sync 	-1;
	bra.uni 	$L__BB13_204;
$L__BB13_165:
	ld.param.u32 	%r1713, [_ZN3cub18CUB_300001_SM_10006detail10radix_sort29DeviceRadixSortOnesweepKernelINS1_5radix10policy_hubIiNS0_8NullTypeEyE10Policy1000ELNS0_9SortOrderE0EiS6_yiiNS1_21identity_decomposer_tEEEvPT5_SC_PT3_PKSD_PT1_PKSH_PT2_PKSL_T4_iiT6__param_8];
	mad.lo.s32 	%r290, %r3, -7296, %r1713;
	setp.ge.s32 	%p123, %r1, %r290;
	@%p123 bra 	$L__BB13_167;
	ld.shared.u32 	%r1556, [%r289];
	shr.u32 	%r1557, %r1556, %r293;
	and.b32  	%r1558, %r1557, %r82;
	shl.b32 	%r1559, %r1558, 3;
	add.s32 	%r1561, %r551, %r1559;
	ld.shared.u64 	%rd153, [%r1561+29184];
	xor.b32  	%r1562, %r1556, -2147483648;
	add.s64 	%rd154, %rd153, %rd7;
	shl.b64 	%rd155, %rd154, 2;
	add.s64 	%rd156, %rd1, %rd155;
	st.global.u32 	[%rd156], %r1562;
$L__BB13_167:
	bar.warp.sync 	-1;
	add.s32 	%r1563, %r1, 384;
	setp.ge.s32 	%p124, %r1563, %r290;
	@%p124 bra 	$L__BB13_169;
	ld.shared.u32 	%r1564, [%r289+1536];
	shr.u32 	%r1565, %r1564, %r293;
	and.b32  	%r1566, %r1565, %r82;
	shl.b32 	%r1567, %r1566, 3;
	add.s32 	%r1569, %r551, %r1567;
	ld.shared.u64 	%rd157, [%r1569+29184];
	xor.b32  	%r1570, %r1564, -2147483648;
	add.s64 	%rd158, %rd157, %rd7;
	shl.b64 	%rd159, %rd158, 2;
	add.s64 	%rd160, %rd1, %rd159;
	st.global.u32 	[%rd160+1536], %r1570;
$L__BB13_169:
	bar.warp.sync 	-1;
	add.s32 	%r1571, %r1, 768;
	setp.ge.s32 	%p125, %r1571, %r290;
	@%p125 bra 	$L__BB13_171;
	ld.shared.u32 	%r1572, [%r289+3072];
	shr.u32 	%r1573, %r1572, %r293;
	and.b32  	%r1574, %r1573, %r82;
	shl.b32 	%r1575, %r1574, 3;
	add.s32 	%r1577, %r551, %r1575;
	ld.shared.u64 	%rd161, [%r1577+29184];
	xor.b32  	%r1578, %r1572, -2147483648;
	add.s64 	%rd162, %rd161, %rd7;
	shl.b64 	%rd163, %rd162, 2;
	add.s64 	%rd164, %rd1, %rd163;
	st.global.u32 	[%rd164+3072], %r1578;
$L__BB13_171:
	bar.warp.sync 	-1;
	add.s32 	%r1579, %r1, 1152;
	setp.ge.s32 	%p126, %r1579, %r290;
	@%p126 bra 	$L__BB13_173;
	ld.shared.u32 	%r1580, [%r289+4608];
	shr.u32 	%r1581, %r1580, %r293;
	and.b32  	%r1582, %r1581, %r82;
	shl.b32 	%r1583, %r1582, 3;
	add.s32 	%r1585, %r551, %r1583;
	ld.shared.u64 	%rd165, [%r1585+29184];
	xor.b32  	%r1586, %r1580, -2147483648;
	add.s64 	%rd166, %rd165, %rd7;
	shl.b64 	%rd167, %rd166, 2;
	add.s64 	%rd168, %rd1, %rd167;
	st.global.u32 	[%rd168+4608], %r1586;
$L__BB13_173:
	bar.warp.sync 	-1;
	add.s32 	%r1587, %r1, 1536;
	setp.ge.s32 	%p127, %r1587, %r290;
	@%p127 bra 	$L__BB13_175;
	ld.shared.u32 	%r1588, [%r289+6144];
	shr.u32 	%r1589, %r1588, %r293;
	and.b32  	%r1590, %r1589, %r82;
	shl.b32 	%r1591, %r1590, 3;
	add.s32 	%r1593, %r551, %r1591;
	ld.shared.u64 	%rd169, [%r1593+29184];
	xor.b32  	%r1594, %r1588, -2147483648;
	add.s64 	%rd170, %rd169, %rd7;
	shl.b64 	%rd171, %rd170, 2;
	add.s64 	%rd172, %rd1, %rd171;
	st.global.u32 	[%rd172+6144], %r1594;
$L__BB13_175:
	bar.warp.sync 	-1;
	add.s32 	%r1595, %r1, 1920;
	setp.ge.s32 	%p128, %r1595, %r290;
	@%p128 bra 	$L__BB13_177;
	ld.shared.u32 	%r1596, [%r289+7680];
	shr.u32 	%r1597, %r1596, %r293;
	and.b32  	%r1598, %r1597, %r82;
	shl.b32 	%r1599, %r1598, 3;
	add.s32 	%r1601, %r551, %r1599;
	ld.shared.u64 	%rd173, [%r1601+29184];
	xor.b32  	%r1602, %r1596, -2147483648;
	add.s64 	%rd174, %rd173, %rd7;
	shl.b64 	%rd175, %rd174, 2;
	add.s64 	%rd176, %rd1, %rd175;
	st.global.u32 	[%rd176+7680], %r1602;
$L__BB13_177:
	bar.warp.sync 	-1;
	add.s32 	%r1603, %r1, 2304;
	setp.ge.s32 	%p129, %r1603, %r290;
	@%p129 bra 	$L__BB13_179;
	ld.shared.u32 	%r1604, [%r289+9216];
	shr.u32 	%r1605, %r1604, %r293;
	and.b32  	%r1606, %r1605, %r82;
	shl.b32 	%r1607, %r1606, 3;
	add.s32 	%r1609, %r551, %r1607;
	ld.shared.u64 	%rd177, [%r1609+29184];
	xor.b32  	%r1610, %r1604, -2147483648;
	add.s64 	%rd178, %rd177, %rd7;
	shl.b64 	%rd179, %rd178, 2;
	add.s64 	%rd180, %rd1, %rd179;
	st.global.u32 	[%rd180+9216], %r1610;
$L__BB13_179:
	bar.warp.sync 	-1;
	add.s32 	%r1611, %r1, 2688;
	setp.ge.s32 	%p130, %r1611, %r290;
	@%p130 bra 	$L__BB13_181;
	ld.shared.u32 	%r1612, [%r289+10752];
	shr.u32 	%r1613, %r1612, %r293;
	and.b32  	%r1614, %r1613, %r82;
	shl.b32 	%r1615, %r1614, 3;
	add.s32 	%r1617, %r551, %r1615;
	ld.shared.u64 	%rd181, [%r1617+29184];
	xor.b32  	%r1618, %r1612, -2147483648;
	add.s64 	%rd182, %rd181, %rd7;
	shl.b64 	%rd183, %rd182, 2;
	add.s64 	%rd184, %rd1, %rd183;
	st.global.u32 	[%rd184+10752], %r1618;
$L__BB13_181:
	bar.warp.sync 	-1;
	or.b32  	%r1619, %r1, 3072;
	setp.ge.s32 	%p131, %r1619, %r290;
	@%p131 bra 	$L__BB13_183;
	ld.shared.u32 	%r1620, [%r289+12288];
	shr.u32 	%r1621, %r1620, %r293;
	and.b32  	%r1622, %r1621, %r82;
	shl.b32 	%r1623, %r1622, 3;
	add.s32 	%r1625, %r551, %r1623;
	ld.shared.u64 	%rd185, [%r1625+29184];
	xor.b32  	%r1626, %r1620, -2147483648;
	add.s64 	%rd186, %rd185, %rd7;
	shl.b64 	%rd187, %rd186, 2;
	add.s64 	%rd188, %rd1, %rd187;
	st.global.u32 	[%rd188+12288], %r1626;
$L__BB13_183:
	bar.warp.sync 	-1;
	add.s32 	%r1627, %r1, 3456;
	setp.ge.s32 	%p132, %r1627, %r290;
	@%p132 bra 	$L__BB13_185;
	ld.shared.u32 	%r1628, [%r289+13824];
	shr.u32 	%r1629, %r1628, %r293;
	and.b32  	%r1630, %r1629, %r82;
	shl.b32 	%r1631, %r1630, 3;
	add.s32 	%r1633, %r551, %r1631;
	ld.shared.u64 	%rd189, [%r1633+29184];
	xor.b32  	%r1634, %r1628, -2147483648;
	add.s64 	%rd190, %rd189, %rd7;
	shl.b64 	%rd191, %rd190, 2;
	add.s64 	%rd192, %rd1, %rd191;
	st.global.u32 	[%rd192+13824], %r1634;
$L__BB13_185:
	bar.warp.sync 	-1;
	add.s32 	%r1635, %r1, 3840;
	setp.ge.s32 	%p133, %r1635, %r290;
	@%p133 bra 	$L__BB13_187;
	ld.shared.u32 	%r1636, [%r289+15360];
	shr.u32 	%r1637, %r1636, %r293;
	and.b32  	%r1638, %r1637, %r82;
	shl.b32 	%r1639, %r1638, 3;
	add.s32 	%r1641, %r551, %r1639;
	ld.shared.u64 	%rd193, [%r1641+29184];
	xor.b32  	%r1642, %r1636, -2147483648;
	add.s64 	%rd194, %rd193, %rd7;
	shl.b64 	%rd195, %rd194, 2;
	add.s64 	%rd196, %rd1, %rd195;
	st.global.u32 	[%rd196+15360], %r1642;
$L__BB13_187:
	bar.warp.sync 	-1;
	add.s32 	%r1643, %r1, 4224;
	setp.ge.s32 	%p134, %r1643, %r290;
	@%p134 bra 	$L__BB13_189;
	ld.shared.u32 	%r1644, [%r289+16896];
	shr.u32 	%r1645, %r1644, %r293;
	and.b32  	%r1646, %r1645, %r82;
	shl.b32 	%r1647, %r1646, 3;
	add.s32 	%r1649, %r551, %r1647;
	ld.shared.u64 	%rd197, [%r1649+29184];
	xor.b32  	%r1650, %r1644, -2147483648;
	add.s64 	%rd198, %rd197, %rd7;
	shl.b64 	%rd199, %rd198, 2;
	add.s64 	%rd200, %rd1, %rd199;
	st.global.u32 	[%rd200+16896], %r1650;
$L__BB13_189:
	bar.warp.sync 	-1;
	add.s32 	%r1651, %r1, 4608;
	setp.ge.s32 	%p135, %r1651, %r290;
	@%p135 bra 	$L__BB13_191;
	ld.shared.u32 	%r1652, [%r289+18432];
	shr.u32 	%r1653, %r1652, %r293;
	and.b32  	%r1654, %r1653, %r82;
	shl.b32 	%r1655, %r1654, 3;
	add.s32 	%r1657, %r551, %r1655;
	ld.shared.u64 	%rd201, [%r1657+29184];
	xor.b32  	%r1658, %r1652, -2147483648;
	add.s64 	%rd202, %rd201, %rd7;
	shl.b64 	%rd203, %rd202, 2;
	add.s64 	%rd204, %rd1, %rd203;
	st.global.u32 	[%rd204+18432], %r1658;
$L__BB13_191:
	bar.warp.sync 	-1;
	add.s32 	%r1659, %r1, 4992;
	setp.ge.s32 	%p136, %r1659, %r290;
	@%p136 bra 	$L__BB13_193;
	ld.shared.u32 	%r1660, [%r289+19968];
	shr.u32 	%r1661, %r1660, %r293;
	and.b32  	%r1662, %r1661, %r82;
	shl.b32 	%r1663, %r1662, 3;
	add.s32 	%r1665, %r551, %r1663;
	ld.shared.u64 	%rd205, [%r1665+29184];
	xor.b32  	%r1666, %r1660, -2147483648;
	add.s64 	%rd206, %rd205, %rd7;
	shl.b64 	%rd207, %rd206, 2;
	add.s64 	%rd208, %rd1, %rd207;
	st.global.u32 	[%rd208+19968], %r1666;
$L__BB13_193:
	bar.warp.sync 	-1;
	add.s32 	%r1667, %r1, 5376;
	setp.ge.s32 	%p137, %r1667, %r290;
	@%p137 bra 	$L__BB13_195;
	ld.shared.u32 	%r1668, [%r289+21504];
	shr.u32 	%r1669, %r1668, %r293;
	and.b32  	%r1670, %r1669, %r82;
	shl.b32 	%r1671, %r1670, 3;
	add.s32 	%r1673, %r551, %r1671;
	ld.shared.u64 	%rd209, [%r1673+29184];
	xor.b32  	%r1674, %r1668, -2147483648;
	add.s64 	%rd210, %rd209, %rd7;
	shl.b64 	%rd211, %rd210, 2;
	add.s64 	%rd212, %rd1, %rd211;
	st.global.u32 	[%rd212+21504], %r1674;
$L__BB13_195:
	bar.warp.sync 	-1;
	add.s32 	%r1675, %r1, 5760;
	setp.ge.s32 	%p138, %r1675, %r290;
	@%p138 bra 	$L__BB13_197;
	ld.shared.u32 	%r1676, [%r289+23040];
	shr.u32 	%r1677, %r1676, %r293;
	and.b32  	%r1678, %r1677, %r82;
	shl.b32 	%r1679, %r1678, 3;
	add.s32 	%r1681, %r551, %r1679;
	ld.shared.u64 	%rd213, [%r1681+29184];
	xor.b32  	%r1682, %r1676, -2147483648;
	add.s64 	%rd214, %rd213, %rd7;
	shl.b64 	%rd215, %rd214, 2;
	add.s64 	%rd216, %rd1, %rd215;
	st.global.u32 	[%rd216+23040], %r1682;
$L__BB13_197:
	bar.warp.sync 	-1;
	or.b32  	%r1683, %r1, 6144;
	setp.ge.s32 	%p139, %r1683, %r290;
	@%p139 bra 	$L__BB13_199;
	ld.shared.u32 	%r1684, [%r289+24576];
	shr.u32 	%r1685, %r1684, %r293;
	and.b32  	%r1686, %r1685, %r82;
	shl.b32 	%r1687, %r1686, 3;
	add.s32 	%r1689, %r551, %r1687;
	ld.shared.u64 	%rd217, [%r1689+29184];
	xor.b32  	%r1690, %r1684, -2147483648;
	add.s64 	%rd218, %rd217, %rd7;
	shl.b64 	%rd219, %rd218, 2;
	add.s64 	%rd220, %rd1, %rd219;
	st.global.u32 	[%rd220+24576], %r1690;
$L__BB13_199:
	bar.warp.sync 	-1;
	add.s32 	%r1691, %r1, 6528;
	setp.ge.s32 	%p140, %r1691, %r290;
	@%p140 bra 	$L__BB13_201;
	ld.shared.u32 	%r1692, [%r289+26112];
	shr.u32 	%r1693, %r1692, %r293;
	and.b32  	%r1694, %r1693, %r82;
	shl.b32 	%r1695, %r1694, 3;
	add.s32 	%r1697, %r551, %r1695;
	ld.shared.u64 	%rd221, [%r1697+29184];
	xor.b32  	%r1698, %r1692, -2147483648;
	add.s64 	%rd222, %rd221, %rd7;
	shl.b64 	%rd223, %rd222, 2;
	add.s64 	%rd224, %rd1, %rd223;
	st.global.u32 	[%rd224+26112], %r1698;
$L__BB13_201:
	bar.warp.sync 	-1;
	add.s32 	%r1699, %r1, 6912;
	ld.shared.u32 	%r291, [%r289+27648];
	shr.u32 	%r1700, %r291, %r293;
	and.b32  	%r1701, %r1700, %r82;
	shl.b32 	%r1702, %r1701, 3;
	add.s32 	%r1704, %r551, %r1702;
	ld.shared.u64 	%rd225, [%r1704+29184];
	add.s64 	%rd19, %rd225, %rd7;
	setp.ge.s32 	%p141, %r1699, %r290;
	@%p141 bra 	$L__BB13_203;
	xor.b32  	%r1705, %r291, -2147483648;
	shl.b64 	%rd226, %rd19, 2;
	add.s64 	%rd227, %rd1, %rd226;
	st.global.u32 	[%rd227+27648], %r1705;
$L__BB13_203:
	bar.warp.sync 	-1;
$L__BB13_204:
	ret;

}


// ===== COMPILED SASS (sm_100) =====

	.target	sm_100

	.elftype	@"ET_EXEC"


//--------------------- .note.nv.tkinfo           --------------------------
	.section	.note.nv.tkinfo,"",@"SHT_NOTE"
	.sectionflags	@"SHF_NOTE_NV_TKINFO"
	.tkinfo
        /*0018*/ 	.word	0x00000002
        /*0030*/ 	.string	""
        /*0030*/ 	.string	"ptxas"
        /*0030*/ 	.string	"Cuda compilation tools, release 13.0, V13.0.88"
        /*0030*/ 	.string	"Build cuda_13.0.r13.0/compiler.36424714_0"
        /*0030*/ 	.string	"-arch sm_100 -m 64 "



//--------------------- .note.nv.cuinfo           --------------------------
	.section	.note.nv.cuinfo,"",@"SHT_NOTE"
	.sectionflags	@"SHF_NOTE_NV_CUINFO"
        /*0018*/ 	.short	0x0002
        /*001a*/ 	.short	0x0064
        /*001c*/ 	.short	0x0082
	.zero		2


//--------------------- .nv.info                  --------------------------
	.section	.nv.info,"",@"SHT_CUDA_INFO"
	.align	4


	//----- nvinfo : EIATTR_REGCOUNT
	.align		4
        /*0000*/ 	.byte	0x04, 0x2f
        /*0002*/ 	.short	(.L_46 - .L_45)
	.align		4
.L_45:
        /*0004*/ 	.word	index@(_ZN3cub18CUB_300001_SM_10006detail11EmptyKernelIvEEvv)
        /*0008*/ 	.word	0x00000004


	//----- nvinfo : EIATTR_FRAME_SIZE
	.align		4
.L_46:
        /*000c*/ 	.byte	0x04, 0x11
        /*000e*/ 	.short	(.L_48 - .L_47)
	.align		4
.L_47:
        /*0010*/ 	.word	index@(_ZN3cub18CUB_300001_SM_10006detail11EmptyKernelIvEEvv)
        /*0014*/ 	.word	0x00000000


	//----- nvinfo : EIATTR_REGCOUNT
	.align		4
.L_48:
        /*0018*/ 	.byte	0x04, 0x2f
        /*001a*/ 	.short	(.L_50 - .L_49)
	.align		4
.L_49:
        /*001c*/ 	.word	index@(_ZN3cub18CUB_300001_SM_10006detail8for_each13static_kernelINS2_12policy_hub_t12policy_500_tEmN6thrust24THRUST_300001_SM_1000_NS8cuda_cub20__uninitialized_fill7functorINS7_10device_ptrIiEEiEEEEvT0_T1_)
        /*0020*/ 	.word	0x00000008


	//----- nvinfo : EIATTR_FRAME_SIZE
	.align		4
.L_50:
        /*0024*/ 	.byte	0x04, 0x11
        /*0026*/ 	.short	(.L_52 - .L_51)
	.align		4
.L_51:
        /*0028*/ 	.word	index@(_ZN3cub18CUB_300001_SM_10006detail8for_each13static_kernelINS2_12policy_hub_t12policy_500_tEmN6thrust24THRUST_300001_SM_1000_NS8cuda_cub20__uninitialized_fill7functorINS7_10device_ptrIiEEiEEEEvT0_T1_)
        /*002c*/ 	.word	0x00000000


	//----- nvinfo : EIATTR_REGCOUNT
	.align		4
.L_52:
        /*0030*/ 	.byte	0x04, 0x2f
        /*0032*/ 	.short	(.L_54 - .L_53)
	.align		4
.L_53:
        /*0034*/ 	.word	index@(_ZN3cub18CUB_300001_SM_10006detail9transform16transform_kernelINS2_10policy_hubILb1EN4cuda3std3__45tupleIJN6thrust24THRUST_300001_SM_1000_NS6detail15normal_iteratorINSA_10device_ptrIiEEEESF_EEEE10policy1000Ei2k1IiESF_JPiSL_EEEvT0_iT1_T2_DpNS2_10kernel_argIT3_EE)
        /*0038*/ 	.word	0x00000020


	//----- nvinfo : EIATTR_FRAME_SIZE
	.align		4
.L_54:
        /*003c*/ 	.byte	0x04, 0x11
        /*003e*/ 	.short	(.L_56 - .L_55)
	.align		4
.L_55:
        /*0040*/ 	.word	index@(_ZN3cub18CUB_300001_SM_10006detail9transform16transform_kernelINS2_10policy_hubILb1EN4cuda3std3__45tupleIJN6thrust24THRUST_300001_SM_1000_NS6detail15normal_iteratorINSA_10device_ptrIiEEEESF_EEEE10policy1000Ei2k1IiESF_JPiSL_EEEvT0_iT1_T2_DpNS2_10kernel_argIT3_EE)
        /*0044*/ 	.word	0x00000000


	//----- nvinfo : EIATTR_REGCOUNT
	.align		4
.L_56:
        /*0048*/ 	.byte	0x04, 0x2f
        /*004a*/ 	.short	(.L_58 - .L_57)
	.align		4
.L_57:
        /*004c*/ 	.word	index@(_ZN3cub18CUB_300001_SM_10006detail9transform16transform_kernelINS2_10policy_hubILb1EN4cuda3std3__45tupleIJN6thrust24THRUST_300001_SM_1000_NS6detail15normal_iteratorINSA_10device_ptrIiEEEESF_EEEE10policy1000El2k1IiESF_JPiSL_EEEvT0_iT1_T2_DpNS2_10kernel_argIT3_EE)
        /*0050*/ 	.word	0x00000020


	//----- nvinfo : EIATTR_FRAME_SIZE
	.align		4
.L_58:
        /*0054*/ 	.byte	0x04, 0x11
        /*0056*/ 	.short	(.L_60 - .L_59)
	.align		4
.L_59:
        /*0058*/ 	.word	index@(_ZN3cub18CUB_300001_SM_10006detail9transform16transform_kernelINS2_10policy_hubILb1EN4cuda3std3__45tupleIJN6thrust24THRUST_300001_SM_1000_NS6detail15normal_iteratorINSA_10device_ptrIiEEEESF_EEEE10policy1000El2k1IiESF_JPiSL_EEEvT0_iT1_T2_DpNS2_10kernel_argIT3_EE)
        /*005c*/ 	.word	0x00000000


	//----- nvinfo : EIATTR_REGCOUNT
	.align		4
.L_60:
        /*0060*/ 	.byte	0x04, 0x2f
        /*0062*/ 	.short	(.L_62 - .L_61)
	.align		4
.L_61:
        /*0064*/ 	.word	index@(_ZN3cub18CUB_300001_SM_10006detail6reduce28DeviceReduceSingleTileKernelINS2_10policy_hubIijN4cuda3std3__44plusIiEEE10Policy1000EN6thrust24THRUST_300001_SM_1000_NS6detail15normal_iteratorINSD_10device_ptrIiEEEEPijS9_iiNS7_10__identityEEEvT0_T1_T2_T3_T4_T6_)
        /*0068*/ 	.word	0x00000020


	//----- nvinfo : EIATTR_FRAME_SIZE
	.align		4
.L_62:
        /*006c*/ 	.byte	0x04, 0x11
        /*006e*/ 	.short	(.L_64 - .L_63)
	.align		4
.L_63:
        /*0070*/ 	.word	index@(_ZN3cub18CUB_300001_SM_10006detail6reduce28DeviceReduceSingleTileKernelINS2_10policy_hubIijN4cuda3std3__44plusIiEEE10Policy1000EN6thrust24THRUST_300001_SM_1000_NS6detail15normal_iteratorINSD_10device_ptrIiEEEEPijS9_iiNS7_10__identityEEEvT0_T1_T2_T3_T4_T6_)
        /*0074*/ 	.word	0x00000000


	//----- nvinfo : EIATTR_REGCOUNT
	.align		4
.L_64:
        /*0078*/ 	.byte	0x04, 0x2f
        /*007a*/ 	.short	(.L_66 - .L_65)
	.align		4
.L_65:
        /*007c*/ 	.word	index@(_ZN3cub18CUB_300001_SM_10006detail6reduce18DeviceReduceKernelINS2_10policy_hubIijN4cuda3std3__44plusIiEEE10Policy1000EN6thrust24THRUST_300001_SM_1000_NS6detail15normal_iteratorINSD_10device_ptrIiEEEEjS9_iNS7_10__identityEEEvT0_PT3_T1_NS0_13GridEvenShareISN_EET2_T4_)
        /*0080*/ 	.word	0x00000020


	//----- nvinfo : EIATTR_FRAME_SIZE
	.align		4
.L_66:
        /*0084*/ 	.byte	0x04, 0x11
        /*0086*/ 	.short	(.L_68 - .L_67)
	.align		4
.L_67:
        /*0088*/ 	.word	index@(_ZN3cub18CUB_300001_SM_10006detail6reduce18DeviceReduceKernelINS2_10policy_hubIijN4cuda3std3__44plusIiEEE10Policy1000EN6thrust24THRUST_300001_SM_1000_NS6detail15normal_iteratorINSD_10device_ptrIiEEEEjS9_iNS7_10__identityEEEvT0_PT3_T1_NS0_13GridEvenShareISN_EET2_T4_)
        /*008c*/ 	.word	0x00000000


	//----- nvinfo : EIATTR_REGCOUNT
	.align		4
.L_68:
        /*0090*/ 	.byte	0x04, 0x2f
        /*0092*/ 	.short	(.L_70 - .L_69)
	.align		4
.L_69:
        /*0094*/ 	.word	index@(_ZN3cub18CUB_300001_SM_10006detail6reduce28DeviceReduceSingleTileKernelINS2_10policy_hubIijN4cuda3std3__44plusIiEEE10Policy1000EPiSC_iS9_iiNS7_10__identityEEEvT0_T1_T2_T3_T4_T6_)
        /*0098*/ 	.word	0x00000020


	//----- nvinfo : EIATTR_FRAME_SIZE
	.align		4
.L_70:
        /*009c*/ 	.byte	0x04, 0x11
        /*009e*/ 	.short	(.L_72 - .L_71)
	.align		4
.L_71:
        /*00a0*/ 	.word	index@(_ZN3cub18CUB_300001_SM_10006detail6reduce28DeviceReduceSingleTileKernelINS2_10policy_hubIijN4cuda3std3__44plusIiEEE10Policy1000EPiSC_iS9_iiNS7_10__identityEEEvT0_T1_T2_T3_T4_T6_)
        /*00a4*/ 	.word	0x00000000


	//----- nvinfo : EIATTR_REGCOUNT
	.align		4
.L_72:
        /*00a8*/ 	.byte	0x04, 0x2f
        /*00aa*/ 	.short	(.L_74 - .L_73)
	.align		4
.L_73:
        /*00ac*/ 	.word	index@(_ZN3cub18CUB_300001_SM_10006detail6reduce28DeviceReduceSingleTileKernelINS2_10policy_hubIiyN4cuda3std3__44plusIiEEE10Policy1000EN6thrust24THRUST_300001_SM_1000_NS6detail15normal_iteratorINSD_10device_ptrIiEEEEPiyS9_iiNS7_10__identityEEEvT0_T1_T2_T3_T4_T6_)
        /*00b0*/ 	.word	0x0000001f


	//----- nvinfo : EIATTR_FRAME_SIZE
	.align		4
.L_74:
        /*00b4*/ 	.byte	0x04, 0x11
        /*00b6*/ 	.short	(.L_76 - .L_75)
	.align		4
.L_75:
        /*00b8*/ 	.word	index@(_ZN3cub18CUB_300001_SM_10006detail6reduce28DeviceReduceSingleTileKernelINS2_10policy_hubIiyN4cuda3std3__44plusIiEEE10Policy1000EN6thrust24THRUST_300001_SM_1000_NS6detail15normal_iteratorINSD_10device_ptrIiEEEEPiyS9_iiNS7_10__identityEEEvT0_T1_T2_T3_T4_T6_)
        /*00bc*/ 	.word	0x00000000


	//----- nvinfo : EIATTR_REGCOUNT
	.align		4
.L_76:
        /*00c0*/ 	.byte	0x04, 0x2f
        /*00c2*/ 	.short	(.L_78 - .L_77)
	.align		4
.L_77:
        /*00c4*/ 	.word	index@(_ZN3cub18CUB_300001_SM_10006detail6reduce18DeviceReduceKernelINS2_10policy_hubIiyN4cuda3std3__44plusIiEEE10Policy1000EN6thrust24THRUST_300001_SM_1000_NS6detail15normal_iteratorINSD_10device_ptrIiEEEEyS9_iNS7_10__identityEEEvT0_PT3_T1_NS0_13GridEvenShareISN_EET2_T4_)
        /*00c8*/ 	.word	0x0000001e


	//----- nvinfo : EIATTR_FRAME_SIZE
	.align		4
.L_78:
        /*00cc*/ 	.byte	0x04, 0x11
        /*00ce*/ 	.short	(.L_80 - .L_79)
	.align		4
.L_79:
        /*00d0*/ 	.word	index@(_ZN3cub18CUB_300001_SM_10006detail6reduce18DeviceReduceKernelINS2_10policy_hubIiyN4cuda3std3__44plusIiEEE10Policy1000EN6thrust24THRUST_300001_SM_1000_NS6detail15normal_iteratorINSD_10device_ptrIiEEEEyS9_iNS7_10__identityEEEvT0_PT3_T1_NS0_13GridEvenShareISN_EET2_T4_)
        /*00d4*/ 	.word	0x00000000


	//----- nvinfo : EIATTR_REGCOUNT
	.align		4
.L_80:
        /*00d8*/ 	.byte	0x04, 0x2f
        /*00da*/ 	.short	(.L_82 - .L_81)
	.align		4
.L_81:
        /*00dc*/ 	.word	index@(_ZN3cub18CUB_300001_SM_10006detail6reduce28DeviceReduceSingleTileKernelINS2_10policy_hubIiyN4cuda3std3__44plusIiEEE10Policy1000EPiSC_iS9_iiNS7_10__identityEEEvT0_T1_T2_T3_T4_T6_)
        /*00e0*/ 	.word	0x00000020


	//----- nvinfo : EIATTR_FRAME_SIZE
	.align		4
.L_82:
        /*00e4*/ 	.byte	0x04, 0x11
        /*00e6*/ 	.short	(.L_84 - .L_83)
	.align		4
.L_83:
        /*00e8*/ 	.word	index@(_ZN3cub18CUB_300001_SM_10006detail6reduce28DeviceReduceSingleTileKernelINS2_10policy_hubIiyN4cuda3std3__44plusIiEEE10Policy1000EPiSC_iS9_iiNS7_10__identityEEEvT0_T1_T2_T3_T4_T6_)
        /*00ec*/ 	.word	0x00000000


	//----- nvinfo : EIATTR_REGCOUNT
	.align		4
.L_84:
        /*00f0*/ 	.byte	0x04, 0x2f
        /*00f2*/ 	.short	(.L_86 - .L_85)
	.align		4
.L_85:
        /*00f4*/ 	.word	index@(_ZN3cub18CUB_300001_SM_10006detail10radix_sort31DeviceRadixSortSingleTileKernelINS1_5radix10policy_hubIiNS0_8NullTypeEyE10Policy1000ELNS0_9SortOrderE0EiS6_yNS1_21identity_decomposer_tEEEvPKT1_PSB_PKT2_PSF_T3_iiT4_)
        /*00f8*/ 	.word	0x0000007f


	//----- nvinfo : EIATTR_FRAME_SIZE
	.align		4
.L_86:
        /*00fc*/ 	.byte	0x04, 0x11
        /*00fe*/ 	.short	(.L_88 - .L_87)
	.align		4
.L_87:
        /*0100*/ 	.word	index@(_ZN3cub18CUB_300001_SM_10006detail10radix_sort31DeviceRadixSortSingleTileKernelINS1_5radix10policy_hubIiNS0_8NullTypeEyE10Policy1000ELNS0_9SortOrderE0EiS6_yNS1_21identity_decomposer_tEEEvPKT1_PSB_PKT2_PSF_T3_iiT4_)
        /*0104*/ 	.word	0x00000000


	//----- nvinfo : EIATTR_REGCOUNT
	.align		4
.L_88:
        /*0108*/ 	.byte	0x04, 0x2f
        /*010a*/ 	.short	(.L_90 - .L_89)
	.align		4
.L_89:
        /*010c*/ 	.word	index@(_ZN3cub18CUB_300001_SM_10006detail10radix_sort30DeviceRadixSortHistogramKernelINS1_5radix10policy_hubIiNS0_8NullTypeEyE10Policy1000ELNS0_9SortOrderE0EiyNS1_21identity_decomposer_tEEEvPT2_PKT1_SB_iiT3_)
        /*0110*/ 	.word	0x00000020


	//----- nvinfo : EIATTR_FRAME_SIZE
	.align		4
.L_90:
        /*0114*/ 	.byte	0x04, 0x11
        /*0116*/ 	.short	(.L_92 - .L_91)
	.align		4
.L_91:
        /*0118*/ 	.word	index@(_ZN3cub18CUB_300001_SM_10006detail10radix_sort30DeviceRadixSortHistogramKernelINS1_5radix10policy_hubIiNS0_8NullTypeEyE10Policy1000ELNS0_9SortOrderE0EiyNS1_21identity_decomposer_tEEEvPT2_PKT1_SB_iiT3_)
        /*011c*/ 	.word	0x00000000


	//----- nvinfo : EIATTR_REGCOUNT
	.align		4
.L_92:
        /*0120*/ 	.byte	0x04, 0x2f
        /*0122*/ 	.short	(.L_94 - .L_93)
	.align		4
.L_93:
        /*0124*/ 	.word	index@(_ZN3cub18CUB_300001_SM_10006detail10radix_sort33DeviceRadixSortExclusiveSumKernelINS1_5radix10policy_hubIiNS0_8NullTypeEyE10Policy1000EyEEvPT0_)
        /*0128*/ 	.word	0x00000020


	//----- nvinfo : EIATTR_FRAME_SIZE
	.align		4
.L_94:
        /*012c*/ 	.byte	0x04, 0x11
        /*012e*/ 	.short	(.L_96 - .L_95)
	.align		4
.L_95:
        /*0130*/ 	.word	index@(_ZN3cub18CUB_300001_SM_10006detail10radix_sort33DeviceRadixSortExclusiveSumKernelINS1_5radix10policy_hubIiNS0_8NullTypeEyE10Policy1000EyEEvPT0_)
        /*0134*/ 	.word	0x00000000


	//----- nvinfo : EIATTR_REGCOUNT
	.align		4
.L_96:
        /*0138*/ 	.byte	0x04, 0x2f
        /*013a*/ 	.short	(.L_98 - .L_97)
	.align		4
.L_97:
        /*013c*/ 	.word	index@(_ZN3cub18CUB_300001_SM_10006detail10radix_sort29DeviceRadixSortOnesweepKernelINS1_5radix10policy_hubIiNS0_8NullTypeEyE10Policy1000ELNS0_9SortOrderE0EiS6_yiiNS1_21identity_decomposer_tEEEvPT5_SC_PT3_PKSD_PT1_PKSH_PT2_PKSL_T4_iiT6_)
        /*0140*/ 	.word	0x00000038


	//----- nvinfo : EIATTR_FRAME_SIZE
	.align		4
.L_98:
        /*0144*/ 	.byte	0x04, 0x11
        /*0146*/ 	.short	(.L_100 - .L_99)
	.align		4
.L_99:
        /*0148*/ 	.word	index@(_ZN3cub18CUB_300001_SM_10006detail10radix_sort29DeviceRadixSortOnesweepKernelINS1_5radix10policy_hubIiNS0_8NullTypeEyE10Policy1000ELNS0_9SortOrderE0EiS6_yiiNS1_21identity_decomposer_tEEEvPT5_SC_PT3_PKSD_PT1_PKSH_PT2_PKSL_T4_iiT6_)
        /*014c*/ 	.word	0x00000000


	//----- nvinfo : EIATTR_MIN_STACK_SIZE
	.align		4
.L_100:
        /*0150*/ 	.byte	0x04, 0x12
        /*0152*/ 	.short	(.L_102 - .L_101)
	.align		4
.L_101:
        /*0154*/ 	.word	index@(_ZN3cub18CUB_300001_SM_10006detail10radix_sort29DeviceRadixSortOnesweepKernelINS1_5radix10policy_hubIiNS0_8NullTypeEyE10Policy1000ELNS0_9SortOrderE0EiS6_yiiNS1_21identity_decomposer_tEEEvPT5_SC_PT3_PKSD_PT1_PKSH_PT2_PKSL_T4_iiT6_)
        /*0158*/ 	.word	0x00000000


	//----- nvinfo : EIATTR_MIN_STACK_SIZE
	.align		4
.L_102:
        /*015c*/ 	.byte	0x04, 0x12
        /*015e*/ 	.short	(.L_104 - .L_103)
	.align		4
.L_103:
        /*0160*/ 	.word	index@(_ZN3cub18CUB_300001_SM_10006detail10radix_sort33DeviceRadixSortExclusiveSumKernelINS1_5radix10policy_hubIiNS0_8NullTypeEyE10Policy1000EyEEvPT0_)
        /*0164*/ 	.word	0x00000000


	//----- nvinfo : EIATTR_MIN_STACK_SIZE
	.align		4
.L_104:
        /*0168*/ 	.byte	0x04, 0x12
        /*016a*/ 	.short	(.L_106 - .L_105)
	.align		4
.L_105:
        /*016c*/ 	.word	index@(_ZN3cub18CUB_300001_SM_10006detail10radix_sort30DeviceRadixSortHistogramKernelINS1_5radix10policy_hubIiNS0_8NullTypeEyE10Policy1000ELNS0_9SortOrderE0EiyNS1_21identity_decomposer_tEEEvPT2_PKT1_SB_iiT3_)
        /*0170*/ 	.word	0x00000000


	//----- nvinfo : EIATTR_MIN_STACK_SIZE
	.align		4
.L_106:
        /*0174*/ 	.byte	0x04, 0x12
        /*0176*/ 	.short	(.L_108 - .L_107)
	.align		4
.L_107:
        /*0178*/ 	.word	index@(_ZN3cub18CUB_300001_SM_10006detail10radix_sort31DeviceRadixSortSingleTileKernelINS1_5radix10policy_hubIiNS0_8NullTypeEyE10Policy1000ELNS0_9SortOrderE0EiS6_yNS1_21identity_decomposer_tEEEvPKT1_PSB_PKT2_PSF_T3_iiT4_)
        /*017c*/ 	.word	0x00000000


	//----- nvinfo : EIATTR_MIN_STACK_SIZE
	.align		4
.L_108:
        /*0180*/ 	.byte	0x04, 0x12
        /*0182*/ 	.short	(.L_110 - .L_109)
	.align		4
.L_109:
        /*0184*/ 	.word	index@(_ZN3cub18CUB_300001_SM_10006detail6reduce28DeviceReduceSingleTileKernelINS2_10policy_hubIiyN4cuda3std3__44plusIiEEE10Policy1000EPiSC_iS9_iiNS7_10__identityEEEvT0_T1_T2_T3_T4_T6_)
        /*0188*/ 	.word	0x00000000


	//----- nvinfo : EIATTR_MIN_STACK_SIZE
	.align		4
.L_110:
        /*018c*/ 	.byte	0x04, 0x12
        /*018e*/ 	.short	(.L_112 - .L_111)
	.align		4
.L_111:
        /*0190*/ 	.word	index@(_ZN3cub18CUB_300001_SM_10006detail6reduce18DeviceReduceKernelINS2_10policy_hubIiyN4cuda3std3__44plusIiEEE10Policy1000EN6thrust24THRUST_300001_SM_1000_NS6detail15normal_iteratorINSD_10device_ptrIiEEEEyS9_iNS7_10__identityEEEvT0_PT3_T1_NS0_13GridEvenShareISN_EET2_T4_)
        /*0194*/ 	.word	0x00000000


	//----- nvinfo : EIATTR_MIN_STACK_SIZE
	.align		4
.L_112:
        /*0198*/ 	.byte	0x04, 0x12
        /*019a*/ 	.short	(.L_114 - .L_113)
	.align		4
.L_113:
        /*019c*/ 	.word	index@(_ZN3cub18CUB_300001_SM_10006detail6reduce28DeviceReduceSingleTileKernelINS2_10policy_hubIiyN4cuda3std3__44plusIiEEE10Policy1000EN6thrust24THRUST_300001_SM_1000_NS6detail15normal_iteratorINSD_10device_ptrIiEEEEPiyS9_iiNS7_10__identityEEEvT0_T1_T2_T3_T4_T6_)
        /*01a0*/ 	.word	0x00000000


	//----- nvinfo : EIATTR_MIN_STACK_SIZE
	.align		4
.L_114:
        /*01a4*/ 	.byte	0x04, 0x12
        /*01a6*/ 	.short	(.L_116 - .L_115)
	.align		4
.L_115:
        /*01a8*/ 	.word	index@(_ZN3cub18CUB_300001_SM_10006detail6reduce28DeviceReduceSingleTileKernelINS2_10policy_hubIijN4cuda3std3__44plusIiEEE10Policy1000EPiSC_iS9_iiNS7_10__identityEEEvT0_T1_T2_T3_T4_T6_)
        /*01ac*/ 	.word	0x00000000


	//----- nvinfo : EIATTR_MIN_STACK_SIZE
	.align		4
.L_116:
        /*01b0*/ 	.byte	0x04, 0x12
        /*01b2*/ 	.short	(.L_118 - .L_117)
	.align		4
.L_117:
        /*01b4*/ 	.word	index@(_ZN3cub18CUB_300001_SM_10006detail6reduce18DeviceReduceKernelINS2_10policy_hubIijN4cuda3std3__44plusIiEEE10Policy1000EN6thrust24THRUST_300001_SM_1000_NS6detail15normal_iteratorINSD_10device_ptrIiEEEEjS9_iNS7_10__identityEEEvT0_PT3_T1_NS0_13GridEvenShareISN_EET2_T4_)
        /*01b8*/ 	.word	0x00000000


	//----- nvinfo : EIATTR_MIN_STACK_SIZE
	.align		4
.L_118:
        /*01bc*/ 	.byte	0x04, 0x12
        /*01be*/ 	.short	(.L_120 - .L_119)
	.align		4
.L_119:
        /*01c0*/ 	.word	index@(_ZN3cub18CUB_300001_SM_10006detail6reduce28DeviceReduceSingleTileKernelINS2_10policy_hubIijN4cuda3std3__44plusIiEEE10Policy1000EN6thrust24THRUST_300001_SM_1000_NS6detail15normal_iteratorINSD_10device_ptrIiEEEEPijS9_iiNS7_10__identityEEEvT0_T1_T2_T3_T4_T6_)
        /*01c4*/ 	.word	0x00000000


	//----- nvinfo : EIATTR_MIN_STACK_SIZE
	.align		4
.L_120:
        /*01c8*/ 	.byte	0x04, 0x12
        /*01ca*/ 	.short	(.L_122 - .L_121)
	.align		4
.L_121:
        /*01cc*/ 	.word	index@(_ZN3cub18CUB_300001_SM_10006detail9transform16transform_kernelINS2_10policy_hubILb1EN4cuda3std3__45tupleIJN6thrust24THRUST_300001_SM_1000_NS6detail15normal_iteratorINSA_10device_ptrIiEEEESF_EEEE10policy1000El2k1IiESF_JPiSL_EEEvT0_iT1_T2_DpNS2_10kernel_argIT3_EE)
        /*01d0*/ 	.word	0x00000000


	//----- nvinfo : EIATTR_MIN_STACK_SIZE
	.align		4
.L_122:
        /*01d4*/ 	.byte	0x04, 0x12
        /*01d6*/ 	.short	(.L_124 - .L_123)
	.align		4
.L_123:
        /*01d8*/ 	.word	index@(_ZN3cub18CUB_300001_SM_10006detail9transform16transform_kernelINS2_10policy_hubILb1EN4cuda3std3__45tupleIJN6thrust24THRUST_300001_SM_1000_NS6detail15normal_iteratorINSA_10device_ptrIiEEEESF_EEEE10policy1000Ei2k1IiESF_JPiSL_EEEvT0_iT1_T2_DpNS2_10kernel_argIT3_EE)
        /*01dc*/ 	.word	0x00000000


	//----- nvinfo : EIATTR_MIN_STACK_SIZE
	.align		4
.L_124:
        /*01e0*/ 	.byte	0x04, 0x12
        /*01e2*/ 	.short	(.L_126 - .L_125)
	.align		4
.L_125:
        /*01e4*/ 	.word	index@(_ZN3cub18CUB_300001_SM_10006detail8for_each13static_kernelINS2_12policy_hub_t12policy_500_tEmN6thrust24THRUST_300001_SM_1000_NS8cuda_cub20__uninitialized_fill7functorINS7_10device_ptrIiEEiEEEEvT0_T1_)
        /*01e8*/ 	.word	0x00000000


	//----- nvinfo : EIATTR_MIN_STACK_SIZE
	.align		4
.L_126:
        /*01ec*/ 	.byte	0x04, 0x12
        /*01ee*/ 	.short	(.L_128 - .L_127)
	.align		4
.L_127:
        /*01f0*/ 	.word	index@(_ZN3cub18CUB_300001_SM_10006detail11EmptyKernelIvEEvv)
        /*01f4*/ 	.word	0x00000000
.L_128:


//--------------------- .nv.compat                --------------------------
	.section	.nv.compat,"",@"SHT_CUDA_COMPAT_INFO"
	.align	4
        /*0000*/ 	.byte	0x02, 0x09, 0x00, 0x00, 0x02, 0x02, 0x01, 0x00, 0x02, 0x05, 0x05, 0x00, 0x03, 0x07, 0x01, 0x01
        /*0010*/ 	.byte	0x02, 0x03, 0x00, 0x00, 0x02, 0x06, 0x01, 0x00, 0x04, 0x0b, 0x08, 0x00, 0x09, 0x00, 0x00, 0x00
        /*0020*/ 	.byte	0x00, 0x00, 0x00, 0x00


//--------------------- .nv.info._ZN3cub18CUB_300001_SM_10006detail10radix_sort29DeviceRadixSortOnesweepKernelINS1_5radix10policy_hubIiNS0_8NullTypeEyE10Policy1000ELNS0_9SortOrderE0EiS6_yiiNS1_21identity_decomposer_tEEEvPT5_SC_PT3_PKSD_PT1_PKSH_PT2_PKSL_T4_iiT6_ --------------------------
	.section	.nv.info._ZN3cub18CUB_300001_SM_10006detail10radix_sort29DeviceRadixSortOnesweepKernelINS1_5radix10policy_hubIiNS0_8NullTypeEyE10Policy1000ELNS0_9SortOrderE0EiS6_yiiNS1_21identity_decomposer_tEEEvPT5_SC_PT3_PKSD_PT1_PKSH_PT2_PKSL_T4_iiT6_,"",@"SHT_CUDA_INFO"
	.sectionflags	@""
	.align	4


	//----- nvinfo : EIATTR_CUDA_API_VERSION
	.align		4
        /*0000*/ 	.byte	0x04, 0x37
        /*0002*/ 	.short	(.L_130 - .L_129)
.L_129:
        /*0004*/ 	.word	0x00000082


	//----- nvinfo : EIATTR_KPARAM_INFO
	.align		4
.L_130:
        /*0008*/ 	.byte	0x04, 0x17
        /*000a*/ 	.short	(.L_132 - .L_131)
.L_131:
        /*000c*/ 	.word	0x00000000
        /*0010*/ 	.short	0x000b
        /*0012*/ 	.short	0x004c
        /*0014*/ 	.byte	0x00, 0xf0, 0x05, 0x00


	//----- nvinfo : EIATTR_KPARAM_INFO
	.align		4
.L_132:
        /*0018*/ 	.byte	0x04, 0x17
        /*001a*/ 	.short	(.L_134 - .L_133)
.L_133:
        /*001c*/ 	.word	0x00000000
        /*0020*/ 	.short	0x000a
        /*0022*/ 	.short	0x0048
        /*0024*/ 	.byte	0x00, 0xf0, 0x11, 0x00


	//----- nvinfo : EIATTR_KPARAM_INFO
	.align		4
.L_134:
        /*0028*/ 	.byte	0x04, 0x17
        /*002a*/ 	.short	(.L_136 - .L_135)
.L_135:
        /*002c*/ 	.word	0x00000000
        /*0030*/ 	.short	0x0009
        /*0032*/ 	.short	0x0044
        /*0034*/ 	.byte	0x00, 0xf0, 0x11, 0x00


	//----- nvinfo : EIATTR_KPARAM_INFO
	.align		4
.L_136:
        /*0038*/ 	.byte	0x04, 0x17
        /*003a*/ 	.short	(.L_138 - .L_137)
.L_137:
        /*003c*/ 	.word	0x00000000
        /*0040*/ 	.short	0x0008
        /*0042*/ 	.short	0x0040
        /*0044*/ 	.byte	0x00, 0xf0, 0x11, 0x00


	//----- nvinfo : EIATTR_KPARAM_INFO
	.align		4
.L_138:
        /*0048*/ 	.byte	0x04, 0x17
        /*004a*/ 	.short	(.L_140 - .L_139)
.L_139:
        /*004c*/ 	.word	0x00000000
        /*0050*/ 	.short	0x0007
        /*0052*/ 	.short	0x0038
        /*0054*/ 	.byte	0x00, 0xf5, 0x21, 0x00


	//----- nvinfo : EIATTR_KPARAM_INFO
	.align		4
.L_140:
        /*0058*/ 	.byte	0x04, 0x17
        /*005a*/ 	.short	(.L_142 - .L_141)
.L_141:
        /*005c*/ 	.word	0x00000000
        /*0060*/ 	.short	0x0006
        /*0062*/ 	.short	0x0030
        /*0064*/ 	.byte	0x00, 0xf5, 0x21, 0x00


	//----- nvinfo : EIATTR_KPARAM_INFO
	.align		4
.L_142:
        /*0068*/ 	.byte	0x04, 0x17
        /*006a*/ 	.short	(.L_144 - .L_143)
.L_143:
        /*006c*/ 	.word	0x00000000
        /*0070*/ 	.short	0x0005
        /*0072*/ 	.short	0x0028
        /*0074*/ 	.byte	0x00, 0xf5, 0x21, 0x00


	//----- nvinfo : EIATTR_KPARAM_INFO
	.align		4
.L_144:
        /*0078*/ 	.byte	0x04, 0x17
        /*007a*/ 	.short	(.L_146 - .L_145)
.L_145:
        /*007c*/ 	.word	0x00000000
        /*0080*/ 	.short	0x0004
        /*0082*/ 	.short	0x0020
        /*0084*/ 	.byte	0x00, 0xf5, 0x21, 0x00


	//----- nvinfo : EIATTR_KPARAM_INFO
	.align		4
.L_146:
        /*0088*/ 	.byte	0x04, 0x17
        /*008a*/ 	.short	(.L_148 - .L_147)
.L_147:
        /*008c*/ 	.word	0x00000000
        /*0090*/ 	.short	0x0003
        /*0092*/ 	.short	0x0018
        /*0094*/ 	.byte	0x00, 0xf5, 0x21, 0x00


	//----- nvinfo : EIATTR_KPARAM_INFO
	.align		4
.L_148:
        /*0098*/ 	.byte	0x04, 0x17
        /*009a*/ 	.short	(.L_150 - .L_149)
.L_149:
        /*009c*/ 	.word	0x00000000
        /*00a0*/ 	.short	0x0002
        /*00a2*/ 	.short	0x0010
        /*00a4*/ 	.byte	0x00, 0xf5, 0x21, 0x00


	//----- nvinfo : EIATTR_KPARAM_INFO
	.align		4
.L_150:
        /*00a8*/ 	.byte	0x04, 0x17
        /*00aa*/ 	.short	(.L_152 - .L_151)
.L_151:
        /*00ac*/ 	.word	0x00000000
        /*00b0*/ 	.short	0x0001
        /*00b2*/ 	.short	0x0008
        /*00b4*/ 	.byte	0x00, 0xf5, 0x21, 0x00


	//----- nvinfo : EIATTR_KPARAM_INFO
	.align		4
.L_152:
        /*00b8*/ 	.byte	0x04, 0x17
        /*00ba*/ 	.short	(.L_154 - .L_153)
.L_153:
        /*00bc*/ 	.word	0x00000000
        /*00c0*/ 	.short	0x0000
        /*00c2*/ 	.short	0x0000
        /*00c4*/ 	.byte	0x00, 0xf5, 0x21, 0x00


	//----- nvinfo : EIATTR_SPARSE_MMA_MASK
	.align		4
.L_154:
        /*00c8*/ 	.byte	0x03, 0x50
        /*00ca*/ 	.short	0x0000


	//----- nvinfo : EIATTR_MAXREG_COUNT
	.align		4
        /*00cc*/ 	.byte	0x03, 0x1b
        /*00ce*/ 	.short	0x00a8


	//----- nvinfo : EIATTR_NUM_BARRIERS
	.align		4
        /*00d0*/ 	.byte	0x02, 0x4c
        /*00d2*/ 	.byte	0x01
	.zero		1


	//----- nvinfo : EIATTR_MERCURY_ISA_VERSION
	.align		4
        /*00d4*/ 	.byte	0x03, 0x5f
        /*00d6*/ 	.short	0x0101


	//----- nvinfo : EIATTR_COOP_GROUP_MASK_REGIDS
	.align		4
        /*00d8*/ 	.byte	0x04, 0x29
        /*00da*/ 	.short	(.L_156 - .L_155)


	//   ....[0]....
.L_155:
        /*00dc*/ 	.word	0xffffffff


	//   ....[1]....
        /*00e0*/ 	.word	0x05000019


	//   ....[2]....
        /*00e4*/ 	.word	0xffffffff


	//   ....[3]....
        /*00e8*/ 	.word	0xffffffff


	//   ....[4]....
        /*00ec*/ 	.word	0xffffffff


	//   ....[5]....
        /*00f0*/ 	.word	0xffffffff


	//   ....[6]....
        /*00f4*/ 	.word	0xffffffff


	//   ....[7]....
        /*00f8*/ 	.word	0xffffffff


	//   ....[8]....
        /*00fc*/ 	.word	0xffffffff


	//   ....[9]....
        /*0100*/ 	.word	0xffffffff


	//   ....[10]....
        /*0104*/ 	.word	0xffffffff


	//   ....[11]....
        /*0108*/ 	.word	0xffffffff


	//   ....[12]....
        /*010c*/ 	.word	0xffffffff


	//   ....[13]....
        /*0110*/ 	.word	0xffffffff


	//   ....[14]....
        /*0114*/ 	.word	0xffffffff


	//   ....[15]....
        /*0118*/ 	.word	0xffffffff


	//   ....[16]....
        /*011c*/ 	.word	0xffffffff


	//   ....[17]....
        /*0120*/ 	.word	0xffffffff


	//   ....[18]....
        /*0124*/ 	.word	0xffffffff


	//   ....[19]....
        /*0128*/ 	.word	0xffffffff


	//   ....[20]....
        /*012c*/ 	.word	0xffffffff


	//   ....[21]....
        /*0130*/ 	.word	0xffffffff


	//   ....[22]....
        /*0134*/ 	.word	0xffffffff


	//   ....[23]....
        /*0138*/ 	.word	0xffffffff


	//   ....[24]....
        /*013c*/ 	.word	0xffffffff


	//   ....[25]....
        /*0140*/ 	.word	0xffffffff


	//   ....[26]....
        /*0144*/ 	.word	0xffffffff


	//   ....[27]....
        /*0148*/ 	.word	0xffffffff


	//   ....[28]....
        /*014c*/ 	.word	0xffffffff


	//   ....[29]....
        /*0150*/ 	.word	0xffffffff


	//   ....[30]....
        /*0154*/ 	.word	0xffffffff


	//   ....[31]....
        /*0158*/ 	.word	0xffffffff


	//   ....[32]....
        /*015c*/ 	.word	0xffffffff


	//   ....[33]....
        /*0160*/ 	.word	0xffffffff


	//   ....[34]....
        /*0164*/ 	.word	0xffffffff


	//   ....[35]....
        /*0168*/ 	.word	0xffffffff


	//   ....[36]....
        /*016c*/ 	.word	0xffffffff


	//   ....[37]....
        /*0170*/ 	.word	0xffffffff


	//   ....[38]....
        /*0174*/ 	.word	0xffffffff


	//   ....[39]....
        /*0178*/ 	.word	0xffffffff


	//   ....[40]....
        /*017c*/ 	.word	0xffffffff


	//   ....[41]....
        /*0180*/ 	.word	0xffffffff


	//   ....[42]....
        /*0184*/ 	.word	0xffffffff


	//   ....[43]....
        /*0188*/ 	.word	0xffffffff


	//   ....[44]....
        /*018c*/ 	.word	0xffffffff


	//   ....[45]....
        /*0190*/ 	.word	0xffffffff


	//   ....[46]....
        /*0194*/ 	.word	0xffffffff


	//   ....[47]....
        /*0198*/ 	.word	0xffffffff


	//   ....[48]....
        /*019c*/ 	.word	0xffffffff


	//   ....[49]....
        /*01a0*/ 	.word	0xffffffff


	//   ....[50]....
        /*01a4*/ 	.word	0xffffffff


	//   ....[51]....
        /*01a8*/ 	.word	0xffffffff


	//   ....[52]....
        /*01ac*/ 	.word	0xffffffff


	//   ....[53]....
        /*01b0*/ 	.word	0xffffffff


	//   ....[54]....
        /*01b4*/ 	.word	0xffffffff


	//   ....[55]....
        /*01b8*/ 	.word	0xffffffff


	//   ....[56]....
        /*01bc*/ 	.word	0xffffffff


	//   ....[57]....
        /*01c0*/ 	.word	0xffffffff


	//   ....[58]....
        /*01c4*/ 	.word	0xffffffff


	//   ....[59]....
        /*01c8*/ 	.word	0xffffffff


	//   ....[60]....
        /*01cc*/ 	.word	0xffffffff


	//   ....[61]....
        /*01d0*/ 	.word	0xffffffff


	//   ....[62]....
        /*01d4*/ 	.word	0xffffffff


	//   ....[63]....
        /*01d8*/ 	.word	0xffffffff


	//   ....[64]....
        /*01dc*/ 	.word	0xffffffff


	//   ....[65]....
        /*01e0*/ 	.word	0xffffffff


	//   ....[66]....
        /*01e4*/ 	.word	0xffffffff


	//   ....[67]....
        /*01e8*/ 	.word	0xffffffff


	//   ....[68]....
        /*01ec*/ 	.word	0xffffffff


	//   ....[69]....
        /*01f0*/ 	.word	0xffffffff


	//   ....[70]....
        /*01f4*/ 	.word	0xffffffff


	//   ....[71]....
        /*01f8*/ 	.word	0xffffffff


	//   ....[72]....
        /*01fc*/ 	.word	0xffffffff


	//   ....[73]....
        /*0200*/ 	.word	0xffffffff


	//   ....[74]....
        /*0204*/ 	.word	0xffffffff


	//   ....[75]....
        /*0208*/ 	.word	0xffffffff


	//   ....[76]....
        /*020c*/ 	.word	0xffffffff


	//   ....[77]....
        /*0210*/ 	.word	0xffffffff


	//   ....[78]....
        /*0214*/ 	.word	0xffffffff


	//   ....[79]....
        /*0218*/ 	.word	0xffffffff


	//   ....[80]....
        /*021c*/ 	.word	0xffffffff


	//   ....[81]....
        /*0220*/ 	.word	0xffffffff


	//   ....[82]....
        /*0224*/ 	.word	0xffffffff


	//   ....[83]....
        /*0228*/ 	.word	0xffffffff


	//   ....[84]....
        /*022c*/ 	.word	0xffffffff


	//   ....[85]....
        /*0230*/ 	.word	0xffffffff


	//   ....[86]....
        /*0234*/ 	.word	0xffffffff


	//   ....[87]....
        /*0238*/ 	.word	0xffffffff


	//   ....[88]....
        /*023c*/ 	.word	0xffffffff


	//   ....[89]....
        /*0240*/ 	.word	0xffffffff


	//   ....[90]....
        /*0244*/ 	.word	0xffffffff


	//   ....[91]....
        /*0248*/ 	.word	0xffffffff


	//   ....[92]....
        /*024c*/ 	.word	0xffffffff


	//   ....[93]....
        /*0250*/ 	.word	0xffffffff


	//   ....[94]....
        /*0254*/ 	.word	0xffffffff


	//   ....[95]....
        /*0258*/ 	.word	0xffffffff


	//   ....[96]....
        /*025c*/ 	.word	0xffffffff


	//   ....[97]....
        /*0260*/ 	.word	0xffffffff


	//   ....[98]....
        /*0264*/ 	.word	0xffffffff


	//   ....[99]....
        /*0268*/ 	.word	0xffffffff


	//   ....[100]....
        /*026c*/ 	.word	0xffffffff


	//   ....[101]....
        /*0270*/ 	.word	0xffffffff


	//   ....[102]....
        /*0274*/ 	.word	0xffffffff


	//   ....[103]....
        /*0278*/ 	.word	0xffffffff


	//   ....[104]....
        /*027c*/ 	.word	0xffffffff


	//   ....[105]....
        /*0280*/ 	.word	0xffffffff


	//   ....[106]....
        /*0284*/ 	.word	0xffffffff


	//   ....[107]....
        /*0288*/ 	.word	0xffffffff


	//   ....[108]....
        /*028c*/ 	.word	0xffffffff


	//   ....[109]....
        /*0290*/ 	.word	0xffffffff


	//   ....[110]....
        /*0294*/ 	.word	0xffffffff


	//   ....[111]....
        /*0298*/ 	.word	0xffffffff


	//   ....[112]....
        /*029c*/ 	.word	0xffffffff


	//   ....[113]....
        /*02a0*/ 	.word	0xffffffff


	//   ....[114]....
        /*02a4*/ 	.word	0xffffffff


	//   ....[115]....
        /*02a8*/ 	.word	0xffffffff


	//   ....[116]....
        /*02ac*/ 	.word	0xffffffff


	//   ....[117]....
        /*02b0*/ 	.word	0xffffffff


	//   ....[118]....
        /*02b4*/ 	.word	0xffffffff


	//   ....[119]....
        /*02b8*/ 	.word	0xffffffff


	//   ....[120]....
        /*02bc*/ 	.word	0xffffffff


	//   ....[121]....
        /*02c0*/ 	.word	0xffffffff


	//   ....[122]....
        /*02c4*/ 	.word	0xffffffff


	//   ....[123]....
        /*02c8*/ 	.word	0xffffffff


	//   ....[124]....
        /*02cc*/ 	.word	0xffffffff


	//   ....[125]....
        /*02d0*/ 	.word	0xffffffff


	//   ....[126]....
        /*02d4*/ 	.word	0xffffffff


	//   ....[127]....
        /*02d8*/ 	.word	0xffffffff


	//   ....[128]....
        /*02dc*/ 	.word	0xffffffff


	//   ....[129]....
        /*02e0*/ 	.word	0xffffffff


	//   ....[130]....
        /*02e4*/ 	.word	0xffffffff


	//   ....[131]....
        /*02e8*/ 	.word	0xffffffff


	//   ....[132]....
        /*02ec*/ 	.word	0xffffffff


	//   ....[133]....
        /*02f0*/ 	.word	0xffffffff


	//   ....[134]....
        /*02f4*/ 	.word	0xffffffff


	//   ....[135]....
        /*02f8*/ 	.word	0xffffffff


	//   ....[136]....
        /*02fc*/ 	.word	0xffffffff


	//   ....[137]....
        /*0300*/ 	.word	0xffffffff


	//   ....[138]....
        /*0304*/ 	.word	0xffffffff


	//   ....[139]....
        /*0308*/ 	.word	0xffffffff


	//   ....[140]....
        /*030c*/ 	.word	0xffffffff


	//   ....[141]....
        /*0310*/ 	.word	0xffffffff


	//   ....[142]....
        /*0314*/ 	.word	0xffffffff


	//   ....[143]....
        /*0318*/ 	.word	0xffffffff


	//   ....[144]....
        /*031c*/ 	.word	0xffffffff


	//   ....[145]....
        /*0320*/ 	.word	0xffffffff


	//   ....[146]....
        /*0324*/ 	.word	0xffffffff


	//   ....[147]....
        /*0328*/ 	.word	0xffffffff


	//   ....[148]....
        /*032c*/ 	.word	0xffffffff


	//   ....[149]....
        /*0330*/ 	.word	0xffffffff


	//   ....[150]....
        /*0334*/ 	.word	0xffffffff


	//   ....[151]....
        /*0338*/ 	.word	0xffffffff


	//   ....[152]....
        /*033c*/ 	.word	0xffffffff


	//   ....[153]....
        /*0340*/ 	.word	0xffffffff


	//   ....[154]....
        /*0344*/ 	.word	0xffffffff


	//   ....[155]....
        /*0348*/ 	.word	0xffffffff


	//   ....[156]....
        /*034c*/ 	.word	0xffffffff


	//   ....[157]....
        /*0350*/ 	.word	0xffffffff


	//   ....[158]....
        /*0354*/ 	.word	0xffffffff


	//   ....[159]....
        /*0358*/ 	.word	0xffffffff


	//   ....[160]....
        /*035c*/ 	.word	0xffffffff


	//   ....[161]....
        /*0360*/ 	.word	0xffffffff


	//   ....[162]....
        /*0364*/ 	.word	0xffffffff


	//   ....[163]....
        /*0368*/ 	.word	0xffffffff


	//   ....[164]....
        /*036c*/ 	.word	0xffffffff


	//   ....[165]....
        /*0370*/ 	.word	0xffffffff


	//   ....[166]....
        /*0374*/ 	.word	0xffffffff


	//   ....[167]....
        /*0378*/ 	.word	0xffffffff


	//   ....[168]....
        /*037c*/ 	.word	0xffffffff


	//   ....[169]....
        /*0380*/ 	.word	0xffffffff


	//   ....[170]....
        /*0384*/ 	.word	0xffffffff


	//   ....[171]....
        /*0388*/ 	.word	0xffffffff


	//   ....[172]....
        /*038c*/ 	.word	0xffffffff


	//   ....[173]....
        /*0390*/ 	.word	0xffffffff


	//   ....[174]....
        /*0394*/ 	.word	0xffffffff


	//   ....[175]....
        /*0398*/ 	.word	0xffffffff


	//   ....[176]....
        /*039c*/ 	.word	0xffffffff


	//   ....[177]....
        /*03a0*/ 	.word	0xffffffff


	//   ....[178]....
        /*03a4*/ 	.word	0x05000006


	//   ....[179]....
        /*03a8*/ 	.word	0xffffffff


	//   ....[180]....
        /*03ac*/ 	.word	0xffffffff


	//   ....[181]....
        /*03b0*/ 	.word	0xffffffff


	//   ....[182]....
        /*03b4*/ 	.word	0xffffffff


	//   ....[183]....
        /*03b8*/ 	.word	0xffffffff


	//   ....[184]....
        /*03bc*/ 	.word	0xffffffff


	//   ....[185]....
        /*03c0*/ 	.word	0xffffffff


	//   ....[186]....
        /*03c4*/ 	.word	0xffffffff


	//   ....[187]....
        /*03c8*/ 	.word	0xffffffff


	//   ....[188]....
        /*03cc*/ 	.word	0xffffffff


	//   ....[189]....
        /*03d0*/ 	.word	0xffffffff


	//   ....[190]....
        /*03d4*/ 	.word	0xffffffff


	//   ....[191]....
        /*03d8*/ 	.word	0xffffffff


	//   ....[192]....
        /*03dc*/ 	.word	0xffffffff


	//   ....[193]....
        /*03e0*/ 	.word	0xffffffff


	//   ....[194]....
        /*03e4*/ 	.word	0xffffffff


	//   ....[195]....
        /*03e8*/ 	.word	0xffffffff


	//   ....[196]....
        /*03ec*/ 	.word	0xffffffff


	//   ....[197]....
        /*03f0*/ 	.word	0xffffffff


	//   ....[198]....
        /*03f4*/ 	.word	0xffffffff


	//   ....[199]....
        /*03f8*/ 	.word	0xffffffff


	//   ....[200]....
        /*03fc*/ 	.word	0xffffffff


	//   ....[201]....
        /*0400*/ 	.word	0xffffffff


	//   ....[202]....
        /*0404*/ 	.word	0xffffffff


	//   ....[203]....
        /*0408*/ 	.word	0xffffffff


	//   ....[204]....
        /*040c*/ 	.word	0xffffffff


	//   ....[205]....
        /*0410*/ 	.word	0xffffffff


	//   ....[206]....
        /*0414*/ 	.word	0xffffffff


	//   ....[207]....
        /*0418*/ 	.word	0xffffffff


	//   ....[208]....
        /*041c*/ 	.word	0xffffffff


	//   ....[209]....
        /*0420*/ 	.word	0xffffffff


	//   ....[210]....
        /*0424*/ 	.word	0xffffffff


	//   ....[211]....
        /*0428*/ 	.word	0xffffffff


	//   ....[212]....
        /*042c*/ 	.word	0xffffffff


	//   ....[213]....
        /*0430*/ 	.word	0xffffffff


	//   ....[214]....
        /*0434*/ 	.word	0xffffffff


	//   ....[215]....
        /*0438*/ 	.word	0xffffffff


	//   ....[216]....
        /*043c*/ 	.word	0xffffffff


	//   ....[217]....
        /*0440*/ 	.word	0x0500002f


	//   ....[218]....
        /*0444*/ 	.word	0x0500002f


	//   ....[219]....
        /*0448*/ 	.word	0x0500002f


	//   ....[220]....
        /*044c*/ 	.word	0x0500002f


	//   ....[221]....
        /*0450*/ 	.word	0x0500002f


	//----- nvinfo : EIATTR_COOP_GROUP_INSTR_OFFSETS
	.align		4
.L_156:
        /*0454*/ 	.byte	0x04, 0x28
        /*0456*/ 	.short	(.L_158 - .L_157)


	//   ....[0]....
.L_157:
        /*0458*/ 	.word	0x00000ee0


	//   ....[1]....
        /*045c*/ 	.word	0x00001970


	//   ....[2]....
        /*0460*/ 	.word	0x00002370


	//   ....[3]....
        /*0464*/ 	.word	0x00002390


	//   ....[4]....
        /*0468*/ 	.word	0x000023b0


	//   ....[5]....
        /*046c*/ 	.word	0x000023d0


	//   ....[6]....
        /*0470*/ 	.word	0x000023f0


	//   ....[7]....
        /*0474*/ 	.word	0x000028c0


	//   ....[8]....
        /*0478*/ 	.word	0x000028d0


	//   ....[9]....
        /*047c*/ 	.word	0x000028f0


	//   ....[10]....
        /*0480*/ 	.word	0x00002910


	//   ....[11]....
        /*0484*/ 	.word	0x00002960


	//   ....[12]....
        /*0488*/ 	.word	0x00002990


	//   ....[13]....
        /*048c*/ 	.word	0x000029d0


	//   ....[14]....
        /*0490*/ 	.word	0x000029f0


	//   ....[15]....
        /*0494*/ 	.word	0x00002b20


	//   ....[16]....
        /*0498*/ 	.word	0x00002b50


	//   ....[17]....
        /*049c*/ 	.word	0x00002b60


	//   ....[18]....
        /*04a0*/ 	.word	0x00002b80


	//   ....[19]....
        /*04a4*/ 	.word	0x00002bc0


	//   ....[20]....
        /*04a8*/ 	.word	0x00002bf0


	//   ....[21]....
        /*04ac*/ 	.word	0x00002c30


	//   ....[22]....
        /*04b0*/ 	.word	0x00002c50


	//   ....[23]....
        /*04b4*/ 	.word	0x00002c70


	//   ....[24]....
        /*04b8*/ 	.word	0x00002d80


	//   ....[25]....
        /*04bc*/ 	.word	0x00002da0


	//   ....[26]....
        /*04c0*/ 	.word	0x00002db0


	//   ....[27]....
        /*04c4*/ 	.word	0x00002dd0


	//   ....[28]....
        /*04c8*/ 	.word	0x00002e10


	//   ....[29]....
        /*04cc*/ 	.word	0x00002e40


	//   ....[30]....
        /*04d0*/ 	.word	0x00002e80


	//   ....[31]....
        /*04d4*/ 	.word	0x00002ea0


	//   ....[32]....
        /*04d8*/ 	.word	0x00002ec0


	//   ....[33]....
        /*04dc*/ 	.word	0x00002fe0


	//   ....[34]....
        /*04e0*/ 	.word	0x00003000


	//   ....[35]....
        /*04e4*/ 	.word	0x00003010


	//   ....[36]....
        /*04e8*/ 	.word	0x00003030


	//   ....[37]....
        /*04ec*/ 	.word	0x00003070


	//   ....[38]....
        /*04f0*/ 	.word	0x000030a0


	//   ....[39]....
        /*04f4*/ 	.word	0x000030e0


	//   ....[40]....
        /*04f8*/ 	.word	0x00003100


	//   ....[41]....
        /*04fc*/ 	.word	0x00003120


	//   ....[42]....
        /*0500*/ 	.word	0x00003240


	//   ....[43]....
        /*0504*/ 	.word	0x00003270


	//   ....[44]....
        /*0508*/ 	.word	0x00003280


	//   ....[45]....
        /*050c*/ 	.word	0x000032a0


	//   ....[46]....
        /*0510*/ 	.word	0x000032e0


	//   ....[47]....
        /*0514*/ 	.word	0x00003310


	//   ....[48]....
        /*0518*/ 	.word	0x00003350


	//   ....[49]....
        /*051c*/ 	.word	0x00003370


	//   ....[50]....
        /*0520*/ 	.word	0x00003390


	//   ....[51]....
        /*0524*/ 	.word	0x000034a0


	//   ....[52]....
        /*0528*/ 	.word	0x000034c0


	//   ....[53]....
        /*052c*/ 	.word	0x000034d0


	//   ....[54]....
        /*0530*/ 	.word	0x000034f0


	//   ....[55]....
        /*0534*/ 	.word	0x00003530


	//   ....[56]....
        /*0538*/ 	.word	0x00003560


	//   ....[57]....
        /*053c*/ 	.word	0x000035a0


	//   ....[58]....
        /*0540*/ 	.word	0x000035c0


	//   ....[59]....
        /*0544*/ 	.word	0x000035e0


	//   ....[60]....
        /*0548*/ 	.word	0x00003700


	//   ....[61]....
        /*054c*/ 	.word	0x00003720


	//   ....[62]....
        /*0550*/ 	.word	0x00003730


	//   ....[63]....
        /*0554*/ 	.word	0x00003750


	//   ....[64]....
        /*0558*/ 	.word	0x00003790


	//   ....[65]....
        /*055c*/ 	.word	0x000037c0


	//   ....[66]....
        /*0560*/ 	.word	0x00003800


	//   ....[67]....
        /*0564*/ 	.word	0x00003820


	//   ....[68]....
        /*0568*/ 	.word	0x00003840


	//   ....[69]....
        /*056c*/ 	.word	0x00003940


	//   ....[70]....
        /*0570*/ 	.word	0x00003970


	//   ....[71]....
        /*0574*/ 	.word	0x00003980


	//   ....[72]....
        /*0578*/ 	.word	0x000039a0


	//   ....[73]....
        /*057c*/ 	.word	0x000039e0


	//   ....[74]....
        /*0580*/ 	.word	0x00003a10


	//   ....[75]....
        /*0584*/ 	.word	0x00003a50


	//   ....[76]....
        /*0588*/ 	.word	0x00003a70


	//   ....[77]....
        /*058c*/ 	.word	0x00003a90


	//   ....[78]....
        /*0590*/ 	.word	0x00003b80


	//   ....[79]....
        /*0594*/ 	.word	0x00003bb0


	//   ....[80]....
        /*0598*/ 	.word	0x00003bc0


	//   ....[81]....
        /*059c*/ 	.word	0x00003bf0


	//   ....[82]....
        /*05a0*/ 	.word	0x00003c10


	//   ....[83]....
        /*05a4*/ 	.word	0x00003c60


	//   ....[84]....
        /*05a8*/ 	.word	0x00003c80


	//   ....[85]....
        /*05ac*/ 	.word	0x00003cc0


	//   ....[86]....
        /*05b0*/ 	.word	0x00003ce0


	//   ....[87]....
        /*05b4*/ 	.word	0x00003de0


	//   ....[88]....
        /*05b8*/ 	.word	0x00003e30


	//   ....[89]....
        /*05bc*/ 	.word	0x00003e40


	//   ....[90]....
        /*05c0*/ 	.word	0x00003e90


	//   ....[91]....
        /*05c4*/ 	.word	0x00003ec0


	//   ....[92]....
        /*05c8*/ 	.word	0x00003ef0


	//   ....[93]....
        /*05cc*/ 	.word	0x00003f20


	//   ....[94]....
        /*05d0*/ 	.word	0x00003f50


	//   ....[95]....
        /*05d4*/ 	.word	0x00003f80


	//   ....[96]....
        /*05d8*/ 	.word	0x00004040


	//   ....[97]....
        /*05dc*/ 	.word	0x00004060


	//   ....[98]....
        /*05e0*/ 	.word	0x00004070


	//   ....[99]....
        /*05e4*/ 	.word	0x000040c0


	//   ....[100]....
        /*05e8*/ 	.word	0x000040f0


	//   ....[101]....
        /*05ec*/ 	.word	0x00004120


	//   ....[102]....
        /*05f0*/ 	.word	0x00004150


	//   ....[103]....
        /*05f4*/ 	.word	0x00004180


	//   ....[104]....
        /*05f8*/ 	.word	0x000041b0


	//   ....[105]....
        /*05fc*/ 	.word	0x000042d0


	//   ....[106]....
        /*0600*/ 	.word	0x000042e0


	//   ....[107]....
        /*0604*/ 	.word	0x000042f0


	//   ....[108]....
        /*0608*/ 	.word	0x00004350


	//   ....[109]....
        /*060c*/ 	.word	0x00004380


	//   ....[110]....
        /*0610*/ 	.word	0x000043b0


	//   ....[111]....
        /*0614*/ 	.word	0x000043e0


	//   ....[112]....
        /*0618*/ 	.word	0x00004410


	//   ....[113]....
        /*061c*/ 	.word	0x00004440


	//   ....[114]....
        /*0620*/ 	.word	0x00004530


	//   ....[115]....
        /*0624*/ 	.word	0x00004570


	//   ....[116]....
        /*0628*/ 	.word	0x00004580


	//   ....[117]....
        /*062c*/ 	.word	0x000045d0


	//   ....[118]....
        /*0630*/ 	.word	0x00004600


	//   ....[119]....
        /*0634*/ 	.word	0x00004630


	//   ....[120]....
        /*0638*/ 	.word	0x00004660


	//   ....[121]....
        /*063c*/ 	.word	0x00004690


	//   ....[122]....
        /*0640*/ 	.word	0x000046c0


	//   ....[123]....
        /*0644*/ 	.word	0x000047b0


	//   ....[124]....
        /*0648*/ 	.word	0x00004800


	//   ....[125]....
        /*064c*/ 	.word	0x00004810


	//   ....[126]....
        /*0650*/ 	.word	0x00004860


	//   ....[127]....
        /*0654*/ 	.word	0x00004890


	//   ....[128]....
        /*0658*/ 	.word	0x000048a0


	//   ....[129]....
        /*065c*/ 	.word	0x000048e0


	//   ....[130]....
        /*0660*/ 	.word	0x00004910


	//   ....[131]....
        /*0664*/ 	.word	0x00004940


	//   ....[132]....
        /*0668*/ 	.word	0x00004a30


	//   ....[133]....
        /*066c*/ 	.word	0x00004a90


	//   ....[134]....
        /*0670*/ 	.word	0x00004aa0


	//   ....[135]....
        /*0674*/ 	.word	0x00004af0


	//   ....[136]....
        /*0678*/ 	.word	0x00004b20


	//   ....[137]....
        /*067c*/ 	.word	0x00004b30


	//   ....[138]....
        /*0680*/ 	.word	0x00004b70


	//   ....[139]....
        /*0684*/ 	.word	0x00004ba0


	//   ....[140]....
        /*0688*/ 	.word	0x00004bd0


	//   ....[141]....
        /*068c*/ 	.word	0x00004cb0


	//   ....[142]....
        /*0690*/ 	.word	0x00004d10


	//   ....[143]....
        /*0694*/ 	.word	0x00004d20


	//   ....[144]....
        /*0698*/ 	.word	0x00004d70


	//   ....[145]....
        /*069c*/ 	.word	0x00004da0


	//   ....[146]....
        /*06a0*/ 	.word	0x00004db0


	//   ....[147]....
        /*06a4*/ 	.word	0x00004df0


	//   ....[148]....
        /*06a8*/ 	.word	0x00004e20


	//   ....[149]....
        /*06ac*/ 	.word	0x00004e50


	//   ....[150]....
        /*06b0*/ 	.word	0x00004f30


	//   ....[151]....
        /*06b4*/ 	.word	0x00004f90


	//   ....[152]....
        /*06b8*/ 	.word	0x00004fa0


	//   ....[153]....
        /*06bc*/ 	.word	0x00004ff0


	//   ....[154]....
        /*06c0*/ 	.word	0x00005020


	//   ....[155]....
        /*06c4*/ 	.word	0x00005050


	//   ....[156]....
        /*06c8*/ 	.word	0x00005080


	//   ....[157]....
        /*06cc*/ 	.word	0x000050b0


	//   ....[158]....
        /*06d0*/ 	.word	0x000050e0


	//   ....[159]....
        /*06d4*/ 	.word	0x000051b0


	//   ....[160]....
        /*06d8*/ 	.word	0x00005200


	//   ....[161]....
        /*06dc*/ 	.word	0x00005210


	//   ....[162]....
        /*06e0*/ 	.word	0x00005260


	//   ....[163]....
        /*06e4*/ 	.word	0x00005290


	//   ....[164]....
        /*06e8*/ 	.word	0x000052a0


	//   ....[165]....
        /*06ec*/ 	.word	0x000052e0


	//   ....[166]....
        /*06f0*/ 	.word	0x00005310


	//   ....[167]....
        /*06f4*/ 	.word	0x00005340


	//   ....[168]....
        /*06f8*/ 	.word	0x00005420


	//   ....[169]....
        /*06fc*/ 	.word	0x00005440


	//   ....[170]....
        /*0700*/ 	.word	0x00005450


	//   ....[171]....
        /*0704*/ 	.word	0x00005480


	//   ....[172]....
        /*0708*/ 	.word	0x000054a0


	//   ....[173]....
        /*070c*/ 	.word	0x000054f0


	//   ....[174]....
        /*0710*/ 	.word	0x00005520


	//   ....[175]....
        /*0714*/ 	.word	0x00005560


	//   ....[176]....
        /*0718*/ 	.word	0x00005590


	//   ....[177]....
        /*071c*/ 	.word	0x00005650


	//   ....[178]....
        /*0720*/ 	.word	0x00005b80


	//   ....[179]....
        /*0724*/ 	.word	0x00005ee0


	//   ....[180]....
        /*0728*/ 	.word	0x00005fa0


	//   ....[181]....
        /*072c*/ 	.word	0x00006060


	//   ....[182]....
        /*0730*/ 	.word	0x00006120


	//   ....[183]....
        /*0734*/ 	.word	0x000061e0


	//   ....[184]....
        /*0738*/ 	.word	0x000062a0


	//   ....[185]....
        /*073c*/ 	.word	0x00006360


	//   ....[186]....
        /*0740*/ 	.word	0x00006420


	//   ....[187]....
        /*0744*/ 	.word	0x000064e0


	//   ....[188]....
        /*0748*/ 	.word	0x000065a0


	//   ....[189]....
        /*074c*/ 	.word	0x00006660


	//   ....[190]....
        /*0750*/ 	.word	0x00006720


	//   ....[191]....
        /*0754*/ 	.word	0x000067e0


	//   ....[192]....
        /*0758*/ 	.word	0x000068a0


	//   ....[193]....
        /*075c*/ 	.word	0x00006960


	//   ....[194]....
        /*0760*/ 	.word	0x00006a20


	//   ....[195]....
        /*0764*/ 	.word	0x00006ae0


	//   ....[196]....
        /*0768*/ 	.word	0x00006ba0


	//   ....[197]....
        /*076c*/ 	.word	0x00006c60


	//   ....[198]....
        /*0770*/ 	.word	0x00006e80


	//   ....[199]....
        /*0774*/ 	.word	0x00006fb0


	//   ....[200]....
        /*0778*/ 	.word	0x000070e0


	//   ....[201]....
        /*077c*/ 	.word	0x00007210


	//   ....[202]....
        /*0780*/ 	.word	0x00007340


	//   ....[203]....
        /*0784*/ 	.word	0x00007470


	//   ....[204]....
        /*0788*/ 	.word	0x000075a0


	//   ....[205]....
        /*078c*/ 	.word	0x000076d0


	//   ....[206]....
        /*0790*/ 	.word	0x00007800


	//   ....[207]....
        /*0794*/ 	.word	0x00007930


	//   ....[208]....
        /*0798*/ 	.word	0x00007a60


	//   ....[209]....
        /*079c*/ 	.word	0x00007b80


	//   ....[210]....
        /*07a0*/ 	.word	0x00007c90


	//   ....[211]....
        /*07a4*/ 	.word	0x00007da0


	//   ....[212]....
        /*07a8*/ 	.word	0x00007eb0


	//   ....[213]....
        /*07ac*/ 	.word	0x00007fc0


	//   ....[214]....
        /*07b0*/ 	.word	0x000080d0


	//   ....[215]....
        /*07b4*/ 	.word	0x000081e0


	//   ....[216]....
        /*07b8*/ 	.word	0x000082e0


	//   ....[217]....
        /*07bc*/ 	.word	0x00008350


	//   ....[218]....
        /*07c0*/ 	.word	0x000083c0


	//   ....[219]....
        /*07c4*/ 	.word	0x00008430


	//   ....[220]....
        /*07c8*/ 	.word	0x000084a0


	//   ....[221]....
        /*07cc*/ 	.word	0x00008510


	//----- nvinfo : EIATTR_VRC_CTA_INIT_COUNT
	.align		4
.L_158:
        /*07d0*/ 	.byte	0x02, 0x4a
	.zero		1
	.zero		1


	//----- nvinfo : EIATTR_EXIT_INSTR_OFFSETS
	.align		4
        /*07d4*/ 	.byte	0x04, 0x1c
        /*07d6*/ 	.short	(.L_160 - .L_159)


	//   ....[0]....
.L_159:
        /*07d8*/ 	.word	0x00001d40


	//   ....[1]....
        /*07dc*/ 	.word	0x00002160


	//   ....[2]....
        /*07e0*/ 	.word	0x00002180


	//   ....[3]....
        /*07e4*/ 	.word	0x00006c70


	//   ....[4]....
        /*07e8*/ 	.word	0x000082f0


	//----- nvinfo : EIATTR_MAX_THREADS
	.align		4
.L_160:
        /*07ec*/ 	.byte	0x04, 0x05
        /*07ee*/ 	.short	(.L_162 - .L_161)
.L_161:
        /*07f0*/ 	.word	0x00000180
        /*07f4*/ 	.word	0x00000001
        /*07f8*/ 	.word	0x00000001


	//----- nvinfo : EIATTR_CRS_STACK_SIZE
	.align		4
.L_162:
        /*07fc*/ 	.byte	0x04, 0x1e
        /*07fe*/ 	.short	(.L_164 - .L_163)
.L_163:
        /*0800*/ 	.word	0x00000000


	//----- nvinfo : EIATTR_CBANK_PARAM_SIZE
	.align		4
.L_164:
        /*0804*/ 	.byte	0x03, 0x19
        /*0806*/ 	.short	0x004d


	//----- nvinfo : EIATTR_PARAM_CBANK
	.align		4
        /*0808*/ 	.byte	0x04, 0x0a
        /*080a*/ 	.short	(.L_166 - .L_165)
	.align		4
.L_165:
        /*080c*/ 	.word	index@(.nv.constant0._ZN3cub18CUB_300001_SM_10006detail10radix_sort29DeviceRadixSortOnesweepKernelINS1_5radix10policy_hubIiNS0_8NullTypeEyE10Policy1000ELNS0_9SortOrderE0EiS6_yiiNS1_21identity_decomposer_tEEEvPT5_SC_PT3_PKSD_PT1_PKSH_PT2_PKSL_T4_iiT6_)
        /*0810*/ 	.short	0x0380
        /*0812*/ 	.short	0x004d


	//----- nvinfo : EIATTR_SW_WAR
	.align		4
.L_166:
        /*0814*/ 	.byte	0x04, 0x36
        /*0816*/ 	.short	(.L_168 - .L_167)
.L_167:
        /*0818*/ 	.word	0x00000008
.L_168:


//--------------------- .nv.info._ZN3cub18CUB_300001_SM_10006detail10radix_sort33DeviceRadixSortExclusiveSumKernelINS1_5radix10policy_hubIiNS0_8NullTypeEyE10Policy1000EyEEvPT0_ --------------------------
	.section	.nv.info._ZN3cub18CUB_300001_SM_10006detail10radix_sort33DeviceRadixSortExclusiveSumKernelINS1_5radix10policy_hubIiNS0_8NullTypeEyE10Policy1000EyEEvPT0_,"",@"SHT_CUDA_INFO"
	.sectionflags	@""
	.align	4


	//----- nvinfo : EIATTR_CUDA_API_VERSION
	.align		4
        /*0000*/ 	.byte	0x04, 0x37
        /*0002*/ 	.short	(.L_170 - .L_169)
.L_169:
        /*0004*/ 	.word	0x00000082


	//----- nvinfo : EIATTR_KPARAM_INFO
	.align		4
.L_170:
        /*0008*/ 	.byte	0x04, 0x17
        /*000a*/ 	.short	(.L_172 - .L_171)
.L_171:
        /*000c*/ 	.word	0x00000000
        /*0010*/ 	.short	0x0000
        /*0012*/ 	.short	0x0000
        /*0014*/ 	.byte	0x00, 0xf5, 0x21, 0x00


	//----- nvinfo : EIATTR_SPARSE_MMA_MASK
	.align		4
.L_172:
        /*0018*/ 	.byte	0x03, 0x50
        /*001a*/ 	.short	0x0000


	//----- nvinfo : EIATTR_MAXREG_COUNT
	.align		4
        /*001c*/ 	.byte	0x03, 0x1b
        /*001e*/ 	.short	0x00ff


	//----- nvinfo : EIATTR_NUM_BARRIERS
	.align		4
        /*0020*/ 	.byte	0x02, 0x4c
        /*0022*/ 	.byte	0x01
	.zero		1


	//----- nvinfo : EIATTR_MERCURY_ISA_VERSION
	.align		4
        /*0024*/ 	.byte	0x03, 0x5f
        /*0026*/ 	.short	0x0101


	//----- nvinfo : EIATTR_COOP_GROUP_MASK_REGIDS
	.align		4
        /*0028*/ 	.byte	0x04, 0x29
        /*002a*/ 	.short	(.L_174 - .L_173)


	//   ....[0]....
.L_173:
        /*002c*/ 	.word	0xffffffff


	//   ....[1]....
        /*0030*/ 	.word	0xffffffff


	//   ....[2]....
        /*0034*/ 	.word	0xffffffff


	//   ....[3]....
        /*0038*/ 	.word	0xffffffff


	//   ....[4]....
        /*003c*/ 	.word	0xffffffff


	//   ....[5]....
        /*0040*/ 	.word	0xffffffff


	//   ....[6]....
        /*0044*/ 	.word	0xffffffff


	//   ....[7]....
        /*0048*/ 	.word	0xffffffff


	//   ....[8]....
        /*004c*/ 	.word	0xffffffff


	//   ....[9]....
        /*0050*/ 	.word	0xffffffff


	//   ....[10]....
        /*0054*/ 	.word	0x05000015


	//   ....[11]....
        /*0058*/ 	.word	0x05000015


	//   ....[12]....
        /*005c*/ 	.word	0x05000015


	//   ....[13]....
        /*0060*/ 	.word	0x05000015


	//   ....[14]....
        /*0064*/ 	.word	0x05000015


	//   ....[15]....
        /*0068*/ 	.word	0x05000015


	//   ....[16]....
        /*006c*/ 	.word	0x05000015


	//   ....[17]....
        /*0070*/ 	.word	0x05000015


	//   ....[18]....
        /*0074*/ 	.word	0x05000015


	//   ....[19]....
        /*0078*/ 	.word	0x05000015


	//----- nvinfo : EIATTR_COOP_GROUP_INSTR_OFFSETS
	.align		4
.L_174:
        /*007c*/ 	.byte	0x04, 0x28
        /*007e*/ 	.short	(.L_176 - .L_175)


	//   ....[0]....
.L_175:
        /*0080*/ 	.word	0x00000250


	//   ....[1]....
        /*0084*/ 	.word	0x00000260


	//   ....[2]....
        /*0088*/ 	.word	0x000002a0


	//   ....[3]....
        /*008c*/ 	.word	0x000002c0


	//   ....[4]....
        /*0090*/ 	.word	0x00000310


	//   ....[5]....
        /*0094*/ 	.word	0x00000320


	//   ....[6]....
        /*0098*/ 	.word	0x00000360


	//   ....[7]....
        /*009c*/ 	.word	0x00000380


	//   ....[8]....
        /*00a0*/ 	.word	0x000003d0


	//   ....[9]....
        /*00a4*/ 	.word	0x000003e0


	//   ....[10]....
        /*00a8*/ 	.word	0x00000660


	//   ....[11]....
        /*00ac*/ 	.word	0x000006b0


	//   ....[12]....
        /*00b0*/ 	.word	0x00000740


	//   ....[13]....
        /*00b4*/ 	.word	0x00000790


	//   ....[14]....
        /*00b8*/ 	.word	0x00000820


	//   ....[15]....
        /*00bc*/ 	.word	0x00000870


	//   ....[16]....
        /*00c0*/ 	.word	0x00000900


	//   ....[17]....
        /*00c4*/ 	.word	0x00000950


	//   ....[18]....
        /*00c8*/ 	.word	0x000009e0


	//   ....[19]....
        /*00cc*/ 	.word	0x00000a30


	//----- nvinfo : EIATTR_VRC_CTA_INIT_COUNT
	.align		4
.L_176:
        /*00d0*/ 	.byte	0x02, 0x4a
	.zero		1
	.zero		1


	//----- nvinfo : EIATTR_EXIT_INSTR_OFFSETS
	.align		4
        /*00d4*/ 	.byte	0x04, 0x1c
        /*00d6*/ 	.short	(.L_178 - .L_177)


	//   ....[0]....
.L_177:
        /*00d8*/ 	.word	0x000005d0


	//   ....[1]....
        /*00dc*/ 	.word	0x00000600


	//----- nvinfo : EIATTR_CRS_STACK_SIZE
	.align		4
.L_178:
        /*00e0*/ 	.byte	0x04, 0x1e
        /*00e2*/ 	.short	(.L_180 - .L_179)
.L_179:
        /*00e4*/ 	.word	0x00000000


	//----- nvinfo : EIATTR_CBANK_PARAM_SIZE
	.align		4
.L_180:
        /*00e8*/ 	.byte	0x03, 0x19
        /*00ea*/ 	.short	0x0008


	//----- nvinfo : EIATTR_PARAM_CBANK
	.align		4
        /*00ec*/ 	.byte	0x04, 0x0a
        /*00ee*/ 	.short	(.L_182 - .L_181)
	.align		4
.L_181:
        /*00f0*/ 	.word	index@(.nv.constant0._ZN3cub18CUB_300001_SM_10006detail10radix_sort33DeviceRadixSortExclusiveSumKernelINS1_5radix10policy_hubIiNS0_8NullTypeEyE10Policy1000EyEEvPT0_)
        /*00f4*/ 	.short	0x0380
        /*00f6*/ 	.short	0x0008


	//----- nvinfo : EIATTR_SW_WAR
	.align		4
.L_182:
        /*00f8*/ 	.byte	0x04, 0x36
        /*00fa*/ 	.short	(.L_184 - .L_183)
.L_183:
        /*00fc*/ 	.word	0x00000008
.L_184:


//--------------------- .nv.info._ZN3cub18CUB_300001_SM_10006detail10radix_sort30DeviceRadixSortHistogramKernelINS1_5radix10policy_hubIiNS0_8NullTypeEyE10Policy1000ELNS0_9SortOrderE0EiyNS1_21identity_decomposer_tEEEvPT2_PKT1_SB_iiT3_ --------------------------
	.section	.nv.info._ZN3cub18CUB_300001_SM_10006detail10radix_sort30DeviceRadixSortHistogramKernelINS1_5radix10policy_hubIiNS0_8NullTypeEyE10Policy1000ELNS0_9SortOrderE0EiyNS1_21identity_decomposer_tEEEvPT2_PKT1_SB_iiT3_,"",@"SHT_CUDA_INFO"
	.sectionflags	@""
	.align	4


	//----- nvinfo : EIATTR_CUDA_API_VERSION
	.align		4
        /*0000*/ 	.byte	0x04, 0x37
        /*0002*/ 	.short	(.L_186 - .L_185)
.L_185:
        /*0004*/ 	.word	0x00000082


	//----- nvinfo : EIATTR_KPARAM_INFO
	.align		4
.L_186:
        /*0008*/ 	.byte	0x04, 0x17
        /*000a*/ 	.short	(.L_188 - .L_187)
.L_187:
        /*000c*/ 	.word	0x00000000
        /*0010*/ 	.short	0x0005
        /*0012*/ 	.short	0x0020
        /*0014*/ 	.byte	0x00, 0xf0, 0x05, 0x00


	//----- nvinfo : EIATTR_KPARAM_INFO
	.align		4
.L_188:
        /*0018*/ 	.byte	0x04, 0x17
        /*001a*/ 	.short	(.L_190 - .L_189)
.L_189:
        /*001c*/ 	.word	0x00000000
        /*0020*/ 	.short	0x0004
        /*0022*/ 	.short	0x001c
        /*0024*/ 	.byte	0x00, 0xf0, 0x11, 0x00


	//----- nvinfo : EIATTR_KPARAM_INFO
	.align		4
.L_190:
        /*0028*/ 	.byte	0x04, 0x17
        /*002a*/ 	.short	(.L_192 - .L_191)
.L_191:
        /*002c*/ 	.word	0x00000000
        /*0030*/ 	.short	0x0003
        /*0032*/ 	.short	0x0018
        /*0034*/ 	.byte	0x00, 0xf0, 0x11, 0x00


	//----- nvinfo : EIATTR_KPARAM_INFO
	.align		4
.L_192:
        /*0038*/ 	.byte	0x04, 0x17
        /*003a*/ 	.short	(.L_194 - .L_193)
.L_193:
        /*003c*/ 	.word	0x00000000
        /*0040*/ 	.short	0x0002
        /*0042*/ 	.short	0x0010
        /*0044*/ 	.byte	0x00, 0xf0, 0x21, 0x00


	//----- nvinfo : EIATTR_KPARAM_INFO
	.align		4
.L_194:
        /*0048*/ 	.byte	0x04, 0x17
        /*004a*/ 	.short	(.L_196 - .L_195)
.L_195:
        /*004c*/ 	.word	0x00000000
        /*0050*/ 	.short	0x0001
        /*0052*/ 	.short	0x0008
        /*0054*/ 	.byte	0x00, 0xf5, 0x21, 0x00


	//----- nvinfo : EIATTR_KPARAM_INFO
	.align		4
.L_196:
        /*0058*/ 	.byte	0x04, 0x17
        /*005a*/ 	.short	(.L_198 - .L_197)
.L_197:
        /*005c*/ 	.word	0x00000000
        /*0060*/ 	.short	0x0000
        /*0062*/ 	.short	0x0000
        /*0064*/ 	.byte	0x00, 0xf5, 0x21, 0x00


	//----- nvinfo : EIATTR_SPARSE_MMA_MASK
	.align		4
.L_198:
        /*0068*/ 	.byte	0x03, 0x50
        /*006a*/ 	.short	0x0000


	//----- nvinfo : EIATTR_MAXREG_COUNT
	.align		4
        /*006c*/ 	.byte	0x03, 0x1b
        /*006e*/ 	.short	0x00ff


	//----- nvinfo : EIATTR_NUM_BARRIERS
	.align		4
        /*0070*/ 	.byte	0x02, 0x4c
        /*0072*/ 	.byte	0x01
	.zero		1


	//----- nvinfo : EIATTR_MERCURY_ISA_VERSION
	.align		4
        /*0074*/ 	.byte	0x03, 0x5f
        /*0076*/ 	.short	0x0101


	//----- nvinfo : EIATTR_VRC_CTA_INIT_COUNT
	.align		4
        /*0078*/ 	.byte	0x02, 0x4a
	.zero		1
	.zero		1


	//----- nvinfo : EIATTR_EXIT_INSTR_OFFSETS
	.align		4
        /*007c*/ 	.byte	0x04, 0x1c
        /*007e*/ 	.short	(.L_200 - .L_199)


	//   ....[0]....
.L_199:
        /*0080*/ 	.word	0x00000040


	//   ....[1]....
        /*0084*/ 	.word	0x00002ee0


	//----- nvinfo : EIATTR_MAX_THREADS
	.align		4
.L_200:
        /*0088*/ 	.byte	0x04, 0x05
        /*008a*/ 	.short	(.L_202 - .L_201)
.L_201:
        /*008c*/ 	.word	0x00000080
        /*0090*/ 	.word	0x00000001
        /*0094*/ 	.word	0x00000001


	//----- nvinfo : EIATTR_CRS_STACK_SIZE
	.align		4
.L_202:
        /*0098*/ 	.byte	0x04, 0x1e
        /*009a*/ 	.short	(.L_204 - .L_203)
.L_203:
        /*009c*/ 	.word	0x00000000


	//----- nvinfo : EIATTR_CBANK_PARAM_SIZE
	.align		4
.L_204:
        /*00a0*/ 	.byte	0x03, 0x19
        /*00a2*/ 	.short	0x0021


	//----- nvinfo : EIATTR_PARAM_CBANK
	.align		4
        /*00a4*/ 	.byte	0x04, 0x0a
        /*00a6*/ 	.short	(.L_206 - .L_205)
	.align		4
.L_205:
        /*00a8*/ 	.word	index@(.nv.constant0._ZN3cub18CUB_300001_SM_10006detail10radix_sort30DeviceRadixSortHistogramKernelINS1_5radix10policy_hubIiNS0_8NullTypeEyE10Policy1000ELNS0_9SortOrderE0EiyNS1_21identity_decomposer_tEEEvPT2_PKT1_SB_iiT3_)
        /*00ac*/ 	.short	0x0380
        /*00ae*/ 	.short	0x0021


	//----- nvinfo : EIATTR_SW_WAR
	.align		4
.L_206:
        /*00b0*/ 	.byte	0x04, 0x36
        /*00b2*/ 	.short	(.L_208 - .L_207)
.L_207:
        /*00b4*/ 	.word	0x00000008
.L_208:


//--------------------- .nv.info._ZN3cub18CUB_300001_SM_10006detail10radix_sort31DeviceRadixSortSingleTileKernelINS1_5radix10policy_hubIiNS0_8NullTypeEyE10Policy1000ELNS0_9SortOrderE0EiS6_yNS1_21identity_decomposer_tEEEvPKT1_PSB_PKT2_PSF_T3_iiT4_ --------------------------
	.section	.nv.info._ZN3cub18CUB_300001_SM_10006detail10radix_sort31DeviceRadixSortSingleTileKernelINS1_5radix10policy_hubIiNS0_8NullTypeEyE10Policy1000ELNS0_9SortOrderE0EiS6_yNS1_21identity_decomposer_tEEEvPKT1_PSB_PKT2_PSF_T3_iiT4_,"",@"SHT_CUDA_INFO"
	.sectionflags	@""
	.align	4


	//----- nvinfo : EIATTR_CUDA_API_VERSION
	.align		4
        /*0000*/ 	.byte	0x04, 0x37
        /*0002*/ 	.short	(.L_210 - .L_209)
.L_209:
        /*0004*/ 	.word	0x00000082


	//----- nvinfo : EIATTR_KPARAM_INFO
	.align		4
.L_210:
        /*0008*/ 	.byte	0x04, 0x17
        /*000a*/ 	.short	(.L_212 - .L_211)
.L_211:
        /*000c*/ 	.word	0x00000000
        /*0010*/ 	.short	0x0007
        /*0012*/ 	.short	0x0030
        /*0014*/ 	.byte	0x00, 0xf0, 0x05, 0x00


	//----- nvinfo : EIATTR_KPARAM_INFO
	.align		4
.L_212:
        /*0018*/ 	.byte	0x04, 0x17
        /*001a*/ 	.short	(.L_214 - .L_213)
.L_213:
        /*001c*/ 	.word	0x00000000
        /*0020*/ 	.short	0x0006
        /*0022*/ 	.short	0x002c
        /*0024*/ 	.byte	0x00, 0xf0, 0x11, 0x00


	//----- nvinfo : EIATTR_KPARAM_INFO
	.align		4
.L_214:
        /*0028*/ 	.byte	0x04, 0x17
        /*002a*/ 	.short	(.L_216 - .L_215)
.L_215:
        /*002c*/ 	.word	0x00000000
        /*0030*/ 	.short	0x0005
        /*0032*/ 	.short	0x0028
        /*0034*/ 	.byte	0x00, 0xf0, 0x11, 0x00


	//----- nvinfo : EIATTR_KPARAM_INFO
	.align		4
.L_216:
        /*0038*/ 	.byte	0x04, 0x17
        /*003a*/ 	.short	(.L_218 - .L_217)
.L_217:
        /*003c*/ 	.word	0x00000000
        /*0040*/ 	.short	0x0004
        /*0042*/ 	.short	0x0020
        /*0044*/ 	.byte	0x00, 0xf0, 0x21, 0x00


	//----- nvinfo : EIATTR_KPARAM_INFO
	.align		4
.L_218:
        /*0048*/ 	.byte	0x04, 0x17
        /*004a*/ 	.short	(.L_220 - .L_219)
.L_219:
        /*004c*/ 	.word	0x00000000
        /*0050*/ 	.short	0x0003
        /*0052*/ 	.short	0x0018
        /*0054*/ 	.byte	0x00, 0xf5, 0x21, 0x00


	//----- nvinfo : EIATTR_KPARAM_INFO
	.align		4
.L_220:
        /*0058*/ 	.byte	0x04, 0x17
        /*005a*/ 	.short	(.L_222 - .L_221)
.L_221:
        /*005c*/ 	.word	0x00000000
        /*0060*/ 	.short	0x0002
        /*0062*/ 	.short	0x0010
        /*0064*/ 	.byte	0x00, 0xf5, 0x21, 0x00


	//----- nvinfo : EIATTR_KPARAM_INFO
	.align		4
.L_222:
        /*0068*/ 	.byte	0x04, 0x17
        /*006a*/ 	.short	(.L_224 - .L_223)
.L_223:
        /*006c*/ 	.word	0x00000000
        /*0070*/ 	.short	0x0001
        /*0072*/ 	.short	0x0008
        /*0074*/ 	.byte	0x00, 0xf5, 0x21, 0x00


	//----- nvinfo : EIATTR_KPARAM_INFO
	.align		4
.L_224:
        /*0078*/ 	.byte	0x04, 0x17
        /*007a*/ 	.short	(.L_226 - .L_225)
.L_225:
        /*007c*/ 	.word	0x00000000
        /*0080*/ 	.short	0x0000
        /*0082*/ 	.short	0x0000
        /*0084*/ 	.byte	0x00, 0xf5, 0x21, 0x00


	//----- nvinfo : EIATTR_SPARSE_MMA_MASK
	.align		4
.L_226:
        /*0088*/ 	.byte	0x03, 0x50
        /*008a*/ 	.short	0x0000


	//----- nvinfo : EIATTR_MAXREG_COUNT
	.align		4
        /*008c*/ 	.byte	0x03, 0x1b
        /*008e*/ 	.short	0x00ff


	//----- nvinfo : EIATTR_NUM_BARRIERS
	.align		4
        /*0090*/ 	.byte	0x02, 0x4c
        /*0092*/ 	.byte	0x01
	.zero		1


	//----- nvinfo : EIATTR_MERCURY_ISA_VERSION
	.align		4
        /*0094*/ 	.byte	0x03, 0x5f
        /*0096*/ 	.short	0x0101


	//----- nvinfo : EIATTR_COOP_GROUP_MASK_REGIDS
	.align		4
        /*0098*/ 	.byte	0x04, 0x29
        /*009a*/ 	.short	(.L_228 - .L_227)


	//   ....[0]....
.L_227:
        /*009c*/ 	.word	0xffffffff


	//   ....[1]....
        /*00a0*/ 	.word	0xffffffff


	//   ....[2]....
        /*00a4*/ 	.word	0xffffffff


	//   ....[3]....
        /*00a8*/ 	.word	0xffffffff


	//   ....[4]....
        /*00ac*/ 	.word	0xffffffff


	//----- nvinfo : EIATTR_COOP_GROUP_INSTR_OFFSETS
	.align		4
.L_228:
        /*00b0*/ 	.byte	0x04, 0x28
        /*00b2*/ 	.short	(.L_230 - .L_229)


	//   ....[0]....
.L_229:
        /*00b4*/ 	.word	0x000019f0


	//   ....[1]....
        /*00b8*/ 	.word	0x00001a10


	//   ....[2]....
        /*00bc*/ 	.word	0x00001a30


	//   ....[3]....
        /*00c0*/ 	.word	0x00001a50


	//   ....[4]....
        /*00c4*/ 	.word	0x00001a70


	//----- nvinfo : EIATTR_VRC_CTA_INIT_COUNT
	.align		4
.L_230:
        /*00c8*/ 	.byte	0x02, 0x4a
	.zero		1
	.zero		1


	//----- nvinfo : EIATTR_EXIT_INSTR_OFFSETS
	.align		4
        /*00cc*/ 	.byte	0x04, 0x1c
        /*00ce*/ 	.short	(.L_232 - .L_231)


	//   ....[0]....
.L_231:
        /*00d0*/ 	.word	0x000030e0


	//   ....[1]....
        /*00d4*/ 	.word	0x00003120


	//----- nvinfo : EIATTR_MAX_THREADS
	.align		4
.L_232:
        /*00d8*/ 	.byte	0x04, 0x05
        /*00da*/ 	.short	(.L_234 - .L_233)
.L_233:
        /*00dc*/ 	.word	0x00000100
        /*00e0*/ 	.word	0x00000001
        /*00e4*/ 	.word	0x00000001


	//----- nvinfo : EIATTR_CBANK_PARAM_SIZE
	.align		4
.L_234:
        /*00e8*/ 	.byte	0x03, 0x19
        /*00ea*/ 	.short	0x0031


	//----- nvinfo : EIATTR_PARAM_CBANK
	.align		4
        /*00ec*/ 	.byte	0x04, 0x0a
        /*00ee*/ 	.short	(.L_236 - .L_235)
	.align		4
.L_235:
        /*00f0*/ 	.word	index@(.nv.constant0._ZN3cub18CUB_300001_SM_10006detail10radix_sort31DeviceRadixSortSingleTileKernelINS1_5radix10policy_hubIiNS0_8NullTypeEyE10Policy1000ELNS0_9SortOrderE0EiS6_yNS1_21identity_decomposer_tEEEvPKT1_PSB_PKT2_PSF_T3_iiT4_)
        /*00f4*/ 	.short	0x0380
        /*00f6*/ 	.short	0x0031


	//----- nvinfo : EIATTR_SW_WAR
	.align		4
.L_236:
        /*00f8*/ 	.byte	0x04, 0x36
        /*00fa*/ 	.short	(.L_238 - .L_237)
.L_237:
        /*00fc*/ 	.word	0x00000008
.L_238:


//--------------------- .nv.info._ZN3cub18CUB_300001_SM_10006detail6reduce28DeviceReduceSingleTileKernelINS2_10policy_hubIiyN4cuda3std3__44plusIiEEE10Policy1000EPiSC_iS9_iiNS7_10__identityEEEvT0_T1_T2_T3_T4_T6_ --------------------------
	.section	.nv.info._ZN3cub18CUB_300001_SM_10006detail6reduce28DeviceReduceSingleTileKernelINS2_10policy_hubIiyN4cuda3std3__44plusIiEEE10Policy1000EPiSC_iS9_iiNS7_10__identityEEEvT0_T1_T2_T3_T4_T6_,"",@"SHT_CUDA_INFO"
	.sectionflags	@""
	.align	4


	//----- nvinfo : EIATTR_CUDA_API_VERSION
	.align		4
        /*0000*/ 	.byte	0x04, 0x37
        /*0002*/ 	.short	(.L_240 - .L_239)
.L_239:
        /*0004*/ 	.word	0x00000082


	//----- nvinfo : EIATTR_KPARAM_INFO
	.align		4
.L_240:
        /*0008*/ 	.byte	0x04, 0x17
        /*000a*/ 	.short	(.L_242 - .L_241)
.L_241:
        /*000c*/ 	.word	0x00000000
        /*0010*/ 	.short	0x0005
        /*0012*/ 	.short	0x001c
        /*0014*/ 	.byte	0x00, 0xf0, 0x05, 0x00


	//----- nvinfo : EIATTR_KPARAM_INFO
	.align		4
.L_242:
        /*0018*/ 	.byte	0x04, 0x17
        /*001a*/ 	.short	(.L_244 - .L_243)
.L_243:
        /*001c*/ 	.word	0x00000000
        /*0020*/ 	.short	0x0004
        /*0022*/ 	.short	0x0018
        /*0024*/ 	.byte	0x00, 0xf0, 0x11, 0x00


	//----- nvinfo : EIATTR_KPARAM_INFO
	.align		4
.L_244:
        /*0028*/ 	.byte	0x04, 0x17
        /*002a*/ 	.short	(.L_246 - .L_245)
.L_245:
        /*002c*/ 	.word	0x00000000
        /*0030*/ 	.short	0x0003
        /*0032*/ 	.short	0x0014
        /*0034*/ 	.byte	0x00, 0xf0, 0x05, 0x00


	//----- nvinfo : EIATTR_KPARAM_INFO
	.align		4
.L_246:
        /*0038*/ 	.byte	0x04, 0x17
        /*003a*/ 	.short	(.L_248 - .L_247)
.L_247:
        /*003c*/ 	.word	0x00000000
        /*0040*/ 	.short	0x0002
        /*0042*/ 	.short	0x0010
        /*0044*/ 	.byte	0x00, 0xf0, 0x11, 0x00


	//----- nvinfo : EIATTR_KPARAM_INFO
	.align		4
.L_248:
        /*0048*/ 	.byte	0x04, 0x17
        /*004a*/ 	.short	(.L_250 - .L_249)
.L_249:
        /*004c*/ 	.word	0x00000000
        /*0050*/ 	.short	0x0001
        /*0052*/ 	.short	0x0008
        /*0054*/ 	.byte	0x00, 0xf5, 0x21, 0x00


	//----- nvinfo : EIATTR_KPARAM_INFO
	.align		4
.L_250:
        /*0058*/ 	.byte	0x04, 0x17
        /*005a*/ 	.short	(.L_252 - .L_251)
.L_251:
        /*005c*/ 	.word	0x00000000
        /*0060*/ 	.short	0x0000
        /*0062*/ 	.short	0x0000
        /*0064*/ 	.byte	0x00, 0xf5, 0x21, 0x00


	//----- nvinfo : EIATTR_SPARSE_MMA_MASK
	.align		4
.L_252:
        /*0068*/ 	.byte	0x03, 0x50
        /*006a*/ 	.short	0x0000


	//----- nvinfo : EIATTR_MAXREG_COUNT
	.align		4
        /*006c*/ 	.byte	0x03, 0x1b
        /*006e*/ 	.short	0x00ff


	//----- nvinfo : EIATTR_NUM_BARRIERS
	.align		4
        /*0070*/ 	.byte	0x02, 0x4c
        /*0072*/ 	.byte	0x01
	.zero		1


	//----- nvinfo : EIATTR_MERCURY_ISA_VERSION
	.align		4
        /*0074*/ 	.byte	0x03, 0x5f
        /*0076*/ 	.short	0x0101


	//----- nvinfo : EIATTR_COOP_GROUP_MASK_REGIDS
	.align		4
        /*0078*/ 	.byte	0x04, 0x29
        /*007a*/ 	.short	(.L_254 - .L_253)


	//   ....[0]....
.L_253:
        /*007c*/ 	.word	0xffffffff


	//   ....[1]....
        /*0080*/ 	.word	0xffffffff


	//   ....[2]....
        /*0084*/ 	.word	0xffffffff


	//   ....[3]....
        /*0088*/ 	.word	0xffffffff


	//   ....[4]....
        /*008c*/ 	.word	0xffffffff


	//   ....[5]....
        /*0090*/ 	.word	0xffffffff


	//   ....[6]....
        /*0094*/ 	.word	0xffffffff


	//   ....[7]....
        /*0098*/ 	.word	0xffffffff


	//   ....[8]....
        /*009c*/ 	.word	0xffffffff


	//   ....[9]....
        /*00a0*/ 	.word	0xffffffff


	//   ....[10]....
        /*00a4*/ 	.word	0xffffffff


	//   ....[11]....
        /*00a8*/ 	.word	0xffffffff


	//   ....[12]....
        /*00ac*/ 	.word	0xffffffff


	//   ....[13]....
        /*00b0*/ 	.word	0xffffffff


	//   ....[14]....
        /*00b4*/ 	.word	0xffffffff


	//   ....[15]....
        /*00b8*/ 	.word	0xffffffff


	//   ....[16]....
        /*00bc*/ 	.word	0xffffffff


	//   ....[17]....
        /*00c0*/ 	.word	0xffffffff


	//   ....[18]....
        /*00c4*/ 	.word	0xffffffff


	//   ....[19]....
        /*00c8*/ 	.word	0xffffffff


	//   ....[20]....
        /*00cc*/ 	.word	0xffffffff


	//   ....[21]....
        /*00d0*/ 	.word	0xffffffff


	//   ....[22]....
        /*00d4*/ 	.word	0xffffffff


	//   ....[23]....
        /*00d8*/ 	.word	0xffffffff


	//   ....[24]....
        /*00dc*/ 	.word	0xffffffff


	//   ....[25]....
        /*00e0*/ 	.word	0xffffffff


	//   ....[26]....
        /*00e4*/ 	.word	0xffffffff


	//   ....[27]....
        /*00e8*/ 	.word	0xffffffff


	//   ....[28]....
        /*00ec*/ 	.word	0xffffffff


	//   ....[29]....
        /*00f0*/ 	.word	0xffffffff


	//----- nvinfo : EIATTR_COOP_GROUP_INSTR_OFFSETS
	.align		4
.L_254:
        /*00f4*/ 	.byte	0x04, 0x28
        /*00f6*/ 	.short	(.L_256 - .L_255)


	//   ....[0]....
.L_255:
        /*00f8*/ 	.word	0x00000890


	//   ....[1]....
        /*00fc*/ 	.word	0x000008f0


	//   ....[2]....
        /*0100*/ 	.word	0x00000940


	//   ....[3]....
        /*0104*/ 	.word	0x000009b0


	//   ....[4]....
        /*0108*/ 	.word	0x00000a10


	//   ....[5]....
        /*010c*/ 	.word	0x00000ba0


	//   ....[6]....
        /*0110*/ 	.word	0x00000c40


	//   ....[7]....
        /*0114*/ 	.word	0x00000cc0


	//   ....[8]....
        /*0118*/ 	.word	0x00000d20


	//   ....[9]....
        /*011c*/ 	.word	0x00000d60


	//   ....[10]....
        /*0120*/ 	.word	0x000019d0


	//   ....[11]....
        /*0124*/ 	.word	0x00001a30


	//   ....[12]....
        /*0128*/ 	.word	0x00001a90


	//   ....[13]....
        /*012c*/ 	.word	0x00001af0


	//   ....[14]....
        /*0130*/ 	.word	0x00001b50


	//   ....[15]....
        /*0134*/ 	.word	0x000023f0


	//   ....[16]....
        /*0138*/ 	.word	0x00002450


	//   ....[17]....
        /*013c*/ 	.word	0x000024a0


	//   ....[18]....
        /*0140*/ 	.word	0x00002510


	//   ....[19]....
        /*0144*/ 	.word	0x00002570


	//   ....[20]....
        /*0148*/ 	.word	0x00002700


	//   ....[21]....
        /*014c*/ 	.word	0x00002790


	//   ....[22]....
        /*0150*/ 	.word	0x000027e0


	//   ....[23]....
        /*0154*/ 	.word	0x00002850


	//   ....[24]....
        /*0158*/ 	.word	0x000028c0


	//   ....[25]....
        /*015c*/ 	.word	0x000036a0


	//   ....[26]....
        /*0160*/ 	.word	0x00003700


	//   ....[27]....
        /*0164*/ 	.word	0x00003760


	//   ....[28]....
        /*0168*/ 	.word	0x000037c0


	//   ....[29]....
        /*016c*/ 	.word	0x00003820


	//----- nvinfo : EIATTR_VRC_CTA_INIT_COUNT
	.align		4
.L_256:
        /*0170*/ 	.byte	0x02, 0x4a
	.zero		1
	.zero		1


	//----- nvinfo : EIATTR_EXIT_INSTR_OFFSETS
	.align		4
        /*0174*/ 	.byte	0x04, 0x1c
        /*0176*/ 	.short	(.L_258 - .L_257)


	//   ....[0]....
.L_257:
        /*0178*/ 	.word	0x00000080


	//   ....[1]....
        /*017c*/ 	.word	0x000000c0


	//   ....[2]....
        /*0180*/ 	.word	0x00003940


	//   ....[3]....
        /*0184*/ 	.word	0x00003990


	//----- nvinfo : EIATTR_MAX_THREADS
	.align		4
.L_258:
        /*0188*/ 	.byte	0x04, 0x05
        /*018a*/ 	.short	(.L_260 - .L_259)
.L_259:
        /*018c*/ 	.word	0x00000100
        /*0190*/ 	.word	0x00000001
        /*0194*/ 	.word	0x00000001


	//----- nvinfo : EIATTR_CRS_STACK_SIZE
	.align		4
.L_260:
        /*0198*/ 	.byte	0x04, 0x1e
        /*019a*/ 	.short	(.L_262 - .L_261)
.L_261:
        /*019c*/ 	.word	0x00000000


	//----- nvinfo : EIATTR_CBANK_PARAM_SIZE
	.align		4
.L_262:
        /*01a0*/ 	.byte	0x03, 0x19
        /*01a2*/ 	.short	0x001d


	//----- nvinfo : EIATTR_PARAM_CBANK
	.align		4
        /*01a4*/ 	.byte	0x04, 0x0a
        /*01a6*/ 	.short	(.L_264 - .L_263)
	.align		4
.L_263:
        /*01a8*/ 	.word	index@(.nv.constant0._ZN3cub18CUB_300001_SM_10006detail6reduce28DeviceReduceSingleTileKernelINS2_10policy_hubIiyN4cuda3std3__44plusIiEEE10Policy1000EPiSC_iS9_iiNS7_10__identityEEEvT0_T1_T2_T3_T4_T6_)
        /*01ac*/ 	.short	0x0380
        /*01ae*/ 	.short	0x001d


	//----- nvinfo : EIATTR_SW_WAR
	.align		4
.L_264:
        /*01b0*/ 	.byte	0x04, 0x36
        /*01b2*/ 	.short	(.L_266 - .L_265)
.L_265:
        /*01b4*/ 	.word	0x00000008
.L_266:


//--------------------- .nv.info._ZN3cub18CUB_300001_SM_10006detail6reduce18DeviceReduceKernelINS2_10policy_hubIiyN4cuda3std3__44plusIiEEE10Policy1000EN6thrust24THRUST_300001_SM_1000_NS6detail15normal_iteratorINSD_10device_ptrIiEEEEyS9_iNS7_10__identityEEEvT0_PT3_T1_NS0_13GridEvenShareISN_EET2_T4_ --------------------------
	.section	.nv.info._ZN3cub18CUB_300001_SM_10006detail6reduce18DeviceReduceKernelINS2_10policy_hubIiyN4cuda3std3__44plusIiEEE10Policy1000EN6thrust24THRUST_300001_SM_1000_NS6detail15normal_iteratorINSD_10device_ptrIiEEEEyS9_iNS7_10__identityEEEvT0_PT3_T1_NS0_13GridEvenShareISN_EET2_T4_,"",@"SHT_CUDA_INFO"
	.sectionflags	@""
	.align	4


	//----- nvinfo : EIATTR_CUDA_API_VERSION
	.align		4
        /*0000*/ 	.byte	0x04, 0x37
        /*0002*/ 	.short	(.L_268 - .L_267)
.L_267:
        /*0004*/ 	.word	0x00000082


	//----- nvinfo : EIATTR_KPARAM_INFO
	.align		4
.L_268:
        /*0008*/ 	.byte	0x04, 0x17
        /*000a*/ 	.short	(.L_270 - .L_269)
.L_269:
        /*000c*/ 	.word	0x00000000
        /*0010*/ 	.short	0x0005
        /*0012*/ 	.short	0x0061
        /*0014*/ 	.byte	0x00, 0xf0, 0x05, 0x00


	//----- nvinfo : EIATTR_KPARAM_INFO
	.align		4
.L_270:
        /*0018*/ 	.byte	0x04, 0x17
        /*001a*/ 	.short	(.L_272 - .L_271)
.L_271:
        /*001c*/ 	.word	0x00000000
        /*0020*/ 	.short	0x0004
        /*0022*/ 	.short	0x0060
        /*0024*/ 	.byte	0x00, 0xf0, 0x05, 0x00


	//----- nvinfo : EIATTR_KPARAM_INFO
	.align		4
.L_272:
        /*0028*/ 	.byte	0x04, 0x17
        /*002a*/ 	.short	(.L_274 - .L_273)
.L_273:
        /*002c*/ 	.word	0x00000000
        /*0030*/ 	.short	0x0003
        /*0032*/ 	.short	0x0018
        /*0034*/ 	.byte	0x00, 0xf0, 0x21, 0x01


	//----- nvinfo : EIATTR_KPARAM_INFO
	.align		4
.L_274:
        /*0038*/ 	.byte	0x04, 0x17
        /*003a*/ 	.short	(.L_276 - .L_275)
.L_275:
        /*003c*/ 	.word	0x00000000
        /*0040*/ 	.short	0x0002
        /*0042*/ 	.short	0x0010
        /*0044*/ 	.byte	0x00, 0xf0, 0x21, 0x00


	//----- nvinfo : EIATTR_KPARAM_INFO
	.align		4
.L_276:
        /*0048*/ 	.byte	0x04, 0x17
        /*004a*/ 	.short	(.L_278 - .L_277)
.L_277:
        /*004c*/ 	.word	0x00000000
        /*0050*/ 	.short	0x0001
        /*0052*/ 	.short	0x0008
        /*0054*/ 	.byte	0x00, 0xf5, 0x21, 0x00


	//----- nvinfo : EIATTR_KPARAM_INFO
	.align		4
.L_278:
        /*0058*/ 	.byte	0x04, 0x17
        /*005a*/ 	.short	(.L_280 - .L_279)
.L_279:
        /*005c*/ 	.word	0x00000000
        /*0060*/ 	.short	0x0000
        /*0062*/ 	.short	0x0000
        /*0064*/ 	.byte	0x00, 0xf0, 0x21, 0x00


	//----- nvinfo : EIATTR_SPARSE_MMA_MASK
	.align		4
.L_280:
        /*0068*/ 	.byte	0x03, 0x50
        /*006a*/ 	.short	0x0000


	//----- nvinfo : EIATTR_MAXREG_COUNT
	.align		4
        /*006c*/ 	.byte	0x03, 0x1b
        /*006e*/ 	.short	0x00ff


	//----- nvinfo : EIATTR_NUM_BARRIERS
	.align		4
        /*0070*/ 	.byte	0x02, 0x4c
        /*0072*/ 	.byte	0x01
	.zero		1


	//----- nvinfo : EIATTR_MERCURY_ISA_VERSION
	.align		4
        /*0074*/ 	.byte	0x03, 0x5f
        /*0076*/ 	.short	0x0101


	//----- nvinfo : EIATTR_COOP_GROUP_MASK_REGIDS
	.align		4
        /*0078*/ 	.byte	0x04, 0x29
        /*007a*/ 	.short	(.L_282 - .L_281)


	//   ....[0]....
.L_281:
        /*007c*/ 	.word	0xffffffff


	//   ....[1]....
        /*0080*/ 	.word	0xffffffff


	//   ....[2]....
        /*0084*/ 	.word	0xffffffff


	//   ....[3]....
        /*0088*/ 	.word	0xffffffff


	//   ....[4]....
        /*008c*/ 	.word	0xffffffff


	//   ....[5]....
        /*0090*/ 	.word	0xffffffff


	//   ....[6]....
        /*0094*/ 	.word	0xffffffff


	//   ....[7]....
        /*0098*/ 	.word	0xffffffff


	//   ....[8]....
        /*009c*/ 	.word	0xffffffff


	//   ....[9]....
        /*00a0*/ 	.word	0xffffffff


	//   ....[10]....
        /*00a4*/ 	.word	0xffffffff


	//   ....[11]....
        /*00a8*/ 	.word	0xffffffff


	//   ....[12]....
        /*00ac*/ 	.word	0xffffffff


	//   ....[13]....
        /*00b0*/ 	.word	0xffffffff


	//   ....[14]....
        /*00b4*/ 	.word	0xffffffff


	//----- nvinfo : EIATTR_COOP_GROUP_INSTR_OFFSETS
	.align		4
.L_282:
        /*00b8*/ 	.byte	0x04, 0x28
        /*00ba*/ 	.short	(.L_284 - .L_283)


	//   ....[0]....
.L_283:
        /*00bc*/ 	.word	0x000008e0


	//   ....[1]....
        /*00c0*/ 	.word	0x00000940


	//   ....[2]....
        /*00c4*/ 	.word	0x000009a0


	//   ....[3]....
        /*00c8*/ 	.word	0x00000a00


	//   ....[4]....
        /*00cc*/ 	.word	0x00000a60


	//   ....[5]....
        /*00d0*/ 	.word	0x00000bf0


	//   ....[6]....
        /*00d4*/ 	.word	0x00000c90


	//   ....[7]....
        /*00d8*/ 	.word	0x00000d10


	//   ....[8]....
        /*00dc*/ 	.word	0x00000d70


	//   ....[9]....
        /*00e0*/ 	.word	0x00000db0


	//   ....[10]....
        /*00e4*/ 	.word	0x00001db0


	//   ....[11]....
        /*00e8*/ 	.word	0x00001e10


	//   ....[12]....
        /*00ec*/ 	.word	0x00001e70


	//   ....[13]....
        /*00f0*/ 	.word	0x00001ed0


	//   ....[14]....
        /*00f4*/ 	.word	0x00001f30


	//----- nvinfo : EIATTR_VRC_CTA_INIT_COUNT
	.align		4
.L_284:
        /*00f8*/ 	.byte	0x02, 0x4a
	.zero		1
	.zero		1


	//----- nvinfo : EIATTR_EXIT_INSTR_OFFSETS
	.align		4
        /*00fc*/ 	.byte	0x04, 0x1c
        /*00fe*/ 	.short	(.L_286 - .L_285)


	//   ....[0]....
.L_285:
        /*0100*/ 	.word	0x00002050


	//   ....[1]....
        /*0104*/ 	.word	0x000020b0


	//----- nvinfo : EIATTR_MAX_THREADS
	.align		4
.L_286:
        /*0108*/ 	.byte	0x04, 0x05
        /*010a*/ 	.short	(.L_288 - .L_287)
.L_287:
        /*010c*/ 	.word	0x00000100
        /*0110*/ 	.word	0x00000001
        /*0114*/ 	.word	0x00000001


	//----- nvinfo : EIATTR_CRS_STACK_SIZE
	.align		4
.L_288:
        /*0118*/ 	.byte	0x04, 0x1e
        /*011a*/ 	.short	(.L_290 - .L_289)
.L_289:
        /*011c*/ 	.word	0x00000000


	//----- nvinfo : EIATTR_CBANK_PARAM_SIZE
	.align		4
.L_290:
        /*0120*/ 	.byte	0x03, 0x19
        /*0122*/ 	.short	0x0062


	//----- nvinfo : EIATTR_PARAM_CBANK
	.align		4
        /*0124*/ 	.byte	0x04, 0x0a
        /*0126*/ 	.short	(.L_292 - .L_291)
	.align		4
.L_291:
        /*0128*/ 	.word	index@(.nv.constant0._ZN3cub18CUB_300001_SM_10006detail6reduce18DeviceReduceKernelINS2_10policy_hubIiyN4cuda3std3__44plusIiEEE10Policy1000EN6thrust24THRUST_300001_SM_1000_NS6detail15normal_iteratorINSD_10device_ptrIiEEEEyS9_iNS7_10__identityEEEvT0_PT3_T1_NS0_13GridEvenShareISN_EET2_T4_)
        /*012c*/ 	.short	0x0380
        /*012e*/ 	.short	0x0062


	//----- nvinfo : EIATTR_SW_WAR
	.align		4
.L_292:
        /*0130*/ 	.byte	0x04, 0x36
        /*0132*/ 	.short	(.L_294 - .L_293)
.L_293:
        /*0134*/ 	.word	0x00000008
.L_294:


//--------------------- .nv.info._ZN3cub18CUB_300001_SM_10006detail6reduce28DeviceReduceSingleTileKernelINS2_10policy_hubIiyN4cuda3std3__44plusIiEEE10Policy1000EN6thrust24THRUST_300001_SM_1000_NS6detail15normal_iteratorINSD_10device_ptrIiEEEEPiyS9_iiNS7_10__identityEEEvT0_T1_T2_T3_T4_T6_ --------------------------
	.section	.nv.info._ZN3cub18CUB_300001_SM_10006detail6reduce28DeviceReduceSingleTileKernelINS2_10policy_hubIiyN4cuda3std3__44plusIiEEE10Policy1000EN6thrust24THRUST_300001_SM_1000_NS6detail15normal_iteratorINSD_10device_ptrIiEEEEPiyS9_iiNS7_10__identityEEEvT0_T1_T2_T3_T4_T6_,"",@"SHT_CUDA_INFO"
	.sectionflags	@""
	.align	4


	//----- nvinfo : EIATTR_CUDA_API_VERSION
	.align		4
        /*0000*/ 	.byte	0x04, 0x37
        /*0002*/ 	.short	(.L_296 - .L_295)
.L_295:
        /*0004*/ 	.word	0x00000082


	//----- nvinfo : EIATTR_KPARAM_INFO
	.align		4
.L_296:
        /*0008*/ 	.byte	0x04, 0x17
        /*000a*/ 	.short	(.L_298 - .L_297)
.L_297:
        /*000c*/ 	.word	0x00000000
        /*0010*/ 	.short	0x0005
        /*0012*/ 	.short	0x0020
        /*0014*/ 	.byte	0x00, 0xf0, 0x05, 0x00


	//----- nvinfo : EIATTR_KPARAM_INFO
	.align		4
.L_298:
        /*0018*/ 	.byte	0x04, 0x17
        /*001a*/ 	.short	(.L_300 - .L_299)
.L_299:
        /*001c*/ 	.word	0x00000000
        /*0020*/ 	.short	0x0004
        /*0022*/ 	.short	0x001c
        /*0024*/ 	.byte	0x00, 0xf0, 0x11, 0x00


	//----- nvinfo : EIATTR_KPARAM_INFO
	.align		4
.L_300:
        /*0028*/ 	.byte	0x04, 0x17
        /*002a*/ 	.short	(.L_302 - .L_301)
.L_301:
        /*002c*/ 	.word	0x00000000
        /*0030*/ 	.short	0x0003
        /*0032*/ 	.short	0x0018
        /*0034*/ 	.byte	0x00, 0xf0, 0x05, 0x00


	//----- nvinfo : EIATTR_KPARAM_INFO
	.align		4
.L_302:
        /*0038*/ 	.byte	0x04, 0x17
        /*003a*/ 	.short	(.L_304 - .L_303)
.L_303:
        /*003c*/ 	.word	0x00000000
        /*0040*/ 	.short	0x0002
        /*0042*/ 	.short	0x0010
        /*0044*/ 	.byte	0x00, 0xf0, 0x21, 0x00


	//----- nvinfo : EIATTR_KPARAM_INFO
	.align		4
.L_304:
        /*0048*/ 	.byte	0x04, 0x17
        /*004a*/ 	.short	(.L_306 - .L_305)
.L_305:
        /*004c*/ 	.word	0x00000000
        /*0050*/ 	.short	0x0001
        /*0052*/ 	.short	0x0008
        /*0054*/ 	.byte	0x00, 0xf5, 0x21, 0x00


	//----- nvinfo : EIATTR_KPARAM_INFO
	.align		4
.L_306:
        /*0058*/ 	.byte	0x04, 0x17
        /*005a*/ 	.short	(.L_308 - .L_307)
.L_307:
        /*005c*/ 	.word	0x00000000
        /*0060*/ 	.short	0x0000
        /*0062*/ 	.short	0x0000
        /*0064*/ 	.byte	0x00, 0xf0, 0x21, 0x00


	//----- nvinfo : EIATTR_SPARSE_MMA_MASK
	.align		4
.L_308:
        /*0068*/ 	.byte	0x03, 0x50
        /*006a*/ 	.short	0x0000


	//----- nvinfo : EIATTR_MAXREG_COUNT
	.align		4
        /*006c*/ 	.byte	0x03, 0x1b
        /*006e*/ 	.short	0x00ff


	//----- nvinfo : EIATTR_NUM_BARRIERS
	.align		4
        /*0070*/ 	.byte	0x02, 0x4c
        /*0072*/ 	.byte	0x01
	.zero		1


	//----- nvinfo : EIATTR_MERCURY_ISA_VERSION
	.align		4
        /*0074*/ 	.byte	0x03, 0x5f
        /*0076*/ 	.short	0x0101


	//----- nvinfo : EIATTR_COOP_GROUP_MASK_REGIDS
	.align		4
        /*0078*/ 	.byte	0x04, 0x29
        /*007a*/ 	.short	(.L_310 - .L_309)


	//   ....[0]....
.L_309:
        /*007c*/ 	.word	0xffffffff


	//   ....[1]....
        /*0080*/ 	.word	0xffffffff


	//   ....[2]....
        /*0084*/ 	.word	0xffffffff


	//   ....[3]....
        /*0088*/ 	.word	0xffffffff


	//   ....[4]....
        /*008c*/ 	.word	0xffffffff


	//   ....[5]....
        /*0090*/ 	.word	0xffffffff


	//   ....[6]....
        /*0094*/ 	.word	0xffffffff


	//   ....[7]....
        /*0098*/ 	.word	0xffffffff


	//   ....[8]....
        /*009c*/ 	.word	0xffffffff


	//   ....[9]....
        /*00a0*/ 	.word	0xffffffff


	//   ....[10]....
        /*00a4*/ 	.word	0xffffffff


	//   ....[11]....
        /*00a8*/ 	.word	0xffffffff


	//   ....[12]....
        /*00ac*/ 	.word	0xffffffff


	//   ....[13]....
        /*00b0*/ 	.word	0xffffffff


	//   ....[14]....
        /*00b4*/ 	.word	0xffffffff


	//----- nvinfo : EIATTR_COOP_GROUP_INSTR_OFFSETS
	.align		4
.L_310:
        /*00b8*/ 	.byte	0x04, 0x28
        /*00ba*/ 	.short	(.L_312 - .L_311)


	//   ....[0]....
.L_311:
        /*00bc*/ 	.word	0x00000850


	//   ....[1]....
        /*00c0*/ 	.word	0x000008b0


	//   ....[2]....
        /*00c4*/ 	.word	0x00000910


	//   ....[3]....
        /*00c8*/ 	.word	0x00000970


	//   ....[4]....
        /*00cc*/ 	.word	0x000009d0


	//   ....[5]....
        /*00d0*/ 	.word	0x00000b60


	//   ....[6]....
        /*00d4*/ 	.word	0x00000c00


	//   ....[7]....
        /*00d8*/ 	.word	0x00000c80


	//   ....[8]....
        /*00dc*/ 	.word	0x00000ce0


	//   ....[9]....
        /*00e0*/ 	.word	0x00000d20


	//   ....[10]....
        /*00e4*/ 	.word	0x00001b90


	//   ....[11]....
        /*00e8*/ 	.word	0x00001bf0


	//   ....[12]....
        /*00ec*/ 	.word	0x00001c50


	//   ....[13]....
        /*00f0*/ 	.word	0x00001cb0


	//   ....[14]....
        /*00f4*/ 	.word	0x00001d10


	//----- nvinfo : EIATTR_VRC_CTA_INIT_COUNT
	.align		4
.L_312:
        /*00f8*/ 	.byte	0x02, 0x4a
	.zero		1
	.zero		1


	//----- nvinfo : EIATTR_EXIT_INSTR_OFFSETS
	.align		4
        /*00fc*/ 	.byte	0x04, 0x1c
        /*00fe*/ 	.short	(.L_314 - .L_313)


	//   ....[0]....
.L_313:
        /*0100*/ 	.word	0x000000a0


	//   ....[1]....
        /*0104*/ 	.word	0x000000e0


	//   ....[2]....
        /*0108*/ 	.word	0x00001e20


	//   ....[3]....
        /*010c*/ 	.word	0x00001e70


	//----- nvinfo : EIATTR_MAX_THREADS
	.align		4
.L_314:
        /*0110*/ 	.byte	0x04, 0x05
        /*0112*/ 	.short	(.L_316 - .L_315)
.L_315:
        /*0114*/ 	.word	0x00000100
        /*0118*/ 	.word	0x00000001
        /*011c*/ 	.word	0x00000001


	//----- nvinfo : EIATTR_CRS_STACK_SIZE
	.align		4
.L_316:
        /*0120*/ 	.byte	0x04, 0x1e
        /*0122*/ 	.short	(.L_318 - .L_317)
.L_317:
        /*0124*/ 	.word	0x00000000


	//----- nvinfo : EIATTR_CBANK_PARAM_SIZE
	.align		4
.L_318:
        /*0128*/ 	.byte	0x03, 0x19
        /*012a*/ 	.short	0x0021


	//----- nvinfo : EIATTR_PARAM_CBANK
	.align		4
        /*012c*/ 	.byte	0x04, 0x0a
        /*012e*/ 	.short	(.L_320 - .L_319)
	.align		4
.L_319:
        /*0130*/ 	.word	index@(.nv.constant0._ZN3cub18CUB_300001_SM_10006detail6reduce28DeviceReduceSingleTileKernelINS2_10policy_hubIiyN4cuda3std3__44plusIiEEE10Policy1000EN6thrust24THRUST_300001_SM_1000_NS6detail15normal_iteratorINSD_10device_ptrIiEEEEPiyS9_iiNS7_10__identityEEEvT0_T1_T2_T3_T4_T6_)
        /*0134*/ 	.short	0x0380
        /*0136*/ 	.short	0x0021


	//----- nvinfo : EIATTR_SW_WAR
	.align		4
.L_320:
        /*0138*/ 	.byte	0x04, 0x36
        /*013a*/ 	.short	(.L_322 - .L_321)
.L_321:
        /*013c*/ 	.word	0x00000008
.L_322:


//--------------------- .nv.info._ZN3cub18CUB_300001_SM_10006detail6reduce28DeviceReduceSingleTileKernelINS2_10policy_hubIijN4cuda3std3__44plusIiEEE10Policy1000EPiSC_iS9_iiNS7_10__identityEEEvT0_T1_T2_T3_T4_T6_ --------------------------
	.section	.nv.info._ZN3cub18CUB_300001_SM_10006detail6reduce28DeviceReduceSingleTileKernelINS2_10policy_hubIijN4cuda3std3__44plusIiEEE10Policy1000EPiSC_iS9_iiNS7_10__identityEEEvT0_T1_T2_T3_T4_T6_,"",@"SHT_CUDA_INFO"
	.sectionflags	@""
	.align	4


	//----- nvinfo : EIATTR_CUDA_API_VERSION
	.align		4
        /*0000*/ 	.byte	0x04, 0x37
        /*0002*/ 	.short	(.L_324 - .L_323)
.L_323:
        /*0004*/ 	.word	0x00000082


	//----- nvinfo : EIATTR_KPARAM_INFO
	.align		4
.L_324:
        /*0008*/ 	.byte	0x04, 0x17
        /*000a*/ 	.short	(.L_326 - .L_325)
.L_325:
        /*000c*/ 	.word	0x00000000
        /*0010*/ 	.short	0x0005
        /*0012*/ 	.short	0x001c
        /*0014*/ 	.byte	0x00, 0xf0, 0x05, 0x00


	//----- nvinfo : EIATTR_KPARAM_INFO
	.align		4
.L_326:
        /*0018*/ 	.byte	0x04, 0x17
        /*001a*/ 	.short	(.L_328 - .L_327)
.L_327:
        /*001c*/ 	.word	0x00000000
        /*0020*/ 	.short	0x0004
        /*0022*/ 	.short	0x0018
        /*0024*/ 	.byte	0x00, 0xf0, 0x11, 0x00


	//----- nvinfo : EIATTR_KPARAM_INFO
	.align		4
.L_328:
        /*0028*/ 	.byte	0x04, 0x17
        /*002a*/ 	.short	(.L_330 - .L_329)
.L_329:
        /*002c*/ 	.word	0x00000000
        /*0030*/ 	.short	0x0003
        /*0032*/ 	.short	0x0014
        /*0034*/ 	.byte	0x00, 0xf0, 0x05, 0x00


	//----- nvinfo : EIATTR_KPARAM_INFO
	.align		4
.L_330:
        /*0038*/ 	.byte	0x04, 0x17
        /*003a*/ 	.short	(.L_332 - .L_331)
.L_331:
        /*003c*/ 	.word	0x00000000
        /*0040*/ 	.short	0x0002
        /*0042*/ 	.short	0x0010
        /*0044*/ 	.byte	0x00, 0xf0, 0x11, 0x00


	//----- nvinfo : EIATTR_KPARAM_INFO
	.align		4
.L_332:
        /*0048*/ 	.byte	0x04, 0x17
        /*004a*/ 	.short	(.L_334 - .L_333)
.L_333:
        /*004c*/ 	.word	0x00000000
        /*0050*/ 	.short	0x0001
        /*0052*/ 	.short	0x0008
        /*0054*/ 	.byte	0x00, 0xf5, 0x21, 0x00


	//----- nvinfo : EIATTR_KPARAM_INFO
	.align		4
.L_334:
        /*0058*/ 	.byte	0x04, 0x17
        /*005a*/ 	.short	(.L_336 - .L_335)
.L_335:
        /*005c*/ 	.word	0x00000000
        /*0060*/ 	.short	0x0000
        /*0062*/ 	.short	0x0000
        /*0064*/ 	.byte	0x00, 0xf5, 0x21, 0x00


	//----- nvinfo : EIATTR_SPARSE_MMA_MASK
	.align		4
.L_336:
        /*0068*/ 	.byte	0x03, 0x50
        /*006a*/ 	.short	0x0000


	//----- nvinfo : EIATTR_MAXREG_COUNT
	.align		4
        /*006c*/ 	.byte	0x03, 0x1b
        /*006e*/ 	.short	0x00ff


	//----- nvinfo : EIATTR_NUM_BARRIERS
	.align		4
        /*0070*/ 	.byte	0x02, 0x4c
        /*0072*/ 	.byte	0x01
	.zero		1


	//----- nvinfo : EIATTR_MERCURY_ISA_VERSION
	.align		4
        /*0074*/ 	.byte	0x03, 0x5f
        /*0076*/ 	.short	0x0101


	//----- nvinfo : EIATTR_COOP_GROUP_MASK_REGIDS
	.align		4
        /*0078*/ 	.byte	0x04, 0x29
        /*007a*/ 	.short	(.L_338 - .L_337)


	//   ....[0]....
.L_337:
        /*007c*/ 	.word	0xffffffff


	//   ....[1]....
        /*0080*/ 	.word	0xffffffff


	//   ....[2]....
        /*0084*/ 	.word	0xffffffff


	//   ....[3]....
        /*0088*/ 	.word	0xffffffff


	//   ....[4]....
        /*008c*/ 	.word	0xffffffff


	//   ....[5]....
        /*0090*/ 	.word	0xffffffff


	//   ....[6]....
        /*0094*/ 	.word	0xffffffff


	//   ....[7]....
        /*0098*/ 	.word	0xffffffff


	//   ....[8]....
        /*009c*/ 	.word	0xffffffff


	//   ....[9]....
        /*00a0*/ 	.word	0xffffffff


	//   ....[10]....
        /*00a4*/ 	.word	0xffffffff


	//   ....[11]....
        /*00a8*/ 	.word	0xffffffff


	//   ....[12]....
        /*00ac*/ 	.word	0xffffffff


	//   ....[13]....
        /*00b0*/ 	.word	0xffffffff


	//   ....[14]....
        /*00b4*/ 	.word	0xffffffff


	//   ....[15]....
        /*00b8*/ 	.word	0xffffffff


	//   ....[16]....
        /*00bc*/ 	.word	0xffffffff


	//   ....[17]....
        /*00c0*/ 	.word	0xffffffff


	//   ....[18]....
        /*00c4*/ 	.word	0xffffffff


	//   ....[19]....
        /*00c8*/ 	.word	0xffffffff


	//   ....[20]....
        /*00cc*/ 	.word	0xffffffff


	//   ....[21]....
        /*00d0*/ 	.word	0xffffffff


	//   ....[22]....
        /*00d4*/ 	.word	0xffffffff


	//   ....[23]....
        /*00d8*/ 	.word	0xffffffff


	//   ....[24]....
        /*00dc*/ 	.word	0xffffffff


	//   ....[25]....
        /*00e0*/ 	.word	0xffffffff


	//   ....[26]....
        /*00e4*/ 	.word	0xffffffff


	//   ....[27]....
        /*00e8*/ 	.word	0xffffffff


	//   ....[28]....
        /*00ec*/ 	.word	0xffffffff


	//   ....[29]....
        /*00f0*/ 	.word	0xffffffff


	//----- nvinfo : EIATTR_COOP_GROUP_INSTR_OFFSETS
	.align		4
.L_338:
        /*00f4*/ 	.byte	0x04, 0x28
        /*00f6*/ 	.short	(.L_340 - .L_339)


	//   ....[0]....
.L_339:
        /*00f8*/ 	.word	0x00000890


	//   ....[1]....
        /*00fc*/ 	.word	0x000008f0


	//   ....[2]....
        /*0100*/ 	.word	0x00000940


	//   ....[3]....
        /*0104*/ 	.word	0x000009b0


	//   ....[4]....
        /*0108*/ 	.word	0x00000a10


	//   ....[5]....
        /*010c*/ 	.word	0x00000ba0


	//   ....[6]....
        /*0110*/ 	.word	0x00000c40


	//   ....[7]....
        /*0114*/ 	.word	0x00000cc0


	//   ....[8]....
        /*0118*/ 	.word	0x00000d20


	//   ....[9]....
        /*011c*/ 	.word	0x00000d60


	//   ....[10]....
        /*0120*/ 	.word	0x000019d0


	//   ....[11]....
        /*0124*/ 	.word	0x00001a30


	//   ....[12]....
        /*0128*/ 	.word	0x00001a90


	//   ....[13]....
        /*012c*/ 	.word	0x00001af0


	//   ....[14]....
        /*0130*/ 	.word	0x00001b50


	//   ....[15]....
        /*0134*/ 	.word	0x000023f0


	//   ....[16]....
        /*0138*/ 	.word	0x00002450


	//   ....[17]....
        /*013c*/ 	.word	0x000024a0


	//   ....[18]....
        /*0140*/ 	.word	0x00002510


	//   ....[19]....
        /*0144*/ 	.word	0x00002570


	//   ....[20]....
        /*0148*/ 	.word	0x00002700


	//   ....[21]....
        /*014c*/ 	.word	0x00002790


	//   ....[22]....
        /*0150*/ 	.word	0x000027e0


	//   ....[23]....
        /*0154*/ 	.word	0x00002850


	//   ....[24]....
        /*0158*/ 	.word	0x000028c0


	//   ....[25]....
        /*015c*/ 	.word	0x000036a0


	//   ....[26]....
        /*0160*/ 	.word	0x00003700


	//   ....[27]....
        /*0164*/ 	.word	0x00003760


	//   ....[28]....
        /*0168*/ 	.word	0x000037c0


	//   ....[29]....
        /*016c*/ 	.word	0x00003820


	//----- nvinfo : EIATTR_VRC_CTA_INIT_COUNT
	.align		4
.L_340:
        /*0170*/ 	.byte	0x02, 0x4a
	.zero		1
	.zero		1


	//----- nvinfo : EIATTR_EXIT_INSTR_OFFSETS
	.align		4
        /*0174*/ 	.byte	0x04, 0x1c
        /*0176*/ 	.short	(.L_342 - .L_341)


	//   ....[0]....
.L_341:
        /*0178*/ 	.word	0x00000080


	//   ....[1]....
        /*017c*/ 	.word	0x000000c0


	//   ....[2]....
        /*0180*/ 	.word	0x00003940


	//   ....[3]....
        /*0184*/ 	.word	0x00003990


	//----- nvinfo : EIATTR_MAX_THREADS
	.align		4
.L_342:
        /*0188*/ 	.byte	0x04, 0x05
        /*018a*/ 	.short	(.L_344 - .L_343)
.L_343:
        /*018c*/ 	.word	0x00000100
        /*0190*/ 	.word	0x00000001
        /*0194*/ 	.word	0x00000001


	//----- nvinfo : EIATTR_CRS_STACK_SIZE
	.align		4
.L_344:
        /*0198*/ 	.byte	0x04, 0x1e
        /*019a*/ 	.short	(.L_346 - .L_345)
.L_345:
        /*019c*/ 	.word	0x00000000


	//----- nvinfo : EIATTR_CBANK_PARAM_SIZE
	.align		4
.L_346:
        /*01a0*/ 	.byte	0x03, 0x19
        /*01a2*/ 	.short	0x001d


	//----- nvinfo : EIATTR_PARAM_CBANK
	.align		4
        /*01a4*/ 	.byte	0x04, 0x0a
        /*01a6*/ 	.short	(.L_348 - .L_347)
	.align		4
.L_347:
        /*01a8*/ 	.word	index@(.nv.constant0._ZN3cub18CUB_300001_SM_10006detail6reduce28DeviceReduceSingleTileKernelINS2_10policy_hubIijN4cuda3std3__44plusIiEEE10Policy1000EPiSC_iS9_iiNS7_10__identityEEEvT0_T1_T2_T3_T4_T6_)
        /*01ac*/ 	.short	0x0380
        /*01ae*/ 	.short	0x001d


	//----- nvinfo : EIATTR_SW_WAR
	.align		4
.L_348:
        /*01b0*/ 	.byte	0x04, 0x36
        /*01b2*/ 	.short	(.L_350 - .L_349)
.L_349:
        /*01b4*/ 	.word	0x00000008
.L_350:


//--------------------- .nv.info._ZN3cub18CUB_300001_SM_10006detail6reduce18DeviceReduceKernelINS2_10policy_hubIijN4cuda3std3__44plusIiEEE10Policy1000EN6thrust24THRUST_300001_SM_1000_NS6detail15normal_iteratorINSD_10device_ptrIiEEEEjS9_iNS7_10__identityEEEvT0_PT3_T1_NS0_13GridEvenShareISN_EET2_T4_ --------------------------
	.section	.nv.info._ZN3cub18CUB_300001_SM_10006detail6reduce18DeviceReduceKernelINS2_10policy_hubIijN4cuda3std3__44plusIiEEE10Policy1000EN6thrust24THRUST_300001_SM_1000_NS6detail15normal_iteratorINSD_10device_ptrIiEEEEjS9_iNS7_10__identityEEEvT0_PT3_T1_NS0_13GridEvenShareISN_EET2_T4_,"",@"SHT_CUDA_INFO"
	.sectionflags	@""
	.align	4


	//----- nvinfo : EIATTR_CUDA_API_VERSION
	.align		4
        /*0000*/ 	.byte	0x04, 0x37
        /*0002*/ 	.short	(.L_352 - .L_351)
.L_351:
        /*0004*/ 	.word	0x00000082


	//----- nvinfo : EIATTR_KPARAM_INFO
	.align		4
.L_352:
        /*0008*/ 	.byte	0x04, 0x17
        /*000a*/ 	.short	(.L_354 - .L_353)
.L_353:
        /*000c*/ 	.word	0x00000000
        /*0010*/ 	.short	0x0005
        /*0012*/ 	.short	0x003d
        /*0014*/ 	.byte	0x00, 0xf0, 0x05, 0x00


	//----- nvinfo : EIATTR_KPARAM_INFO
	.align		4
.L_354:
        /*0018*/ 	.byte	0x04, 0x17
        /*001a*/ 	.short	(.L_356 - .L_355)
.L_355:
        /*001c*/ 	.word	0x00000000
        /*0020*/ 	.short	0x0004
        /*0022*/ 	.short	0x003c
        /*0024*/ 	.byte	0x00, 0xf0, 0x05, 0x00


	//----- nvinfo : EIATTR_KPARAM_INFO
	.align		4
.L_356:
        /*0028*/ 	.byte	0x04, 0x17
        /*002a*/ 	.short	(.L_358 - .L_357)
.L_357:
        /*002c*/ 	.word	0x00000000
        /*0030*/ 	.short	0x0003
        /*0032*/ 	.short	0x0014
        /*0034*/ 	.byte	0x00, 0xf0, 0xa1, 0x00


	//----- nvinfo : EIATTR_KPARAM_INFO
	.align		4
.L_358:
        /*0038*/ 	.byte	0x04, 0x17
        /*003a*/ 	.short	(.L_360 - .L_359)
.L_359:
        /*003c*/ 	.word	0x00000000
        /*0040*/ 	.short	0x0002
        /*0042*/ 	.short	0x0010
        /*0044*/ 	.byte	0x00, 0xf0, 0x11, 0x00


	//----- nvinfo : EIATTR_KPARAM_INFO
	.align		4
.L_360:
        /*0048*/ 	.byte	0x04, 0x17
        /*004a*/ 	.short	(.L_362 - .L_361)
.L_361:
        /*004c*/ 	.word	0x00000000
        /*0050*/ 	.short	0x0001
        /*0052*/ 	.short	0x0008
        /*0054*/ 	.byte	0x00, 0xf5, 0x21, 0x00


	//----- nvinfo : EIATTR_KPARAM_INFO
	.align		4
.L_362:
        /*0058*/ 	.byte	0x04, 0x17
        /*005a*/ 	.short	(.L_364 - .L_363)
.L_363:
        /*005c*/ 	.word	0x00000000
        /*0060*/ 	.short	0x0000
        /*0062*/ 	.short	0x0000
        /*0064*/ 	.byte	0x00, 0xf0, 0x21, 0x00


	//----- nvinfo : EIATTR_SPARSE_MMA_MASK
	.align		4
.L_364:
        /*0068*/ 	.byte	0x03, 0x50
        /*006a*/ 	.short	0x0000


	//----- nvinfo : EIATTR_MAXREG_COUNT
	.align		4
        /*006c*/ 	.byte	0x03, 0x1b
        /*006e*/ 	.short	0x00ff


	//----- nvinfo : EIATTR_NUM_BARRIERS
	.align		4
        /*0070*/ 	.byte	0x02, 0x4c
        /*0072*/ 	.byte	0x01
	.zero		1


	//----- nvinfo : EIATTR_MERCURY_ISA_VERSION
	.align		4
        /*0074*/ 	.byte	0x03, 0x5f
        /*0076*/ 	.short	0x0101


	//----- nvinfo : EIATTR_COOP_GROUP_MASK_REGIDS
	.align		4
        /*0078*/ 	.byte	0x04, 0x29
        /*007a*/ 	.short	(.L_366 - .L_365)


	//   ....[0]....
.L_365:
        /*007c*/ 	.word	0xffffffff


	//   ....[1]....
        /*0080*/ 	.word	0xffffffff


	//   ....[2]....
        /*0084*/ 	.word	0xffffffff


	//   ....[3]....
        /*0088*/ 	.word	0xffffffff


	//   ....[4]....
        /*008c*/ 	.word	0xffffffff


	//   ....[5]....
        /*0090*/ 	.word	0xffffffff


	//   ....[6]....
        /*0094*/ 	.word	0xffffffff


	//   ....[7]....
        /*0098*/ 	.word	0xffffffff


	//   ....[8]....
        /*009c*/ 	.word	0xffffffff


	//   ....[9]....
        /*00a0*/ 	.word	0xffffffff


	//   ....[10]....
        /*00a4*/ 	.word	0xffffffff


	//   ....[11]....
        /*00a8*/ 	.word	0xffffffff


	//   ....[12]....
        /*00ac*/ 	.word	0xffffffff


	//   ....[13]....
        /*00b0*/ 	.word	0xffffffff


	//   ....[14]....
        /*00b4*/ 	.word	0xffffffff


	//----- nvinfo : EIATTR_COOP_GROUP_INSTR_OFFSETS
	.align		4
.L_366:
        /*00b8*/ 	.byte	0x04, 0x28
        /*00ba*/ 	.short	(.L_368 - .L_367)


	//   ....[0]....
.L_367:
        /*00bc*/ 	.word	0x00000b10


	//   ....[1]....
        /*00c0*/ 	.word	0x00000b70


	//   ....[2]....
        /*00c4*/ 	.word	0x00000bd0


	//   ....[3]....
        /*00c8*/ 	.word	0x00000c30


	//   ....[4]....
        /*00cc*/ 	.word	0x00000c90


	//   ....[5]....
        /*00d0*/ 	.word	0x00000e20


	//   ....[6]....
        /*00d4*/ 	.word	0x00000ec0


	//   ....[7]....
        /*00d8*/ 	.word	0x00000f20


	//   ....[8]....
        /*00dc*/ 	.word	0x00000f80


	//   ....[9]....
        /*00e0*/ 	.word	0x00000fe0


	//   ....[10]....
        /*00e4*/ 	.word	0x00002100


	//   ....[11]....
        /*00e8*/ 	.word	0x00002170


	//   ....[12]....
        /*00ec*/ 	.word	0x000021c0


	//   ....[13]....
        /*00f0*/ 	.word	0x00002210


	//   ....[14]....
        /*00f4*/ 	.word	0x00002280


	//----- nvinfo : EIATTR_VRC_CTA_INIT_COUNT
	.align		4
.L_368:
        /*00f8*/ 	.byte	0x02, 0x4a
	.zero		1
	.zero		1


	//----- nvinfo : EIATTR_EXIT_INSTR_OFFSETS
	.align		4
        /*00fc*/ 	.byte	0x04, 0x1c
        /*00fe*/ 	.short	(.L_370 - .L_369)


	//   ....[0]....
.L_369:
        /*0100*/ 	.word	0x000023b0


	//   ....[1]....
        /*0104*/ 	.word	0x000023f0


	//----- nvinfo : EIATTR_MAX_THREADS
	.align		4
.L_370:
        /*0108*/ 	.byte	0x04, 0x05
        /*010a*/ 	.short	(.L_372 - .L_371)
.L_371:
        /*010c*/ 	.word	0x00000100
        /*0110*/ 	.word	0x00000001
        /*0114*/ 	.word	0x00000001


	//----- nvinfo : EIATTR_CRS_STACK_SIZE
	.align		4
.L_372:
        /*0118*/ 	.byte	0x04, 0x1e
        /*011a*/ 	.short	(.L_374 - .L_373)
.L_373:
        /*011c*/ 	.word	0x00000000


	//----- nvinfo : EIATTR_CBANK_PARAM_SIZE
	.align		4
.L_374:
        /*0120*/ 	.byte	0x03, 0x19
        /*0122*/ 	.short	0x003e


	//----- nvinfo : EIATTR_PARAM_CBANK
	.align		4
        /*0124*/ 	.byte	0x04, 0x0a
        /*0126*/ 	.short	(.L_376 - .L_375)
	.align		4
.L_375:
        /*0128*/ 	.word	index@(.nv.constant0._ZN3cub18CUB_300001_SM_10006detail6reduce18DeviceReduceKernelINS2_10policy_hubIijN4cuda3std3__44plusIiEEE10Policy1000EN6thrust24THRUST_300001_SM_1000_NS6detail15normal_iteratorINSD_10device_ptrIiEEEEjS9_iNS7_10__identityEEEvT0_PT3_T1_NS0_13GridEvenShareISN_EET2_T4_)
        /*012c*/ 	.short	0x0380
        /*012e*/ 	.short	0x003e


	//----- nvinfo : EIATTR_SW_WAR
	.align		4
.L_376:
        /*0130*/ 	.byte	0x04, 0x36
        /*0132*/ 	.short	(.L_378 - .L_377)
.L_377:
        /*0134*/ 	.word	0x00000008
.L_378:


//--------------------- .nv.info._ZN3cub18CUB_300001_SM_10006detail6reduce28DeviceReduceSingleTileKernelINS2_10policy_hubIijN4cuda3std3__44plusIiEEE10Policy1000EN6thrust24THRUST_300001_SM_1000_NS6detail15normal_iteratorINSD_10device_ptrIiEEEEPijS9_iiNS7_10__identityEEEvT0_T1_T2_T3_T4_T6_ --------------------------
	.section	.nv.info._ZN3cub18CUB_300001_SM_10006detail6reduce28DeviceReduceSingleTileKernelINS2_10policy_hubIijN4cuda3std3__44plusIiEEE10Policy1000EN6thrust24THRUST_300001_SM_1000_NS6detail15normal_iteratorINSD_10device_ptrIiEEEEPijS9_iiNS7_10__identityEEEvT0_T1_T2_T3_T4_T6_,"",@"SHT_CUDA_INFO"
	.sectionflags	@""
	.align	4


	//----- nvinfo : EIATTR_CUDA_API_VERSION
	.align		4
        /*0000*/ 	.byte	0x04, 0x37
        /*0002*/ 	.short	(.L_380 - .L_379)
.L_379:
        /*0004*/ 	.word	0x00000082


	//----- nvinfo : EIATTR_KPARAM_INFO
	.align		4
.L_380:
        /*0008*/ 	.byte	0x04, 0x17
        /*000a*/ 	.short	(.L_382 - .L_381)
.L_381:
        /*000c*/ 	.word	0x00000000
        /*0010*/ 	.short	0x0005
        /*0012*/ 	.short	0x001c
        /*0014*/ 	.byte	0x00, 0xf0, 0x05, 0x00


	//----- nvinfo : EIATTR_KPARAM_INFO
	.align		4
.L_382:
        /*0018*/ 	.byte	0x04, 0x17
        /*001a*/ 	.short	(.L_384 - .L_383)
.L_383:
        /*001c*/ 	.word	0x00000000
        /*0020*/ 	.short	0x0004
        /*0022*/ 	.short	0x0018
        /*0024*/ 	.byte	0x00, 0xf0, 0x11, 0x00


	//----- nvinfo : EIATTR_KPARAM_INFO
	.align		4
.L_384:
        /*0028*/ 	.byte	0x04, 0x17
        /*002a*/ 	.short	(.L_386 - .L_385)
.L_385:
        /*002c*/ 	.word	0x00000000
        /*0030*/ 	.short	0x0003
        /*0032*/ 	.short	0x0014
        /*0034*/ 	.byte	0x00, 0xf0, 0x05, 0x00


	//----- nvinfo : EIATTR_KPARAM_INFO
	.align		4
.L_386:
        /*0038*/ 	.byte	0x04, 0x17
        /*003a*/ 	.short	(.L_388 - .L_387)
.L_387:
        /*003c*/ 	.word	0x00000000
        /*0040*/ 	.short	0x0002
        /*0042*/ 	.short	0x0010
        /*0044*/ 	.byte	0x00, 0xf0, 0x11, 0x00


	//----- nvinfo : EIATTR_KPARAM_INFO
	.align		4
.L_388:
        /*0048*/ 	.byte	0x04, 0x17
        /*004a*/ 	.short	(.L_390 - .L_389)
.L_389:
        /*004c*/ 	.word	0x00000000
        /*0050*/ 	.short	0x0001
        /*0052*/ 	.short	0x0008
        /*0054*/ 	.byte	0x00, 0xf5, 0x21, 0x00


	//----- nvinfo : EIATTR_KPARAM_INFO
	.align		4
.L_390:
        /*0058*/ 	.byte	0x04, 0x17
        /*005a*/ 	.short	(.L_392 - .L_391)
.L_391:
        /*005c*/ 	.word	0x00000000
        /*0060*/ 	.short	0x0000
        /*0062*/ 	.short	0x0000
        /*0064*/ 	.byte	0x00, 0xf0, 0x21, 0x00


	//----- nvinfo : EIATTR_SPARSE_MMA_MASK
	.align		4
.L_392:
        /*0068*/ 	.byte	0x03, 0x50
        /*006a*/ 	.short	0x0000


	//----- nvinfo : EIATTR_MAXREG_COUNT
	.align		4
        /*006c*/ 	.byte	0x03, 0x1b
        /*006e*/ 	.short	0x00ff


	//----- nvinfo : EIATTR_NUM_BARRIERS
	.align		4
        /*0070*/ 	.byte	0x02, 0x4c
        /*0072*/ 	.byte	0x01
	.zero		1


	//----- nvinfo : EIATTR_MERCURY_ISA_VERSION
	.align		4
        /*0074*/ 	.byte	0x03, 0x5f
        /*0076*/ 	.short	0x0101


	//----- nvinfo : EIATTR_COOP_GROUP_MASK_REGIDS
	.align		4
        /*0078*/ 	.byte	0x04, 0x29
        /*007a*/ 	.short	(.L_394 - .L_393)


	//   ....[0]....
.L_393:
        /*007c*/ 	.word	0xffffffff


	//   ....[1]....
        /*0080*/ 	.word	0xffffffff


	//   ....[2]....
        /*0084*/ 	.word	0xffffffff


	//   ....[3]....
        /*0088*/ 	.word	0xffffffff


	//   ....[4]....
        /*008c*/ 	.word	0xffffffff


	//   ....[5]....
        /*0090*/ 	.word	0xffffffff


	//   ....[6]....
        /*0094*/ 	.word	0xffffffff


	//   ....[7]....
        /*0098*/ 	.word	0xffffffff


	//   ....[8]....
        /*009c*/ 	.word	0xffffffff


	//   ....[9]....
        /*00a0*/ 	.word	0xffffffff


	//   ....[10]....
        /*00a4*/ 	.word	0xffffffff


	//   ....[11]....
        /*00a8*/ 	.word	0xffffffff


	//   ....[12]....
        /*00ac*/ 	.word	0xffffffff


	//   ....[13]....
        /*00b0*/ 	.word	0xffffffff


	//   ....[14]....
        /*00b4*/ 	.word	0xffffffff


	//----- nvinfo : EIATTR_COOP_GROUP_INSTR_OFFSETS
	.align		4
.L_394:
        /*00b8*/ 	.byte	0x04, 0x28
        /*00ba*/ 	.short	(.L_396 - .L_395)


	//   ....[0]....
.L_395:
        /*00bc*/ 	.word	0x00000830


	//   ....[1]....
        /*00c0*/ 	.word	0x00000890


	//   ....[2]....
        /*00c4*/ 	.word	0x000008f0


	//   ....[3]....
        /*00c8*/ 	.word	0x00000950


	//   ....[4]....
        /*00cc*/ 	.word	0x000009b0


	//   ....[5]....
        /*00d0*/ 	.word	0x00000b40


	//   ....[6]....
        /*00d4*/ 	.word	0x00000be0


	//   ....[7]....
        /*00d8*/ 	.word	0x00000c60


	//   ....[8]....
        /*00dc*/ 	.word	0x00000cc0


	//   ....[9]....
        /*00e0*/ 	.word	0x00000d00


	//   ....[10]....
        /*00e4*/ 	.word	0x00001cc0


	//   ....[11]....
        /*00e8*/ 	.word	0x00001d20


	//   ....[12]....
        /*00ec*/ 	.word	0x00001d80


	//   ....[13]....
        /*00f0*/ 	.word	0x00001de0


	//   ....[14]....
        /*00f4*/ 	.word	0x00001e40


	//----- nvinfo : EIATTR_VRC_CTA_INIT_COUNT
	.align		4
.L_396:
        /*00f8*/ 	.byte	0x02, 0x4a
	.zero		1
	.zero		1


	//----- nvinfo : EIATTR_EXIT_INSTR_OFFSETS
	.align		4
        /*00fc*/ 	.byte	0x04, 0x1c
        /*00fe*/ 	.short	(.L_398 - .L_397)


	//   ....[0]....
.L_397:
        /*0100*/ 	.word	0x00000080


	//   ....[1]....
        /*0104*/ 	.word	0x000000c0


	//   ....[2]....
        /*0108*/ 	.word	0x00001f60


	//   ....[3]....
        /*010c*/ 	.word	0x00001fb0


	//----- nvinfo : EIATTR_MAX_THREADS
	.align		4
.L_398:
        /*0110*/ 	.byte	0x04, 0x05
        /*0112*/ 	.short	(.L_400 - .L_399)
.L_399:
        /*0114*/ 	.word	0x00000100
        /*0118*/ 	.word	0x00000001
        /*011c*/ 	.word	0x00000001


	//----- nvinfo : EIATTR_CRS_STACK_SIZE
	.align		4
.L_400:
        /*0120*/ 	.byte	0x04, 0x1e
        /*0122*/ 	.short	(.L_402 - .L_401)
.L_401:
        /*0124*/ 	.word	0x00000000


	//----- nvinfo : EIATTR_CBANK_PARAM_SIZE
	.align		4
.L_402:
        /*0128*/ 	.byte	0x03, 0x19
        /*012a*/ 	.short	0x001d


	//----- nvinfo : EIATTR_PARAM_CBANK
	.align		4
        /*012c*/ 	.byte	0x04, 0x0a
        /*012e*/ 	.short	(.L_404 - .L_403)
	.align		4
.L_403:
        /*0130*/ 	.word	index@(.nv.constant0._ZN3cub18CUB_300001_SM_10006detail6reduce28DeviceReduceSingleTileKernelINS2_10policy_hubIijN4cuda3std3__44plusIiEEE10Policy1000EN6thrust24THRUST_300001_SM_1000_NS6detail15normal_iteratorINSD_10device_ptrIiEEEEPijS9_iiNS7_10__identityEEEvT0_T1_T2_T3_T4_T6_)
        /*0134*/ 	.short	0x0380
        /*0136*/ 	.short	0x001d


	//----- nvinfo : EIATTR_SW_WAR
	.align		4
.L_404:
        /*0138*/ 	.byte	0x04, 0x36
        /*013a*/ 	.short	(.L_406 - .L_405)
.L_405:
        /*013c*/ 	.word	0x00000008
.L_406:


//--------------------- .nv.info._ZN3cub18CUB_300001_SM_10006detail9transform16transform_kernelINS2_10policy_hubILb1EN4cuda3std3__45tupleIJN6thrust24THRUST_300001_SM_1000_NS6detail15normal_iteratorINSA_10device_ptrIiEEEESF_EEEE10policy1000El2k1IiESF_JPiSL_EEEvT0_iT1_T2_DpNS2_10kernel_argIT3_EE --------------------------
	.section	.nv.info._ZN3cub18CUB_300001_SM_10006detail9transform16transform_kernelINS2_10policy_hubILb1EN4cuda3std3__45tupleIJN6thrust24THRUST_300001_SM_1000_NS6detail15normal_iteratorINSA_10device_ptrIiEEEESF_EEEE10policy1000El2k1IiESF_JPiSL_EEEvT0_iT1_T2_DpNS2_10kernel_argIT3_EE,"",@"SHT_CUDA_INFO"
	.sectionflags	@""
	.align	4


	//----- nvinfo : EIATTR_CUDA_API_VERSION
	.align		4
        /*0000*/ 	.byte	0x04, 0x37
        /*0002*/ 	.short	(.L_408 - .L_407)
.L_407:
        /*0004*/ 	.word	0x00000082


	//----- nvinfo : EIATTR_KPARAM_INFO
	.align		4
.L_408:
        /*0008*/ 	.byte	0x04, 0x17
        /*000a*/ 	.short	(.L_410 - .L_409)
.L_409:
        /*000c*/ 	.word	0x00000000
        /*0010*/ 	.short	0x0005
        /*0012*/ 	.short	0x0028
        /*0014*/ 	.byte	0x00, 0xf0, 0x41, 0x00


	//----- nvinfo : EIATTR_KPARAM_INFO
	.align		4
.L_410:
        /*0018*/ 	.byte	0x04, 0x17
        /*001a*/ 	.short	(.L_412 - .L_411)
.L_411:
        /*001c*/ 	.word	0x00000000
        /*0020*/ 	.short	0x0004
        /*0022*/ 	.short	0x0018
        /*0024*/ 	.byte	0x00, 0xf0, 0x41, 0x00


	//----- nvinfo : EIATTR_KPARAM_INFO
	.align		4
.L_412:
        /*0028*/ 	.byte	0x04, 0x17
        /*002a*/ 	.short	(.L_414 - .L_413)
.L_413:
        /*002c*/ 	.word	0x00000000
        /*0030*/ 	.short	0x0003
        /*0032*/ 	.short	0x0010
        /*0034*/ 	.byte	0x00, 0xf0, 0x21, 0x00


	//----- nvinfo : EIATTR_KPARAM_INFO
	.align		4
.L_414:
        /*0038*/ 	.byte	0x04, 0x17
        /*003a*/ 	.short	(.L_416 - .L_415)
.L_415:
        /*003c*/ 	.word	0x00000000
        /*0040*/ 	.short	0x0002
        /*0042*/ 	.short	0x000c
        /*0044*/ 	.byte	0x00, 0xf0, 0x05, 0x00


	//----- nvinfo : EIATTR_KPARAM_INFO
	.align		4
.L_416:
        /*0048*/ 	.byte	0x04, 0x17
        /*004a*/ 	.short	(.L_418 - .L_417)
.L_417:
        /*004c*/ 	.word	0x00000000
        /*0050*/ 	.short	0x0001
        /*0052*/ 	.short	0x0008
        /*0054*/ 	.byte	0x00, 0xf0, 0x11, 0x00


	//----- nvinfo : EIATTR_KPARAM_INFO
	.align		4
.L_418:
        /*0058*/ 	.byte	0x04, 0x17
        /*005a*/ 	.short	(.L_420 - .L_419)
.L_419:
        /*005c*/ 	.word	0x00000000
        /*0060*/ 	.short	0x0000
        /*0062*/ 	.short	0x0000
        /*0064*/ 	.byte	0x00, 0xf0, 0x21, 0x00


	//----- nvinfo : EIATTR_SPARSE_MMA_MASK
	.align		4
.L_420:
        /*0068*/ 	.byte	0x03, 0x50
        /*006a*/ 	.short	0x0000


	//----- nvinfo : EIATTR_MAXREG_COUNT
	.align		4
        /*006c*/ 	.byte	0x03, 0x1b
        /*006e*/ 	.short	0x00ff


	//----- nvinfo : EIATTR_MERCURY_ISA_VERSION
	.align		4
        /*0070*/ 	.byte	0x03, 0x5f
        /*0072*/ 	.short	0x0101


	//----- nvinfo : EIATTR_VRC_CTA_INIT_COUNT
	.align		4
        /*0074*/ 	.byte	0x02, 0x4a
	.zero		1
	.zero		1


	//----- nvinfo : EIATTR_EXIT_INSTR_OFFSETS
	.align		4
        /*0078*/ 	.byte	0x04, 0x1c
        /*007a*/ 	.short	(.L_422 - .L_421)


	//   ....[0]....
.L_421:
        /*007c*/ 	.word	0x00000460


	//   ....[1]....
        /*0080*/ 	.word	0x00000d40


	//   ....[2]....
        /*0084*/ 	.word	0x00000ff0


	//   ....[3]....
        /*0088*/ 	.word	0x00001170


	//   ....[4]....
        /*008c*/ 	.word	0x000011a0


	//   ....[5]....
        /*0090*/ 	.word	0x00001220


	//   ....[6]....
        /*0094*/ 	.word	0x00001250


	//   ....[7]....
        /*0098*/ 	.word	0x00001950


	//   ....[8]....
        /*009c*/ 	.word	0x00001c10


	//   ....[9]....
        /*00a0*/ 	.word	0x00001dc0


	//   ....[10]....
        /*00a4*/ 	.word	0x00001ef0


	//----- nvinfo : EIATTR_MAX_THREADS
	.align		4
.L_422:
        /*00a8*/ 	.byte	0x04, 0x05
        /*00aa*/ 	.short	(.L_424 - .L_423)
.L_423:
        /*00ac*/ 	.word	0x00000080
        /*00b0*/ 	.word	0x00000001
        /*00b4*/ 	.word	0x00000001


	//----- nvinfo : EIATTR_CRS_STACK_SIZE
	.align		4
.L_424:
        /*00b8*/ 	.byte	0x04, 0x1e
        /*00ba*/ 	.short	(.L_426 - .L_425)
.L_425:
        /*00bc*/ 	.word	0x00000000


	//----- nvinfo : EIATTR_CBANK_PARAM_SIZE
	.align		4
.L_426:
        /*00c0*/ 	.byte	0x03, 0x19
        /*00c2*/ 	.short	0x0038


	//----- nvinfo : EIATTR_PARAM_CBANK
	.align		4
        /*00c4*/ 	.byte	0x04, 0x0a
        /*00c6*/ 	.short	(.L_428 - .L_427)
	.align		4
.L_427:
        /*00c8*/ 	.word	index@(.nv.constant0._ZN3cub18CUB_300001_SM_10006detail9transform16transform_kernelINS2_10policy_hubILb1EN4cuda3std3__45tupleIJN6thrust24THRUST_300001_SM_1000_NS6detail15normal_iteratorINSA_10device_ptrIiEEEESF_EEEE10policy1000El2k1IiESF_JPiSL_EEEvT0_iT1_T2_DpNS2_10kernel_argIT3_EE)
        /*00cc*/ 	.short	0x0380
        /*00ce*/ 	.short	0x0038


	//----- nvinfo : EIATTR_SW_WAR
	.align		4
.L_428:
        /*00d0*/ 	.byte	0x04, 0x36
        /*00d2*/ 	.short	(.L_430 - .L_429)
.L_429:
        /*00d4*/ 	.word	0x00000008
.L_430:


//--------------------- .nv.info._ZN3cub18CUB_300001_SM_10006detail9transform16transform_kernelINS2_10policy_hubILb1EN4cuda3std3__45tupleIJN6thrust24THRUST_300001_SM_1000_NS6detail15normal_iteratorINSA_10device_ptrIiEEEESF_EEEE10policy1000Ei2k1IiESF_JPiSL_EEEvT0_iT1_T2_DpNS2_10kernel_argIT3_EE --------------------------
	.section	.nv.info._ZN3cub18CUB_300001_SM_10006detail9transform16transform_kernelINS2_10policy_hubILb1EN4cuda3std3__45tupleIJN6thrust24THRUST_300001_SM_1000_NS6detail15normal_iteratorINSA_10device_ptrIiEEEESF_EEEE10policy1000Ei2k1IiESF_JPiSL_EEEvT0_iT1_T2_DpNS2_10kernel_argIT3_EE,"",@"SHT_CUDA_INFO"
	.sectionflags	@""
	.align	4


	//----- nvinfo : EIATTR_CUDA_API_VERSION
	.align		4
        /*0000*/ 	.byte	0x04, 0x37
        /*0002*/ 	.short	(.L_432 - .L_431)
.L_431:
        /*0004*/ 	.word	0x00000082


	//----- nvinfo : EIATTR_KPARAM_INFO
	.align		4
.L_432:
        /*0008*/ 	.byte	0x04, 0x17
        /*000a*/ 	.short	(.L_434 - .L_433)
.L_433:
        /*000c*/ 	.word	0x00000000
        /*0010*/ 	.short	0x0005
        /*0012*/ 	.short	0x0028
        /*0014*/ 	.byte	0x00, 0xf0, 0x41, 0x00


	//----- nvinfo : EIATTR_KPARAM_INFO
	.align		4
.L_434:
        /*0018*/ 	.byte	0x04, 0x17
        /*001a*/ 	.short	(.L_436 - .L_435)
.L_435:
        /*001c*/ 	.word	0x00000000
        /*0020*/ 	.short	0x0004
        /*0022*/ 	.short	0x0018
        /*0024*/ 	.byte	0x00, 0xf0, 0x41, 0x00


	//----- nvinfo : EIATTR_KPARAM_INFO
	.align		4
.L_436:
        /*0028*/ 	.byte	0x04, 0x17
        /*002a*/ 	.short	(.L_438 - .L_437)
.L_437:
        /*002c*/ 	.word	0x00000000
        /*0030*/ 	.short	0x0003
        /*0032*/ 	.short	0x0010
        /*0034*/ 	.byte	0x00, 0xf0, 0x21, 0x00


	//----- nvinfo : EIATTR_KPARAM_INFO
	.align		4
.L_438:
        /*0038*/ 	.byte	0x04, 0x17
        /*003a*/ 	.short	(.L_440 - .L_439)
.L_439:
        /*003c*/ 	.word	0x00000000
        /*0040*/ 	.short	0x0002
        /*0042*/ 	.short	0x0008
        /*0044*/ 	.byte	0x00, 0xf0, 0x05, 0x00


	//----- nvinfo : EIATTR_KPARAM_INFO
	.align		4
.L_440:
        /*0048*/ 	.byte	0x04, 0x17
        /*004a*/ 	.short	(.L_442 - .L_441)
.L_441:
        /*004c*/ 	.word	0x00000000
        /*0050*/ 	.short	0x0001
        /*0052*/ 	.short	0x0004
        /*0054*/ 	.byte	0x00, 0xf0, 0x11, 0x00


	//----- nvinfo : EIATTR_KPARAM_INFO
	.align		4
.L_442:
        /*0058*/ 	.byte	0x04, 0x17
        /*005a*/ 	.short	(.L_444 - .L_443)
.L_443:
        /*005c*/ 	.word	0x00000000
        /*0060*/ 	.short	0x0000
        /*0062*/ 	.short	0x0000
        /*0064*/ 	.byte	0x00, 0xf0, 0x11, 0x00


	//----- nvinfo : EIATTR_SPARSE_MMA_MASK
	.align		4
.L_444:
        /*0068*/ 	.byte	0x03, 0x50
        /*006a*/ 	.short	0x0000


	//----- nvinfo : EIATTR_MAXREG_COUNT
	.align		4
        /*006c*/ 	.byte	0x03, 0x1b
        /*006e*/ 	.short	0x00ff


	//----- nvinfo : EIATTR_MERCURY_ISA_VERSION
	.align		4
        /*0070*/ 	.byte	0x03, 0x5f
        /*0072*/ 	.short	0x0101


	//----- nvinfo : EIATTR_VRC_CTA_INIT_COUNT
	.align		4
        /*0074*/ 	.byte	0x02, 0x4a
	.zero		1
	.zero		1


	//----- nvinfo : EIATTR_EXIT_INSTR_OFFSETS
	.align		4
        /*0078*/ 	.byte	0x04, 0x1c
        /*007a*/ 	.short	(.L_446 - .L_445)


	//   ....[0]....
.L_445:
        /*007c*/ 	.word	0x00000300


	//   ....[1]....
        /*0080*/ 	.word	0x00000a30


	//   ....[2]....
        /*0084*/ 	.word	0x00000ce0


	//   ....[3]....
        /*0088*/ 	.word	0x00000e80


	//   ....[4]....
        /*008c*/ 	.word	0x00000fc0


	//   ....[5]....
        /*0090*/ 	.word	0x00000fe0


	//   ....[6]....
        /*0094*/ 	.word	0x00001430


	//   ....[7]....
        /*0098*/ 	.word	0x000016e0


	//   ....[8]....
        /*009c*/ 	.word	0x00001860


	//   ....[9]....
        /*00a0*/ 	.word	0x00001890


	//   ....[10]....
        /*00a4*/ 	.word	0x00001910


	//----- nvinfo : EIATTR_MAX_THREADS
	.align		4
.L_446:
        /*00a8*/ 	.byte	0x04, 0x05
        /*00aa*/ 	.short	(.L_448 - .L_447)
.L_447:
        /*00ac*/ 	.word	0x00000080
        /*00b0*/ 	.word	0x00000001
        /*00b4*/ 	.word	0x00000001


	//----- nvinfo : EIATTR_CRS_STACK_SIZE
	.align		4
.L_448:
        /*00b8*/ 	.byte	0x04, 0x1e
        /*00ba*/ 	.short	(.L_450 - .L_449)
.L_449:
        /*00bc*/ 	.word	0x00000000


	//----- nvinfo : EIATTR_CBANK_PARAM_SIZE
	.align		4
.L_450:
        /*00c0*/ 	.byte	0x03, 0x19
        /*00c2*/ 	.short	0x0038


	//----- nvinfo : EIATTR_PARAM_CBANK
	.align		4
        /*00c4*/ 	.byte	0x04, 0x0a
        /*00c6*/ 	.short	(.L_452 - .L_451)
	.align		4
.L_451:
        /*00c8*/ 	.word	index@(.nv.constant0._ZN3cub18CUB_300001_SM_10006detail9transform16transform_kernelINS2_10policy_hubILb1EN4cuda3std3__45tupleIJN6thrust24THRUST_300001_SM_1000_NS6detail15normal_iteratorINSA_10device_ptrIiEEEESF_EEEE10policy1000Ei2k1IiESF_JPiSL_EEEvT0_iT1_T2_DpNS2_10kernel_argIT3_EE)
        /*00cc*/ 	.short	0x0380
        /*00ce*/ 	.short	0x0038


	//----- nvinfo : EIATTR_SW_WAR
	.align		4
.L_452:
        /*00d0*/ 	.byte	0x04, 0x36
        /*00d2*/ 	.short	(.L_454 - .L_453)
.L_453:
        /*00d4*/ 	.word	0x00000008
.L_454:


//--------------------- .nv.info._ZN3cub18CUB_300001_SM_10006detail8for_each13static_kernelINS2_12policy_hub_t12policy_500_tEmN6thrust24THRUST_300001_SM_1000_NS8cuda_cub20__uninitialized_fill7functorINS7_10device_ptrIiEEiEEEEvT0_T1_ --------------------------
	.section	.nv.info._ZN3cub18CUB_300001_SM_10006detail8for_each13static_kernelINS2_12policy_hub_t12policy_500_tEmN6thrust24THRUST_300001_SM_1000_NS8cuda_cub20__uninitialized_fill7functorINS7_10device_ptrIiEEiEEEEvT0_T1_,"",@"SHT_CUDA_INFO"
	.sectionflags	@""
	.align	4


	//----- nvinfo : EIATTR_CUDA_API_VERSION
	.align		4
        /*0000*/ 	.byte	0x04, 0x37
        /*0002*/ 	.short	(.L_456 - .L_455)
.L_455:
        /*0004*/ 	.word	0x00000082


	//----- nvinfo : EIATTR_KPARAM_INFO
	.align		4
.L_456:
        /*0008*/ 	.byte	0x04, 0x17
        /*000a*/ 	.short	(.L_458 - .L_457)
.L_457:
        /*000c*/ 	.word	0x00000000
        /*0010*/ 	.short	0x0001
        /*0012*/ 	.short	0x0008
        /*0014*/ 	.byte	0x00, 0xf0, 0x41, 0x00


	//----- nvinfo : EIATTR_KPARAM_INFO
	.align		4
.L_458:
        /*0018*/ 	.byte	0x04, 0x17
        /*001a*/ 	.short	(.L_460 - .L_459)
.L_459:
        /*001c*/ 	.word	0x00000000
        /*0020*/ 	.short	0x0000
        /*0022*/ 	.short	0x0000
        /*0024*/ 	.byte	0x00, 0xf0, 0x21, 0x00


	//----- nvinfo : EIATTR_SPARSE_MMA_MASK
	.align		4
.L_460:
        /*0028*/ 	.byte	0x03, 0x50
        /*002a*/ 	.short	0x0000


	//----- nvinfo : EIATTR_MAXREG_COUNT
	.align		4
        /*002c*/ 	.byte	0x03, 0x1b
        /*002e*/ 	.short	0x00ff


	//----- nvinfo : EIATTR_MERCURY_ISA_VERSION
	.align		4
        /*0030*/ 	.byte	0x03, 0x5f
        /*0032*/ 	.short	0x0101


	//----- nvinfo : EIATTR_VRC_CTA_INIT_COUNT
	.align		4
        /*0034*/ 	.byte	0x02, 0x4a
	.zero		1
	.zero		1


	//----- nvinfo : EIATTR_EXIT_INSTR_OFFSETS
	.align		4
        /*0038*/ 	.byte	0x04, 0x1c
        /*003a*/ 	.short	(.L_462 - .L_461)


	//   ....[0]....
.L_461:
        /*003c*/ 	.word	0x00000130


	//   ....[1]....
        /*0040*/ 	.word	0x00000230


	//   ....[2]....
        /*0044*/ 	.word	0x00000260


	//----- nvinfo : EIATTR_MAX_THREADS
	.align		4
.L_462:
        /*0048*/ 	.byte	0x04, 0x05
        /*004a*/ 	.short	(.L_464 - .L_463)
.L_463:
        /*004c*/ 	.word	0x00000100
        /*0050*/ 	.word	0x00000001
        /*0054*/ 	.word	0x00000001


	//----- nvinfo : EIATTR_CBANK_PARAM_SIZE
	.align		4
.L_464:
        /*0058*/ 	.byte	0x03, 0x19
        /*005a*/ 	.short	0x0018


	//----- nvinfo : EIATTR_PARAM_CBANK
	.align		4
        /*005c*/ 	.byte	0x04, 0x0a
        /*005e*/ 	.short	(.L_466 - .L_465)
	.align		4
.L_465:
        /*0060*/ 	.word	index@(.nv.constant0._ZN3cub18CUB_300001_SM_10006detail8for_each13static_kernelINS2_12policy_hub_t12policy_500_tEmN6thrust24THRUST_300001_SM_1000_NS8cuda_cub20__uninitialized_fill7functorINS7_10device_ptrIiEEiEEEEvT0_T1_)
        /*0064*/ 	.short	0x0380
        /*0066*/ 	.short	0x0018


	//----- nvinfo : EIATTR_SW_WAR
	.align		4
.L_466:
        /*0068*/ 	.byte	0x04, 0x36
        /*006a*/ 	.short	(.L_468 - .L_467)
.L_467:
        /*006c*/ 	.word	0x00000008
.L_468:


//--------------------- .nv.info._ZN3cub18CUB_300001_SM_10006detail11EmptyKernelIvEEvv --------------------------
	.section	.nv.info._ZN3cub18CUB_300001_SM_10006detail11EmptyKernelIvEEvv,"",@"SHT_CUDA_INFO"
	.sectionflags	@""
	.align	4


	//----- nvinfo : EIATTR_CUDA_API_VERSION
	.align		4
        /*0000*/ 	.byte	0x04, 0x37
        /*0002*/ 	.short	(.L_470 - .L_469)
.L_469:
        /*0004*/ 	.word	0x00000082


	//----- nvinfo : EIATTR_SPARSE_MMA_MASK
	.align		4
.L_470:
        /*0008*/ 	.byte	0x03, 0x50
        /*000a*/ 	.short	0x0000


	//----- nvinfo : EIATTR_MAXREG_COUNT
	.align		4
        /*000c*/ 	.byte	0x03, 0x1b
        /*000e*/ 	.short	0x00ff


	//----- nvinfo : EIATTR_MERCURY_ISA_VERSION
	.align		4
        /*0010*/ 	.byte	0x03, 0x5f
        /*0012*/ 	.short	0x0101


	//----- nvinfo : EIATTR_VRC_CTA_INIT_COUNT
	.align		4
        /*0014*/ 	.byte	0x02, 0x4a
	.zero		1
	.zero		1


	//----- nvinfo : EIATTR_EXIT_INSTR_OFFSETS
	.align		4
        /*0018*/ 	.byte	0x04, 0x1c
        /*001a*/ 	.short	(.L_472 - .L_471)


	//   ....[0]....
.L_471:
        /*001c*/ 	.word	0x00000010


	//----- nvinfo : EIATTR_SW_WAR
	.align		4
.L_472:
        /*0020*/ 	.byte	0x04, 0x36
        /*0022*/ 	.short	(.L_474 - .L_473)
.L_473:
        /*0024*/ 	.word	0x00000008
.L_474:


//--------------------- .nv.callgraph             --------------------------
	.section	.nv.callgraph,"",@"SHT_CUDA_CALLGRAPH"
	.align	4
	.sectionentsize	8
	.align		4
        /*0000*/ 	.word	0x00000000
	.align		4
        /*0004*/ 	.word	0xffffffff
	.align		4
        /*0008*/ 	.word	0x00000000
	.align		4
        /*000c*/ 	.word	0xfffffffe
	.align		4
        /*0010*/ 	.word	0x00000000
	.align		4
        /*0014*/ 	.word	0xfffffffd
	.align		4
        /*0018*/ 	.word	0x00000000
	.align		4
        /*001c*/ 	.word	0xfffffffc


//--------------------- .nv.constant4             --------------------------
	.section	.nv.constant4,"a",@progbits
	.align	8
	.align		8
.nv.constant4:
        /*0000*/ 	.dword	_ZN34_INTERNAL_adffb72c_4_k_cu_17c009f94cuda3std3__45__cpo5beginE
	.align		8
        /*0008*/ 	.dword	_ZN34_INTERNAL_adffb72c_4_k_cu_17c009f94cuda3std3__45__cpo3endE
	.align		8
        /*0010*/ 	.dword	_ZN34_INTERNAL_adffb72c_4_k_cu_17c009f94cuda3std3__45__cpo6cbeginE
	.align		8
        /*0018*/ 	.dword	_ZN34_INTERNAL_adffb72c_4_k_cu_17c009f94cuda3std3__45__cpo4cendE
	.align		8
        /*0020*/ 	.dword	_ZN34_INTERNAL_adffb72c_4_k_cu_17c009f94cuda3std3__45__cpo6rbeginE
	.align		8
        /*0028*/ 	.dword	_ZN34_INTERNAL_adffb72c_4_k_cu_17c009f94cuda3std3__45__cpo4rendE
	.align		8
        /*0030*/ 	.dword	_ZN34_INTERNAL_adffb72c_4_k_cu_17c009f94cuda3std3__45__cpo7crbeginE
	.align		8
        /*0038*/ 	.dword	_ZN34_INTERNAL_adffb72c_4_k_cu_17c009f94cuda3std3__45__cpo5crendE
	.align		8
        /*0040*/ 	.dword	_ZN34_INTERNAL_adffb72c_4_k_cu_17c009f94cuda3std3__436_GLOBAL__N__adffb72c_4_k_cu_17c009f96ignoreE
	.align		8
        /*0048*/ 	.dword	_ZN34_INTERNAL_adffb72c_4_k_cu_17c009f94cuda3std3__419piecewise_constructE
	.align		8
        /*0050*/ 	.dword	_ZN34_INTERNAL_adffb72c_4_k_cu_17c009f94cuda3std3__48in_placeE
	.align		8
        /*0058*/ 	.dword	_ZN34_INTERNAL_adffb72c_4_k_cu_17c009f94cuda3std3__420unreachable_sentinelE
	.align		8
        /*0060*/ 	.dword	_ZN34_INTERNAL_adffb72c_4_k_cu_17c009f94cuda3std3__47nulloptE
	.align		8
        /*0068*/ 	.dword	_ZN34_INTERNAL_adffb72c_4_k_cu_17c009f94cuda3std3__48unexpectE
	.align		8
        /*0070*/ 	.dword	_ZN34_INTERNAL_adffb72c_4_k_cu_17c009f94cuda3std6ranges3__45__cpo4swapE
	.align		8
        /*0078*/ 	.dword	_ZN34_INTERNAL_adffb72c_4_k_cu_17c009f94cuda3std6ranges3__45__cpo9iter_moveE
	.align		8
        /*0080*/ 	.dword	_ZN34_INTERNAL_adffb72c_4_k_cu_17c009f94cuda3std6ranges3__45__cpo5beginE
	.align		8
        /*0088*/ 	.dword	_ZN34_INTERNAL_adffb72c_4_k_cu_17c009f94cuda3std6ranges3__45__cpo3endE
	.align		8
        /*0090*/ 	.dword	_ZN34_INTERNAL_adffb72c_4_k_cu_17c009f94cuda3std6ranges3__45__cpo6cbeginE
	.align		8
        /*0098*/ 	.dword	_ZN34_INTERNAL_adffb72c_4_k_cu_17c009f94cuda3std6ranges3__45__cpo4cendE
	.align		8
        /*00a0*/ 	.dword	_ZN34_INTERNAL_adffb72c_4_k_cu_17c009f94cuda3std6ranges3__45__cpo7advanceE
	.align		8
        /*00a8*/ 	.dword	_ZN34_INTERNAL_adffb72c_4_k_cu_17c009f94cuda3std6ranges3__45__cpo9iter_swapE
	.align		8
        /*00b0*/ 	.dword	_ZN34_INTERNAL_adffb72c_4_k_cu_17c009f94cuda3std6ranges3__45__cpo4nextE
	.align		8
        /*00b8*/ 	.dword	_ZN34_INTERNAL_adffb72c_4_k_cu_17c009f94cuda3std6ranges3__45__cpo4prevE
	.align		8
        /*00c0*/ 	.dword	_ZN34_INTERNAL_adffb72c_4_k_cu_17c009f94cuda3std6ranges3__45__cpo4dataE
	.align		8
        /*00c8*/ 	.dword	_ZN34_INTERNAL_adffb72c_4_k_cu_17c009f94cuda3std6ranges3__45__cpo5cdataE
	.align		8
        /*00d0*/ 	.dword	_ZN34_INTERNAL_adffb72c_4_k_cu_17c009f94cuda3std6ranges3__45__cpo4sizeE
	.align		8
        /*00d8*/ 	.dword	_ZN34_INTERNAL_adffb72c_4_k_cu_17c009f94cuda3std6ranges3__45__cpo5ssizeE
	.align		8
        /*00e0*/ 	.dword	_ZN34_INTERNAL_adffb72c_4_k_cu_17c009f94cuda3std6ranges3__45__cpo8distanceE
	.align		8
        /*00e8*/ 	.dword	_ZN34_INTERNAL_adffb72c_4_k_cu_17c009f96thrust24THRUST_300001_SM_1000_NS8cuda_cub3parE
	.align		8
        /*00f0*/ 	.dword	_ZN34_INTERNAL_adffb72c_4_k_cu_17c009f96thrust24THRUST_300001_SM_1000_NS8cuda_cub10par_nosyncE
	.align		8
        /*00f8*/ 	.dword	_ZN34_INTERNAL_adffb72c_4_k_cu_17c009f96thrust24THRUST_300001_SM_1000_NS6system6detail10sequential3seqE
	.align		8
        /*0100*/ 	.dword	_ZN34_INTERNAL_adffb72c_4_k_cu_17c009f96thrust24THRUST_300001_SM_1000_NS6system3cpp3parE
	.align		8
        /*0108*/ 	.dword	_ZN34_INTERNAL_adffb72c_4_k_cu_17c009f96thrust24THRUST_300001_SM_1000_NS12placeholders2_1E
	.align		8
        /*0110*/ 	.dword	_ZN34_INTERNAL_adffb72c_4_k_cu_17c009f96thrust24THRUST_300001_SM_1000_NS12placeholders2_2E
	.align		8
        /*0118*/ 	.dword	_ZN34_INTERNAL_adffb72c_4_k_cu_17c009f96thrust24THRUST_300001_SM_1000_NS12placeholders2_3E
	.align		8
        /*0120*/ 	.dword	_ZN34_INTERNAL_adffb72c_4_k_cu_17c009f96thrust24THRUST_300001_SM_1000_NS12placeholders2_4E
	.align		8
        /*0128*/ 	.dword	_ZN34_INTERNAL_adffb72c_4_k_cu_17c009f96thrust24THRUST_300001_SM_1000_NS12placeholders2_5E
	.align		8
        /*0130*/ 	.dword	_ZN34_INTERNAL_adffb72c_4_k_cu_17c009f96thrust24THRUST_300001_SM_1000_NS12placeholders2_6E
	.align		8
        /*0138*/ 	.dword	_ZN34_INTERNAL_adffb72c_4_k_cu_17c009f96thrust24THRUST_300001_SM_1000_NS12placeholders2_7E
	.align		8
        /*0140*/ 	.dword	_ZN34_INTERNAL_adffb72c_4_k_cu_17c009f96thrust24THRUST_300001_SM_1000_NS12placeholders2_8E
	.align		8
        /*0148*/ 	.dword	_ZN34_INTERNAL_adffb72c_4_k_cu_17c009f96thrust24THRUST_300001_SM_1000_NS12placeholders2_9E
	.align		8
        /*0150*/ 	.dword	_ZN34_INTERNAL_adffb72c_4_k_cu_17c009f96thrust24THRUST_300001_SM_1000_NS12placeholders3_10E
	.align		8
        /*0158*/ 	.dword	_ZN34_INTERNAL_adffb72c_4_k_cu_17c009f96thrust24THRUST_300001_SM_1000_NS3seqE
	.align		8
        /*0160*/ 	.dword	_ZN34_INTERNAL_adffb72c_4_k_cu_17c009f96thrust24THRUST_300001_SM_1000_NS6deviceE


//--------------------- .text._ZN3cub18CUB_300001_SM_10006detail10radix_sort29DeviceRadixSortOnesweepKernelINS1_5radix10policy_hubIiNS0_8NullTypeEyE10Policy1000ELNS0_9SortOrderE0EiS6_yiiNS1_21identity_decomposer_tEEEvPT5_SC_PT3_PKSD_PT1_PKSH_PT2_PKSL_T4_iiT6_ --------------------------
	.section	.text._ZN3cub18CUB_300001_SM_10006detail10radix_sort29DeviceRadixSortOnesweepKernelINS1_5radix10policy_hubIiNS0_8NullTypeEyE10Policy1000ELNS0_9SortOrderE0EiS6_yiiNS1_21identity_decomposer_tEEEvPT5_SC_PT3_PKSD_PT1_PKSH_PT2_PKSL_T4_iiT6_,"ax",@progbits
	.align	128
        .global         _ZN3cub18CUB_300001_SM_10006detail10radix_sort29DeviceRadixSortOnesweepKernelINS1_5radix10policy_hubIiNS0_8NullTypeEyE10Policy1000ELNS0_9SortOrderE0EiS6_yiiNS1_21identity_decomposer_tEEEvPT5_SC_PT3_PKSD_PT1_PKSH_PT2_PKSL_T4_iiT6_
        .type           _ZN3cub18CUB_300001_SM_10006detail10radix_sort29DeviceRadixSortOnesweepKernelINS1_5radix10policy_hubIiNS0_8NullTypeEyE10Policy1000ELNS0_9SortOrderE0EiS6_yiiNS1_21identity_decomposer_tEEEvPT5_SC_PT3_PKSD_PT1_PKSH_PT2_PKSL_T4_iiT6_,@function
        .size           _ZN3cub18CUB_300001_SM_10006detail10radix_sort29DeviceRadixSortOnesweepKernelINS1_5radix10policy_hubIiNS0_8NullTypeEyE10Policy1000ELNS0_9SortOrderE0EiS6_yiiNS1_21identity_decomposer_tEEEvPT5_SC_PT3_PKSD_PT1_PKSH_PT2_PKSL_T4_iiT6_,(.L_x_508 - _ZN3cub18CUB_300001_SM_10006detail10radix_sort29DeviceRadixSortOnesweepKernelINS1_5radix10policy_hubIiNS0_8NullTypeEyE10Policy1000ELNS0_9SortOrderE0EiS6_yiiNS1_21identity_decomposer_tEEEvPT5_SC_PT3_PKSD_PT1_PKSH_PT2_PKSL_T4_iiT6_)
        .other          _ZN3cub18CUB_300001_SM_10006detail10radix_sort29DeviceRadixSortOnesweepKernelINS1_5radix10policy_hubIiNS0_8NullTypeEyE10Policy1000ELNS0_9SortOrderE0EiS6_yiiNS1_21identity_decomposer_tEEEvPT5_SC_PT3_PKSD_PT1_PKSH_PT2_PKSL_T4_iiT6_,@"STO_CUDA_ENTRY STV_DEFAULT"
_ZN3cub18CUB_300001_SM_10006detail10radix_sort29DeviceRadixSortOnesweepKernelINS1_5radix10policy_hubIiNS0_8NullTypeEyE10Policy1000ELNS0_9SortOrderE0EiS6_yiiNS1_21identity_decomposer_tEEEvPT5_SC_PT3_PKSD_PT1_PKSH_PT2_PKSL_T4_iiT6_:
.text._ZN3cub18CUB_300001_SM_10006detail10radix_sort29DeviceRadixSortOnesweepKernelINS1_5radix10policy_hubIiNS0_8NullTypeEyE10Policy1000ELNS0_9SortOrderE0EiS6_yiiNS1_21identity_decomposer_tEEEvPT5_SC_PT3_PKSD_PT1_PKSH_PT2_PKSL_T4_iiT6_:
[----:B------:R-:W-:Y:S01]  /*0000*/  LDC R1, c[0x0][0x37c] ;  /* 0x0000df00ff017b82 */ /* 0x000fe20000000800 */
[----:B------:R-:W0:Y:S01]  /*0010*/  S2R R3, SR_TID.X ;  /* 0x0000000000037919 */ /* 0x000e220000002100 */
[----:B------:R-:W1:Y:S01]  /*0020*/  LDCU.64 UR8, c[0x0][0x358] ;  /* 0x00006b00ff0877ac */ /* 0x000e620008000a00 */
[----:B------:R-:W-:Y:S01]  /*0030*/  BSSY.RECONVERGENT B0, `(.L_x_0) ;  /* 0x000000a000007945 */ /* 0x000fe20003800200 */
[----:B0-----:R-:W-:-:S13]  /*0040*/  ISETP.NE.AND P0, PT, R3, RZ, PT ;  /* 0x000000ff0300720c */ /* 0x001fda0003f05270 */
[----:B-1----:R-:W-:Y:S05]  /*0050*/  @P0 BRA `(.L_x_1) ;  /* 0x00000000001c0947 */ /* 0x002fea0003800000 */
[----:B------:R-:W0:Y:S01]  /*0060*/  LDC.64 R4, c[0x0][0x388] ;  /* 0x0000e200ff047b82 */ /* 0x000e220000000a00 */
[----:B------:R-:W-:-:S05]  /*0070*/  IMAD.MOV.U32 R7, RZ, RZ, 0x1 ;  /* 0x00000001ff077424 */ /* 0x000fca00078e00ff */
[----:B0-----:R-:W2:Y:S02]  /*0080*/  ATOMG.E.ADD.STRONG.GPU PT, R4, desc[UR8][R4.64], R7 ;  /* 0x80000007040479a8 */ /* 0x001ea400081ef108 */
[----:B------:R-:W0:Y:S01]  /*0090*/  S2UR UR5, SR_CgaCtaId ;  /* 0x00000000000579c3 */ /* 0x000e220000008800 */
[----:B------:R-:W-:Y:S02]  /*00a0*/  UMOV UR4, 0x400 ;  /* 0x0000040000047882 */ /* 0x000fe40000000000 */
[----:B0-----:R-:W-:-:S09]  /*00b0*/  ULEA UR4, UR5, UR4, 0x18 ;  /* 0x0000000405047291 */ /* 0x001fd2000f8ec0ff */
[----:B--2---:R0:W-:Y:S03]  /*00c0*/  STS [UR4+0x7200], R4 ;  /* 0x00720004ff007988 */ /* 0x0041e60008000804 */
.L_x_1:
[----:B------:R-:W-:Y:S05]  /*00d0*/  BSYNC.RECONVERGENT B0 ;  /* 0x0000000000007941 */ /* 0x000fea0003800200 */
.L_x_0:
[----:B------:R-:W1:Y:S08]  /*00e0*/  S2UR UR5, SR_CgaCtaId ;  /* 0x00000000000579c3 */ /* 0x000e700000008800 */
[----:B------:R-:W-:Y:S06]  /*00f0*/  BAR.SYNC.DEFER_BLOCKING 0x0 ;  /* 0x0000000000007b1d */ /* 0x000fec0000010000 */
[----:B------:R-:W-:Y:S01]  /*0100*/  UMOV UR4, 0x400 ;  /* 0x0000040000047882 */ /* 0x000fe20000000000 */
[----:B------:R-:W2:Y:S01]  /*0110*/  S2R R46, SR_LANEID ;  /* 0x00000000002e7919 */ /* 0x000ea20000000000 */
[----:B-1----:R-:W-:Y:S01]  /*0120*/  ULEA UR4, UR5, UR4, 0x18 ;  /* 0x0000000405047291 */ /* 0x002fe2000f8ec0ff */
[----:B------:R-:W1:Y:S08]  /*0130*/  LDCU UR5, c[0x0][0x3c0] ;  /* 0x00007800ff0577ac */ /* 0x000e700008000800 */
[----:B------:R-:W3:Y:S02]  /*0140*/  LDS R0, [UR4+0x7200] ;  /* 0x00720004ff007984 */ /* 0x000ee40008000800 */
[----:B---3--:R-:W-:-:S13]  /*0150*/  R2UR UR7, R0 ;  /* 0x00000000000772ca */ /* 0x008fda00000e0000 */
[----:B------:R-:W-:-:S04]  /*0160*/  UIMAD UR6, UR7, 0x1c80, URZ ;  /* 0x00001c80070678a4 */ /* 0x000fc8000f8e02ff */
[----:B------:R-:W-:Y:S02]  /*0170*/  UIADD3 UR10, UPT, UPT, UR6, 0x1c80, URZ ;  /* 0x00001c80060a7890 */ /* 0x000fe4000fffe0ff */
[----:B------:R-:W-:Y:S02]  /*0180*/  USHF.R.S32.HI UR11, URZ, 0x1f, UR6 ;  /* 0x0000001fff0b7899 */ /* 0x000fe40008011406 */
[----:B-1----:R-:W-:-:S09]  /*0190*/  UISETP.GT.AND UP0, UPT, UR10, UR5, UPT ;  /* 0x000000050a00728c */ /* 0x002fd2000bf04270 */
[----:B--2---:R-:W-:Y:S05]  /*01a0*/  BRA.U UP0, `(.L_x_2) ;  /* 0x0000000100707547 */ /* 0x004fea000b800000 */
[----:B------:R-:W0:Y:S01]  /*01b0*/  LDCU.64 UR12, c[0x0][0x3a8] ;  /* 0x00007500ff0c77ac */ /* 0x000e220008000a00 */
[C---:B------:R-:W-:Y:S02]  /*01c0*/  LOP3.LUT R0, R3.reuse, 0x1f, RZ, 0xc0, !PT ;  /* 0x0000001f03007812 */ /* 0x040fe400078ec0ff */
[----:B------:R-:W-:-:S05]  /*01d0*/  LOP3.LUT R5, R3, 0x3e0, RZ, 0xc0, !PT ;  /* 0x000003e003057812 */ /* 0x000fca00078ec0ff */
[----:B------:R-:W-:-:S05]  /*01e0*/  IMAD R0, R5, 0x13, R0 ;  /* 0x0000001305007824 */ /* 0x000fca00078e0200 */
[----:B------:R-:W-:-:S05]  /*01f0*/  IADD3 R0, P0, PT, R0, UR6, RZ ;  /* 0x0000000600007c10 */ /* 0x000fca000ff1e0ff */
[----:B------:R-:W-:Y:S01]  /*0200*/  IMAD.X R5, RZ, RZ, UR11, P0 ;  /* 0x0000000bff057e24 */ /* 0x000fe200080e06ff */
[----:B0-----:R-:W-:-:S04]  /*0210*/  LEA R4, P0, R0, UR12, 0x2 ;  /* 0x0000000c00047c11 */ /* 0x001fc8000f8010ff */
[----:B------:R-:W-:-:S05]  /*0220*/  LEA.HI.X R5, R0, UR13, R5, 0x2, P0 ;  /* 0x0000000d00057c11 */ /* 0x000fca00080f1405 */
[----:B------:R0:W5:Y:S04]  /*0230*/  LDG.E R44, desc[UR8][R4.64] ;  /* 0x00000008042c7981 */ /* 0x000168000c1e1900 */
        /* <DEDUP_REMOVED lines=17> */
[----:B------:R0:W5:Y:S01]  /*0350*/  LDG.E R24, desc[UR8][R4.64+0x900] ;  /* 0x0009000804187981 */ /* 0x000162000c1e1900 */
[----:B------:R-:W-:Y:S05]  /*0360*/  BRA `(.L_x_3) ;  /* 0x0000000400507947 */ /* 0x000fea0003800000 */
.L_x_2:
[C---:B------:R-:W-:Y:S01]  /*0370*/  LOP3.LUT R0, R3.reuse, 0x1f, RZ, 0xc0, !PT ;  /* 0x0000001f03007812 */ /* 0x040fe200078ec0ff */
[----:B------:R-:W1:Y:S01]  /*0380*/  LDCU.64 UR12, c[0x0][0x3a8] ;  /* 0x00007500ff0c77ac */ /* 0x000e620008000a00 */
[----:B------:R-:W-:Y:S01]  /*0390*/  LOP3.LUT R5, R3, 0x3e0, RZ, 0xc0, !PT ;  /* 0x000003e003057812 */ /* 0x000fe200078ec0ff */
[----:B------:R-:W-:Y:S01]  /*03a0*/  IMAD.MOV.U32 R44, RZ, RZ, 0x7fffffff ;  /* 0x7fffffffff2c7424 */ /* 0x000fe200078e00ff */
[----:B------:R-:W-:Y:S01]  /*03b0*/  UIADD3 UR5, UPT, UPT, -UR6, UR5, URZ ;  /* 0x0000000506057290 */ /* 0x000fe2000fffe1ff */
[----:B------:R-:W-:Y:S02]  /*03c0*/  IMAD.MOV.U32 R42, RZ, RZ, 0x7fffffff ;  /* 0x7fffffffff2a7424 */ /* 0x000fe400078e00ff */
[----:B------:R-:W-:Y:S02]  /*03d0*/  IMAD R7, R5, 0x13, R0 ;  /* 0x0000001305077824 */ /* 0x000fe400078e0200 */
[----:B------:R-:W-:Y:S02]  /*03e0*/  IMAD.MOV.U32 R43, RZ, RZ, 0x7fffffff ;  /* 0x7fffffffff2b7424 */ /* 0x000fe400078e00ff */
[C---:B------:R-:W-:Y:S01]  /*03f0*/  VIADD R0, R7.reuse, 0x20 ;  /* 0x0000002007007836 */ /* 0x040fe20000000000 */
[C---:B------:R-:W-:Y:S01]  /*0400*/  ISETP.GE.AND P1, PT, R7.reuse, UR5, PT ;  /* 0x0000000507007c0c */ /* 0x040fe2000bf26270 */
[----:B------:R-:W-:-:S02]  /*0410*/  VIADD R5, R7, 0x60 ;  /* 0x0000006007057836 */ /* 0x000fc40000000000 */
[C---:B0-----:R-:W-:Y:S01]  /*0420*/  VIADD R4, R7.reuse, 0x40 ;  /* 0x0000004007047836 */ /* 0x041fe20000000000 */
[----:B------:R-:W-:Y:S01]  /*0430*/  ISETP.GE.AND P2, PT, R0, UR5, PT ;  /* 0x0000000500007c0c */ /* 0x000fe2000bf46270 */
[C---:B------:R-:W-:Y:S01]  /*0440*/  VIADD R8, R7.reuse, 0xa0 ;  /* 0x000000a007087836 */ /* 0x040fe20000000000 */
[C---:B------:R-:W-:Y:S01]  /*0450*/  IADD3 R0, P0, PT, R7.reuse, UR6, RZ ;  /* 0x0000000607007c10 */ /* 0x040fe2000ff1e0ff */
[----:B------:R-:W-:Y:S01]  /*0460*/  VIADD R6, R7, 0x80 ;  /* 0x0000008007067836 */ /* 0x000fe20000000000 */
[----:B------:R-:W-:Y:S01]  /*0470*/  ISETP.GE.AND P4, PT, R5, UR5, PT ;  /* 0x0000000505007c0c */ /* 0x000fe2000bf86270 */
[----:B------:R-:W-:Y:S01]  /*0480*/  VIADD R9, R7, 0xc0 ;  /* 0x000000c007097836 */ /* 0x000fe20000000000 */
[----:B------:R-:W-:Y:S01]  /*0490*/  ISETP.GE.AND P3, PT, R4, UR5, PT ;  /* 0x0000000504007c0c */ /* 0x000fe2000bf66270 */
[----:B------:R-:W-:Y:S01]  /*04a0*/  IMAD.X R5, RZ, RZ, UR11, P0 ;  /* 0x0000000bff057e24 */ /* 0x000fe200080e06ff */
[----:B-1----:R-:W-:Y:S02]  /*04b0*/  LEA R4, P0, R0, UR12, 0x2 ;  /* 0x0000000c00047c11 */ /* 0x002fe4000f8010ff */
[----:B------:R-:W-:-:S02]  /*04c0*/  ISETP.GE.AND P6, PT, R8, UR5, PT ;  /* 0x0000000508007c0c */ /* 0x000fc4000bfc6270 */
[----:B------:R-:W-:Y:S01]  /*04d0*/  LEA.HI.X R5, R0, UR13, R5, 0x2, P0 ;  /* 0x0000000d00057c11 */ /* 0x000fe200080f1405 */
[----:B------:R-:W-:Y:S01]  /*04e0*/  VIADD R0, R7, 0xe0 ;  /* 0x000000e007007836 */ /* 0x000fe20000000000 */
[----:B------:R-:W-:Y:S01]  /*04f0*/  ISETP.GE.AND P5, PT, R6, UR5, PT ;  /* 0x0000000506007c0c */ /* 0x000fe2000bfa6270 */
[----:B------:R-:W-:Y:S01]  /*0500*/  IMAD.MOV.U32 R8, RZ, RZ, 0x7fffffff ;  /* 0x7fffffffff087424 */ /* 0x000fe200078e00ff */
[----:B------:R-:W-:Y:S01]  /*0510*/  ISETP.GE.AND P0, PT, R9, UR5, PT ;  /* 0x0000000509007c0c */ /* 0x000fe2000bf06270 */
[----:B------:R1:W5:Y:S01]  /*0520*/  @!P1 LDG.E R44, desc[UR8][R4.64] ;  /* 0x00000008042c9981 */ /* 0x000362000c1e1900 */
[----:B------:R-:W-:Y:S01]  /*0530*/  ISETP.GE.AND P1, PT, R0, UR5, PT ;  /* 0x0000000500007c0c */ /* 0x000fe2000bf26270 */
[C---:B------:R-:W-:Y:S02]  /*0540*/  VIADD R0, R7.reuse, 0x120 ;  /* 0x0000012007007836 */ /* 0x040fe40000000000 */
[----:B------:R1:W5:Y:S01]  /*0550*/  @!P3 LDG.E R42, desc[UR8][R4.64+0x100] ;  /* 0x00010008042ab981 */ /* 0x000362000c1e1900 */
[----:B------:R-:W-:-:S02]  /*0560*/  VIADD R6, R7, 0x100 ;  /* 0x0000010007067836 */ /* 0x000fc40000000000 */
[----:B------:R-:W-:Y:S01]  /*0570*/  ISETP.GE.AND P3, PT, R0, UR5, PT ;  /* 0x0000000500007c0c */ /* 0x000fe2000bf66270 */
[----:B------:R-:W-:Y:S01]  /*0580*/  VIADD R0, R7, 0x140 ;  /* 0x0000014007007836 */ /* 0x000fe20000000000 */
[----:B------:R1:W5:Y:S01]  /*0590*/  @!P4 LDG.E R8, desc[UR8][R4.64+0x180] ;  /* 0x000180080408c981 */ /* 0x000362000c1e1900 */
[----:B------:R-:W-:-:S03]  /*05a0*/  IMAD.MOV.U32 R10, RZ, RZ, 0x7fffffff ;  /* 0x7fffffffff0a7424 */ /* 0x000fc600078e00ff */
[----:B------:R-:W-:Y:S01]  /*05b0*/  ISETP.GE.AND P4, PT, R0, UR5, PT ;  /* 0x0000000500007c0c */ /* 0x000fe2000bf86270 */
[C---:B------:R-:W-:Y:S01]  /*05c0*/  VIADD R0, R7.reuse, 0x180 ;  /* 0x0000018007007836 */ /* 0x040fe20000000000 */
[----:B------:R1:W5:Y:S01]  /*05d0*/  @!P2 LDG.E R43, desc[UR8][R4.64+0x80] ;  /* 0x00008008042ba981 */ /* 0x000362000c1e1900 */
[----:B------:R-:W-:Y:S01]  /*05e0*/  ISETP.GE.AND P2, PT, R6, UR5, PT ;  /* 0x0000000506007c0c */ /* 0x000fe2000bf46270 */
[----:B------:R-:W-:Y:S02]  /*05f0*/  IMAD.MOV.U32 R12, RZ, RZ, 0x7fffffff ;  /* 0x7fffffffff0c7424 */ /* 0x000fe400078e00ff */
[----:B------:R1:W5:Y:S01]  /*0600*/  @!P6 LDG.E R10, desc[UR8][R4.64+0x280] ;  /* 0x00028008040ae981 */ /* 0x000362000c1e1900 */
[----:B------:R-:W-:Y:S01]  /*0610*/  ISETP.GE.AND P6, PT, R0, UR5, PT ;  /* 0x0000000500007c0c */ /* 0x000fe2000bfc6270 */
[C---:B------:R-:W-:Y:S02]  /*0620*/  VIADD R0, R7.reuse, 0x1a0 ;  /* 0x000001a007007836 */ /* 0x040fe40000000000 */
[----:B------:R-:W-:Y:S01]  /*0630*/  IMAD.MOV.U32 R9, RZ, RZ, 0x7fffffff ;  /* 0x7fffffffff097424 */ /* 0x000fe200078e00ff */
[----:B------:R1:W5:Y:S01]  /*0640*/  @!P0 LDG.E R12, desc[UR8][R4.64+0x300] ;  /* 0x00030008040c8981 */ /* 0x000362000c1e1900 */
[----:B------:R-:W-:Y:S01]  /*0650*/  VIADD R6, R7, 0x160 ;  /* 0x0000016007067836 */ /* 0x000fe20000000000 */
[----:B------:R-:W-:Y:S01]  /*0660*/  ISETP.GE.AND P0, PT, R0, UR5, PT ;  /* 0x0000000500007c0c */ /* 0x000fe2000bf06270 */
[----:B------:R-:W-:-:S02]  /*0670*/  IMAD.MOV.U32 R14, RZ, RZ, 0x7fffffff ;  /* 0x7fffffffff0e7424 */ /* 0x000fc400078e00ff */
[C---:B------:R-:W-:Y:S01]  /*0680*/  VIADD R0, R7.reuse, 0x1e0 ;  /* 0x000001e007007836 */ /* 0x040fe20000000000 */
[----:B------:R1:W5:Y:S01]  /*0690*/  @!P5 LDG.E R9, desc[UR8][R4.64+0x200] ;  /* 0x000200080409d981 */ /* 0x000362000c1e1900 */
[----:B------:R-:W-:Y:S01]  /*06a0*/  ISETP.GE.AND P5, PT, R6, UR5, PT ;  /* 0x0000000506007c0c */ /* 0x000fe2000bfa6270 */
[----:B------:R-:W-:Y:S02]  /*06b0*/  IMAD.MOV.U32 R13, RZ, RZ, 0x7fffffff ;  /* 0x7fffffffff0d7424 */ /* 0x000fe400078e00ff */
[----:B------:R1:W5:Y:S01]  /*06c0*/  @!P2 LDG.E R14, desc[UR8][R4.64+0x400] ;  /* 0x00040008040ea981 */ /* 0x000362000c1e1900 */
[----:B------:R-:W-:Y:S01]  /*06d0*/  IMAD.MOV.U32 R15, RZ, RZ, 0x7fffffff ;  /* 0x7fffffffff0f7424 */ /* 0x000fe200078e00ff */
[----:B------:R-:W-:Y:S01]  /*06e0*/  ISETP.GE.AND P2, PT, R0, UR5, PT ;  /* 0x0000000500007c0c */ /* 0x000fe2000bf46270 */
[C---:B------:R-:W-:Y:S01]  /*06f0*/  VIADD R6, R7.reuse, 0x1c0 ;  /* 0x000001c007067836 */ /* 0x040fe20000000000 */
[----:B------:R1:W5:Y:S01]  /*0700*/  @!P1 LDG.E R13, desc[UR8][R4.64+0x380] ;  /* 0x00038008040d9981 */ /* 0x000362000c1e1900 */
[----:B------:R-:W-:-:S02]  /*0710*/  VIADD R0, R7, 0x200 ;  /* 0x0000020007007836 */ /* 0x000fc40000000000 */
[----:B------:R-:W-:Y:S01]  /*0720*/  IMAD.MOV.U32 R16, RZ, RZ, 0x7fffffff ;  /* 0x7fffffffff107424 */ /* 0x000fe200078e00ff */
[----:B------:R1:W5:Y:S01]  /*0730*/  @!P3 LDG.E R15, desc[UR8][R4.64+0x480] ;  /* 0x00048008040fb981 */ /* 0x000362000c1e1900 */
[----:B------:R-:W-:Y:S01]  /*0740*/  IMAD.MOV.U32 R17, RZ, RZ, 0x7fffffff ;  /* 0x7fffffffff117424 */ /* 0x000fe200078e00ff */
[----:B------:R-:W-:Y:S01]  /*0750*/  ISETP.GE.AND P1, PT, R6, UR5, PT ;  /* 0x0000000506007c0c */ /* 0x000fe2000bf26270 */
[C---:B------:R-:W-:Y:S01]  /*0760*/  VIADD R6, R7.reuse, 0x220 ;  /* 0x0000022007067836 */ /* 0x040fe20000000000 */
[----:B------:R-:W-:Y:S01]  /*0770*/  ISETP.GE.AND P3, PT, R0, UR5, PT ;  /* 0x0000000500007c0c */ /* 0x000fe2000bf66270 */
[----:B------:R-:W-:Y:S01]  /*0780*/  VIADD R0, R7, 0x240 ;  /* 0x0000024007007836 */ /* 0x000fe20000000000 */
[----:B------:R1:W5:Y:S02]  /*0790*/  @!P4 LDG.E R16, desc[UR8][R4.64+0x500] ;  /* 0x000500080410c981 */ /* 0x000364000c1e1900 */
[----:B------:R-:W-:Y:S02]  /*07a0*/  ISETP.GE.AND P4, PT, R6, UR5, PT ;  /* 0x0000000506007c0c */ /* 0x000fe4000bf86270 */
[----:B------:R1:W5:Y:S01]  /*07b0*/  @!P5 LDG.E R17, desc[UR8][R4.64+0x580] ;  /* 0x000580080411d981 */ /* 0x000362000c1e1900 */
[----:B------:R-:W-:Y:S01]  /*07c0*/  ISETP.GE.AND P5, PT, R0, UR5, PT ;  /* 0x0000000500007c0c */ /* 0x000fe2000bfa6270 */
[----:B------:R-:W-:-:S02]  /*07d0*/  IMAD.MOV.U32 R18, RZ, RZ, 0x7fffffff ;  /* 0x7fffffffff127424 */ /* 0x000fc400078e00ff */
[----:B------:R-:W-:Y:S02]  /*07e0*/  IMAD.MOV.U32 R19, RZ, RZ, 0x7fffffff ;  /* 0x7fffffffff137424 */ /* 0x000fe400078e00ff */
[----:B------:R-:W-:Y:S02]  /*07f0*/  IMAD.MOV.U32 R20, RZ, RZ, 0x7fffffff ;  /* 0x7fffffffff147424 */ /* 0x000fe400078e00ff */
[----:B------:R-:W-:Y:S01]  /*0800*/  IMAD.MOV.U32 R21, RZ, RZ, 0x7fffffff ;  /* 0x7fffffffff157424 */ /* 0x000fe200078e00ff */
[----:B------:R1:W5:Y:S01]  /*0810*/  @!P6 LDG.E R18, desc[UR8][R4.64+0x600] ;  /* 0x000600080412e981 */ /* 0x000362000c1e1900 */
[----:B------:R-:W-:Y:S02]  /*0820*/  IMAD.MOV.U32 R22, RZ, RZ, 0x7fffffff ;  /* 0x7fffffffff167424 */ /* 0x000fe400078e00ff */
[----:B------:R-:W-:Y:S01]  /*0830*/  IMAD.MOV.U32 R23, RZ, RZ, 0x7fffffff ;  /* 0x7fffffffff177424 */ /* 0x000fe200078e00ff */
[----:B------:R1:W5:Y:S01]  /*0840*/  @!P0 LDG.E R19, desc[UR8][R4.64+0x680] ;  /* 0x0006800804138981 */ /* 0x000362000c1e1900 */
[----:B------:R-:W-:-:S03]  /*0850*/  IMAD.MOV.U32 R24, RZ, RZ, 0x7fffffff ;  /* 0x7fffffffff187424 */ /* 0x000fc600078e00ff */
[----:B------:R1:W5:Y:S04]  /*0860*/  @!P1 LDG.E R20, desc[UR8][R4.64+0x700] ;  /* 0x0007000804149981 */ /* 0x000368000c1e1900 */
[----:B------:R1:W5:Y:S04]  /*0870*/  @!P2 LDG.E R21, desc[UR8][R4.64+0x780] ;  /* 0x000780080415a981 */ /* 0x000368000c1e1900 */
[----:B------:R1:W5:Y:S04]  /*0880*/  @!P3 LDG.E R22, desc[UR8][R4.64+0x800] ;  /* 0x000800080416b981 */ /* 0x000368000c1e1900 */
[----:B------:R1:W5:Y:S04]  /*0890*/  @!P4 LDG.E R23, desc[UR8][R4.64+0x880] ;  /* 0x000880080417c981 */ /* 0x000368000c1e1900 */
[----:B------:R1:W5:Y:S02]  /*08a0*/  @!P5 LDG.E R24, desc[UR8][R4.64+0x900] ;  /* 0x000900080418d981 */ /* 0x000364000c1e1900 */
.L_x_3:
[----:B01----:R-:W-:Y:S01]  /*08b0*/  VIMNMX R5, PT, PT, R46, 0xe0, !PT ;  /* 0x000000e02e057848 */ /* 0x003fe20007fe0100 */
[----:B------:R-:W0:Y:S01]  /*08c0*/  LDCU UR5, c[0x0][0x3c8] ;  /* 0x00007900ff0577ac */ /* 0x000e220008000800 */
[----:B------:R-:W-:Y:S01]  /*08d0*/  SHF.R.U32.HI R0, RZ, 0x5, R3 ;  /* 0x00000005ff007819 */ /* 0x000fe20000011603 */
[----:B------:R-:W-:Y:S01]  /*08e0*/  BSSY.RECONVERGENT B0, `(.L_x_4) ;  /* 0x0000026000007945 */ /* 0x000fe20003800200 */
[--C-:B------:R-:W-:Y:S01]  /*08f0*/  IADD3 R5, PT, PT, R5, 0x1f, -R46.reuse ;  /* 0x0000001f05057810 */ /* 0x100fe20007ffe82e */
[----:B------:R-:W-:Y:S01]  /*0900*/  UMOV UR6, 0xffffffff ;  /* 0xffffffff00067882 */ /* 0x000fe20000000000 */
[----:B------:R-:W-:Y:S02]  /*0910*/  IMAD.MOV.U32 R7, RZ, RZ, R46 ;  /* 0x000000ffff077224 */ /* 0x000fe400078e002e */
[C---:B------:R-:W-:Y:S02]  /*0920*/  ISETP.GE.U32.AND P0, PT, R5.reuse, 0x1e0, PT ;  /* 0x000001e00500780c */ /* 0x040fe40003f06070 */
[----:B------:R-:W-:Y:S01]  /*0930*/  LEA.HI R6, R5, 0x1, RZ, 0x1b ;  /* 0x0000000105067811 */ /* 0x000fe200078fd8ff */
[----:B------:R-:W-:-:S03]  /*0940*/  IMAD.SHL.U32 R5, R0, 0x400, RZ ;  /* 0x0000040000057824 */ /* 0x000fc600078e00ff */
[----:B------:R-:W-:-:S04]  /*0950*/  LOP3.LUT R25, R6, 0xf, RZ, 0xc0, !PT ;  /* 0x0000000f06197812 */ /* 0x000fc800078ec0ff */
[----:B------:R-:W-:Y:S01]  /*0960*/  ISETP.NE.AND P1, PT, R25, RZ, PT ;  /* 0x000000ff1900720c */ /* 0x000fe20003f25270 */
[----:B0-----:R-:W-:Y:S02]  /*0970*/  USHF.L.U32 UR5, UR6, UR5, URZ ;  /* 0x0000000506057299 */ /* 0x001fe400080006ff */
[----:B------:R-:W-:Y:S10]  /*0980*/  @!P0 BRA `(.L_x_5) ;  /* 0x00000000006c8947 */ /* 0x000ff40003800000 */
[----:B------:R-:W-:Y:S01]  /*0990*/  IMAD R4, R46, 0x4, R5 ;  /* 0x000000042e047824 */ /* 0x000fe200078e0205 */
[----:B------:R-:W-:Y:S01]  /*09a0*/  LOP3.LUT R0, R6, 0xffffff0, RZ, 0xc0, !PT ;  /* 0x0ffffff006007812 */ /* 0x000fe200078ec0ff */
[----:B------:R-:W-:Y:S02]  /*09b0*/  IMAD.U32 R11, RZ, RZ, UR4 ;  /* 0x00000004ff0b7e24 */ /* 0x000fe4000f8e00ff */
[----:B------:R-:W-:Y:S02]  /*09c0*/  IMAD.MOV.U32 R7, RZ, RZ, R46 ;  /* 0x000000ffff077224 */ /* 0x000fe400078e002e */
[----:B------:R-:W-:Y:S01]  /*09d0*/  IMAD.MOV R0, RZ, RZ, -R0 ;  /* 0x000000ffff007224 */ /* 0x000fe200078e0a00 */
[----:B------:R-:W-:-:S07]  /*09e0*/  IADD3 R4, PT, PT, R4, 0x400, R11 ;  /* 0x0000040004047810 */ /* 0x000fce0007ffe00b */
.L_x_6:
[----:B------:R-:W-:Y:S01]  /*09f0*/  VIADD R0, R0, 0x10 ;  /* 0x0000001000007836 */ /* 0x000fe20000000000 */
[----:B------:R-:W-:Y:S01]  /*0a00*/  STS [R4+-0x400], RZ ;  /* 0xfffc00ff04007388 */ /* 0x000fe20000000800 */
[----:B------:R-:W-:-:S03]  /*0a10*/  VIADD R7, R7, 0x200 ;  /* 0x0000020007077836 */ /* 0x000fc60000000000 */
[----:B------:R-:W-:Y:S01]  /*0a20*/  ISETP.NE.AND P0, PT, R0, RZ, PT ;  /* 0x000000ff0000720c */ /* 0x000fe20003f05270 */
[----:B------:R-:W-:Y:S04]  /*0a30*/  STS [R4+-0x380], RZ ;  /* 0xfffc80ff04007388 */ /* 0x000fe80000000800 */
[----:B------:R-:W-:Y:S04]  /*0a40*/  STS [R4+-0x300], RZ ;  /* 0xfffd00ff04007388 */ /* 0x000fe80000000800 */
[----:B------:R-:W-:Y:S04]  /*0a50*/  STS [R4+-0x280], RZ ;  /* 0xfffd80ff04007388 */ /* 0x000fe80000000800 */
[----:B------:R-:W-:Y:S04]  /*0a60*/  STS [R4+-0x200], RZ ;  /* 0xfffe00ff04007388 */ /* 0x000fe80000000800 */
[----:B------:R-:W-:Y:S04]  /*0a70*/  STS [R4+-0x180], RZ ;  /* 0xfffe80ff04007388 */ /* 0x000fe80000000800 */
[----:B------:R-:W-:Y:S04]  /*0a80*/  STS [R4+-0x100], RZ ;  /* 0xffff00ff04007388 */ /* 0x000fe80000000800 */
[----:B------:R-:W-:Y:S04]  /*0a90*/  STS [R4+-0x80], RZ ;  /* 0xffff80ff04007388 */ /* 0x000fe80000000800 */
[----:B------:R-:W-:Y:S04]  /*0aa0*/  STS [R4], RZ ;  /* 0x000000ff04007388 */ /* 0x000fe80000000800 */
[----:B------:R-:W-:Y:S04]  /*0ab0*/  STS [R4+0x80], RZ ;  /* 0x000080ff04007388 */ /* 0x000fe80000000800 */
[----:B------:R-:W-:Y:S04]  /*0ac0*/  STS [R4+0x100], RZ ;  /* 0x000100ff04007388 */ /* 0x000fe80000000800 */
[----:B------:R-:W-:Y:S04]  /*0ad0*/  STS [R4+0x180], RZ ;  /* 0x000180ff04007388 */ /* 0x000fe80000000800 */
[----:B------:R-:W-:Y:S04]  /*0ae0*/  STS [R4+0x200], RZ ;  /* 0x000200ff04007388 */ /* 0x000fe80000000800 */
[----:B------:R-:W-:Y:S04]  /*0af0*/  STS [R4+0x280], RZ ;  /* 0x000280ff04007388 */ /* 0x000fe80000000800 */
[----:B------:R-:W-:Y:S04]  /*0b00*/  STS [R4+0x300], RZ ;  /* 0x000300ff04007388 */ /* 0x000fe80000000800 */
[----:B------:R0:W-:Y:S02]  /*0b10*/  STS [R4+0x380], RZ ;  /* 0x000380ff04007388 */ /* 0x0001e40000000800 */
[----:B0-----:R-:W-:Y:S01]  /*0b20*/  VIADD R4, R4, 0x800 ;  /* 0x0000080004047836 */ /* 0x001fe20000000000 */
[----:B------:R-:W-:Y:S06]  /*0b30*/  @P0 BRA `(.L_x_6) ;  /* 0xfffffffc00ac0947 */ /* 0x000fec000383ffff */
.L_x_5:
[----:B------:R-:W-:Y:S05]  /*0b40*/  BSYNC.RECONVERGENT B0 ;  /* 0x0000000000007941 */ /* 0x000fea0003800200 */
.L_x_4:
[----:B------:R-:W-:Y:S01]  /*0b50*/  BSSY.RECONVERGENT B0, `(.L_x_7) ;  /* 0x0000026000007945 */ /* 0x000fe20003800200 */
[----:B------:R-:W-:-:S03]  /*0b60*/  VIADD R4, R5, UR4 ;  /* 0x0000000405047c36 */ /* 0x000fc60008000000 */
[----:B------:R-:W-:Y:S05]  /*0b70*/  @!P1 BRA `(.L_x_8) ;  /* 0x00000000008c9947 */ /* 0x000fea0003800000 */
[----:B------:R-:W-:Y:S01]  /*0b80*/  ISETP.GE.U32.AND P0, PT, R25, 0x8, PT ;  /* 0x000000081900780c */ /* 0x000fe20003f06070 */
[----:B------:R-:W-:Y:S01]  /*0b90*/  BSSY.RECONVERGENT B1, `(.L_x_9) ;  /* 0x000000e000017945 */ /* 0x000fe20003800200 */
[----:B------:R-:W-:-:S04]  /*0ba0*/  LOP3.LUT R11, R6, 0x7, RZ, 0xc0, !PT ;  /* 0x00000007060b7812 */ /* 0x000fc800078ec0ff */
[----:B------:R-:W-:-:S07]  /*0bb0*/  ISETP.NE.AND P1, PT, R11, RZ, PT ;  /* 0x000000ff0b00720c */ /* 0x000fce0003f25270 */
[----:B------:R-:W-:Y:S06]  /*0bc0*/  @!P0 BRA `(.L_x_10) ;  /* 0x0000000000288947 */ /* 0x000fec0003800000 */
[C---:B------:R-:W-:Y:S02]  /*0bd0*/  IMAD R0, R7.reuse, 0x4, R4 ;  /* 0x0000000407007824 */ /* 0x040fe400078e0204 */
[----:B------:R-:W-:-:S03]  /*0be0*/  VIADD R7, R7, 0x100 ;  /* 0x0000010007077836 */ /* 0x000fc60000000000 */
[----:B------:R0:W-:Y:S04]  /*0bf0*/  STS [R0], RZ ;  /* 0x000000ff00007388 */ /* 0x0001e80000000800 */
[----:B------:R0:W-:Y:S04]  /*0c00*/  STS [R0+0x80], RZ ;  /* 0x000080ff00007388 */ /* 0x0001e80000000800 */
[----:B------:R0:W-:Y:S04]  /*0c10*/  STS [R0+0x100], RZ ;  /* 0x000100ff00007388 */ /* 0x0001e80000000800 */
[----:B------:R0:W-:Y:S04]  /*0c20*/  STS [R0+0x180], RZ ;  /* 0x000180ff00007388 */ /* 0x0001e80000000800 */
[----:B------:R0:W-:Y:S04]  /*0c30*/  STS [R0+0x200], RZ ;  /* 0x000200ff00007388 */ /* 0x0001e80000000800 */
[----:B------:R0:W-:Y:S04]  /*0c40*/  STS [R0+0x280], RZ ;  /* 0x000280ff00007388 */ /* 0x0001e80000000800 */
[----:B------:R0:W-:Y:S04]  /*0c50*/  STS [R0+0x300], RZ ;  /* 0x000300ff00007388 */ /* 0x0001e80000000800 */
[----:B------:R0:W-:Y:S02]  /*0c60*/  STS [R0+0x380], RZ ;  /* 0x000380ff00007388 */ /* 0x0001e40000000800 */
.L_x_10:
[----:B------:R-:W-:Y:S05]  /*0c70*/  BSYNC.RECONVERGENT B1 ;  /* 0x0000000000017941 */ /* 0x000fea0003800200 */
.L_x_9:
[----:B------:R-:W-:Y:S05]  /*0c80*/  @!P1 BRA `(.L_x_8) ;  /* 0x0000000000489947 */ /* 0x000fea0003800000 */
[----:B------:R-:W-:Y:S02]  /*0c90*/  ISETP.GE.U32.AND P0, PT, R11, 0x4, PT ;  /* 0x000000040b00780c */ /* 0x000fe40003f06070 */
[----:B------:R-:W-:-:S04]  /*0ca0*/  LOP3.LUT R6, R6, 0x3, RZ, 0xc0, !PT ;  /* 0x0000000306067812 */ /* 0x000fc800078ec0ff */
[----:B------:R-:W-:-:S07]  /*0cb0*/  ISETP.NE.AND P1, PT, R6, RZ, PT ;  /* 0x000000ff0600720c */ /* 0x000fce0003f25270 */
[C---:B0-----:R-:W-:Y:S02]  /*0cc0*/  @P0 IMAD R0, R7.reuse, 0x4, R4 ;  /* 0x0000000407000824 */ /* 0x041fe400078e0204 */
[----:B------:R-:W-:-:S03]  /*0cd0*/  @P0 VIADD R7, R7, 0x80 ;  /* 0x0000008007070836 */ /* 0x000fc60000000000 */
[----:B------:R1:W-:Y:S04]  /*0ce0*/  @P0 STS [R0], RZ ;  /* 0x000000ff00000388 */ /* 0x0003e80000000800 */
[----:B------:R1:W-:Y:S04]  /*0cf0*/  @P0 STS [R0+0x80], RZ ;  /* 0x000080ff00000388 */ /* 0x0003e80000000800 */
[----:B------:R1:W-:Y:S04]  /*0d00*/  @P0 STS [R0+0x100], RZ ;  /* 0x000100ff00000388 */ /* 0x0003e80000000800 */
[----:B------:R1:W-:Y:S01]  /*0d10*/  @P0 STS [R0+0x180], RZ ;  /* 0x000180ff00000388 */ /* 0x0003e20000000800 */
[----:B------:R-:W-:Y:S05]  /*0d20*/  @!P1 BRA `(.L_x_8) ;  /* 0x0000000000209947 */ /* 0x000fea0003800000 */
[----:B------:R-:W-:Y:S02]  /*0d30*/  IMAD R5, R7, 0x4, R5 ;  /* 0x0000000407057824 */ /* 0x000fe400078e0205 */
[----:B------:R-:W-:Y:S02]  /*0d40*/  IMAD.MOV R6, RZ, RZ, -R6 ;  /* 0x000000ffff067224 */ /* 0x000fe400078e0a06 */
[----:B------:R-:W-:-:S07]  /*0d50*/  VIADD R5, R5, UR4 ;  /* 0x0000000405057c36 */ /* 0x000fce0008000000 */
.L_x_11:
[----:B------:R-:W-:Y:S01]  /*0d60*/  VIADD R6, R6, 0x1 ;  /* 0x0000000106067836 */ /* 0x000fe20000000000 */
[----:B------:R0:W-:Y:S04]  /*0d70*/  STS [R5], RZ ;  /* 0x000000ff05007388 */ /* 0x0001e80000000800 */
[----:B------:R-:W-:Y:S01]  /*0d80*/  ISETP.NE.AND P0, PT, R6, RZ, PT ;  /* 0x000000ff0600720c */ /* 0x000fe20003f05270 */
[----:B0-----:R-:W-:-:S12]  /*0d90*/  VIADD R5, R5, 0x80 ;  /* 0x0000008005057836 */ /* 0x001fd80000000000 */
[----:B------:R-:W-:Y:S05]  /*0da0*/  @P0 BRA `(.L_x_11) ;  /* 0xfffffffc00ec0947 */ /* 0x000fea000383ffff */
.L_x_8:
[----:B------:R-:W-:Y:S05]  /*0db0*/  BSYNC.RECONVERGENT B0 ;  /* 0x0000000000007941 */ /* 0x000fea0003800200 */
.L_x_7:
[----:B------:R-:W2:Y:S01]  /*0dc0*/  LDCU UR6, c[0x0][0x3c4] ;  /* 0x00007880ff0677ac */ /* 0x000ea20008000800 */
[----:B-----5:R-:W-:Y:S01]  /*0dd0*/  LOP3.LUT R45, R44, 0x80000000, RZ, 0x3c, !PT ;  /* 0x800000002c2d7812 */ /* 0x020fe200078e3cff */
[----:B------:R-:W-:Y:S01]  /*0de0*/  BSSY.RECONVERGENT B0, `(.L_x_12) ;  /* 0x0000089000007945 */ /* 0x000fe20003800200 */
[----:B------:R-:W-:Y:S02]  /*0df0*/  LOP3.LUT R6, R43, 0x80000000, RZ, 0x3c, !PT ;  /* 0x800000002b067812 */ /* 0x000fe400078e3cff */
[----:B01----:R-:W-:Y:S02]  /*0e00*/  LOP3.LUT R0, R42, 0x80000000, RZ, 0x3c, !PT ;  /* 0x800000002a007812 */ /* 0x003fe400078e3cff */
[----:B------:R-:W-:Y:S02]  /*0e10*/  LOP3.LUT R41, R8, 0x80000000, RZ, 0x3c, !PT ;  /* 0x8000000008297812 */ /* 0x000fe400078e3cff */
[----:B------:R-:W-:Y:S02]  /*0e20*/  LOP3.LUT R40, R9, 0x80000000, RZ, 0x3c, !PT ;  /* 0x8000000009287812 */ /* 0x000fe400078e3cff */
[----:B------:R-:W-:-:S02]  /*0e30*/  LOP3.LUT R39, R10, 0x80000000, RZ, 0x3c, !PT ;  /* 0x800000000a277812 */ /* 0x000fc400078e3cff */
[----:B------:R-:W-:Y:S02]  /*0e40*/  LOP3.LUT R38, R13, 0x80000000, RZ, 0x3c, !PT ;  /* 0x800000000d267812 */ /* 0x000fe400078e3cff */
[----:B------:R-:W-:Y:S02]  /*0e50*/  LOP3.LUT R37, R14, 0x80000000, RZ, 0x3c, !PT ;  /* 0x800000000e257812 */ /* 0x000fe400078e3cff */
[----:B------:R-:W-:Y:S02]  /*0e60*/  LOP3.LUT R36, R15, 0x80000000, RZ, 0x3c, !PT ;  /* 0x800000000f247812 */ /* 0x000fe400078e3cff */
[----:B--2---:R-:W-:Y:S02]  /*0e70*/  SHF.R.U32.HI R47, RZ, UR6, R45 ;  /* 0x00000006ff2f7c19 */ /* 0x004fe4000801162d */
[----:B------:R-:W-:Y:S02]  /*0e80*/  SHF.R.U32.HI R7, RZ, UR6, R6 ;  /* 0x00000006ff077c19 */ /* 0x000fe40008011606 */
[----:B------:R-:W-:-:S02]  /*0e90*/  LOP3.LUT R47, R47, UR5, RZ, 0x30, !PT ;  /* 0x000000052f2f7c12 */ /* 0x000fc4000f8e30ff */
[----:B------:R-:W-:Y:S02]  /*0ea0*/  SHF.R.U32.HI R11, RZ, UR6, R0 ;  /* 0x00000006ff0b7c19 */ /* 0x000fe40008011600 */
[----:B------:R-:W-:Y:S01]  /*0eb0*/  SHF.R.U32.HI R25, RZ, UR6, R41 ;  /* 0x00000006ff197c19 */ /* 0x000fe20008011629 */
[----:B------:R-:W-:Y:S01]  /*0ec0*/  IMAD R5, R47, 0x4, R4 ;  /* 0x000000042f057824 */ /* 0x000fe200078e0204 */
[----:B------:R-:W-:Y:S01]  /*0ed0*/  LOP3.LUT R7, R7, UR5, RZ, 0x30, !PT ;  /* 0x0000000507077c12 */ /* 0x000fe2000f8e30ff */
[----:B------:R-:W-:Y:S01]  /*0ee0*/  NOP ;  /* 0x0000000000007918 */ /* 0x000fe20000000000 */
[----:B------:R-:W-:Y:S02]  /*0ef0*/  SHF.R.U32.HI R26, RZ, UR6, R40 ;  /* 0x00000006ff1a7c19 */ /* 0x000fe40008011628 */
[----:B------:R0:W-:Y:S01]  /*0f00*/  ATOMS.POPC.INC.32 RZ, [R5+URZ] ;  /* 0x0000000005ff7f8c */ /* 0x0001e2000d8000ff */
[----:B------:R-:W-:Y:S01]  /*0f10*/  LOP3.LUT R11, R11, UR5, RZ, 0x30, !PT ;  /* 0x000000050b0b7c12 */ /* 0x000fe2000f8e30ff */
[----:B------:R-:W-:Y:S01]  /*0f20*/  IMAD R7, R7, 0x4, R4 ;  /* 0x0000000407077824 */ /* 0x000fe200078e0204 */
[----:B------:R-:W-:-:S02]  /*0f30*/  SHF.R.U32.HI R27, RZ, UR6, R39 ;  /* 0x00000006ff1b7c19 */ /* 0x000fc40008011627 */
[----:B------:R-:W-:Y:S01]  /*0f40*/  LOP3.LUT R25, R25, UR5, RZ, 0x30, !PT ;  /* 0x0000000519197c12 */ /* 0x000fe2000f8e30ff */
[--C-:B------:R-:W-:Y:S01]  /*0f50*/  IMAD R11, R11, 0x4, R4.reuse ;  /* 0x000000040b0b7824 */ /* 0x100fe200078e0204 */
[----:B------:R-:W-:Y:S01]  /*0f60*/  LOP3.LUT R27, R27, UR5, RZ, 0x30, !PT ;  /* 0x000000051b1b7c12 */ /* 0x000fe2000f8e30ff */
[----:B------:R1:W-:Y:S01]  /*0f70*/  ATOMS.POPC.INC.32 RZ, [R7+URZ] ;  /* 0x0000000007ff7f8c */ /* 0x0003e2000d8000ff */
[----:B0-----:R-:W-:Y:S01]  /*0f80*/  LOP3.LUT R5, R26, UR5, RZ, 0x30, !PT ;  /* 0x000000051a057c12 */ /* 0x001fe2000f8e30ff */
[--C-:B------:R-:W-:Y:S01]  /*0f90*/  IMAD R25, R25, 0x4, R4.reuse ;  /* 0x0000000419197824 */ /* 0x100fe200078e0204 */
[----:B------:R-:W-:Y:S01]  /*0fa0*/  LOP3.LUT R26, R12, 0x80000000, RZ, 0x3c, !PT ;  /* 0x800000000c1a7812 */ /* 0x000fe200078e3cff */
[----:B------:R0:W-:Y:S01]  /*0fb0*/  ATOMS.POPC.INC.32 RZ, [R11+URZ] ;  /* 0x000000000bff7f8c */ /* 0x0001e2000d8000ff */
[----:B------:R-:W-:Y:S01]  /*0fc0*/  LOP3.LUT R35, R16, 0x80000000, RZ, 0x3c, !PT ;  /* 0x8000000010237812 */ /* 0x000fe200078e3cff */
[----:B------:R-:W-:Y:S01]  /*0fd0*/  IMAD R5, R5, 0x4, R4 ;  /* 0x0000000405057824 */ /* 0x000fe200078e0204 */
[----:B------:R-:W-:Y:S01]  /*0fe0*/  SHF.R.U32.HI R26, RZ, UR6, R26 ;  /* 0x00000006ff1a7c19 */ /* 0x000fe2000801161a */
[----:B------:R-:W-:Y:S01]  /*0ff0*/  IMAD R27, R27, 0x4, R4 ;  /* 0x000000041b1b7824 */ /* 0x000fe200078e0204 */
[----:B------:R2:W-:Y:S01]  /*1000*/  ATOMS.POPC.INC.32 RZ, [R25+URZ] ;  /* 0x0000000019ff7f8c */ /* 0x0005e2000d8000ff */
[----:B-1----:R-:W-:-:S02]  /*1010*/  SHF.R.U32.HI R7, RZ, UR6, R37 ;  /* 0x00000006ff077c19 */ /* 0x002fc40008011625 */
[----:B0-----:R-:W-:Y:S01]  /*1020*/  SHF.R.U32.HI R11, RZ, UR6, R38 ;  /* 0x00000006ff0b7c19 */ /* 0x001fe20008011626 */
[----:B------:R0:W-:Y:S01]  /*1030*/  ATOMS.POPC.INC.32 RZ, [R5+URZ] ;  /* 0x0000000005ff7f8c */ /* 0x0001e2000d8000ff */
[----:B------:R-:W-:Y:S02]  /*1040*/  SHF.R.U32.HI R28, RZ, UR6, R36 ;  /* 0x00000006ff1c7c19 */ /* 0x000fe40008011624 */
[----:B------:R-:W-:Y:S01]  /*1050*/  LOP3.LUT R11, R11, UR5, RZ, 0x30, !PT ;  /* 0x000000050b0b7c12 */ /* 0x000fe2000f8e30ff */
[----:B------:R1:W-:Y:S01]  /*1060*/  ATOMS.POPC.INC.32 RZ, [R27+URZ] ;  /* 0x000000001bff7f8c */ /* 0x0003e2000d8000ff */
[----:B--2---:R-:W-:Y:S02]  /*1070*/  LOP3.LUT R25, R26, UR5, RZ, 0x30, !PT ;  /* 0x000000051a197c12 */ /* 0x004fe4000f8e30ff */
[----:B------:R-:W-:Y:S01]  /*1080*/  SHF.R.U32.HI R26, RZ, UR6, R35 ;  /* 0x00000006ff1a7c19 */ /* 0x000fe20008011623 */
[--C-:B0-----:R-:W-:Y:S01]  /*1090*/  IMAD R5, R11, 0x4, R4.reuse ;  /* 0x000000040b057824 */ /* 0x101fe200078e0204 */
[----:B------:R-:W-:Y:S01]  /*10a0*/  LOP3.LUT R7, R7, UR5, RZ, 0x30, !PT ;  /* 0x0000000507077c12 */ /* 0x000fe2000f8e30ff */
[----:B------:R-:W-:Y:S01]  /*10b0*/  IMAD R25, R25, 0x4, R4 ;  /* 0x0000000419197824 */ /* 0x000fe200078e0204 */
[----:B------:R-:W-:-:S02]  /*10c0*/  LOP3.LUT R29, R26, UR5, RZ, 0x30, !PT ;  /* 0x000000051a1d7c12 */ /* 0x000fc4000f8e30ff */
[----:B-1----:R-:W-:Y:S01]  /*10d0*/  LOP3.LUT R27, R28, UR5, RZ, 0x30, !PT ;  /* 0x000000051c1b7c12 */ /* 0x002fe2000f8e30ff */
[--C-:B------:R-:W-:Y:S01]  /*10e0*/  IMAD R26, R7, 0x4, R4.reuse ;  /* 0x00000004071a7824 */ /* 0x100fe200078e0204 */
[----:B------:R-:W-:Y:S01]  /*10f0*/  LOP3.LUT R34, R17, 0x80000000, RZ, 0x3c, !PT ;  /* 0x8000000011227812 */ /* 0x000fe200078e3cff */
[--C-:B------:R-:W-:Y:S01]  /*1100*/  IMAD R28, R29, 0x4, R4.reuse ;  /* 0x000000041d1c7824 */ /* 0x100fe200078e0204 */
[----:B------:R-:W-:Y:S01]  /*1110*/  LOP3.LUT R48, R18, 0x80000000, RZ, 0x3c, !PT ;  /* 0x8000000012307812 */ /* 0x000fe200078e3cff */
[----:B------:R-:W-:Y:S01]  /*1120*/  IMAD R27, R27, 0x4, R4 ;  /* 0x000000041b1b7824 */ /* 0x000fe200078e0204 */
[----:B------:R-:W-:Y:S01]  /*1130*/  ATOMS.POPC.INC.32 RZ, [R25+URZ] ;  /* 0x0000000019ff7f8c */ /* 0x000fe2000d8000ff */
[----:B------:R-:W-:Y:S02]  /*1140*/  LOP3.LUT R33, R19, 0x80000000, RZ, 0x3c, !PT ;  /* 0x8000000013217812 */ /* 0x000fe400078e3cff */
[----:B------:R-:W-:Y:S01]  /*1150*/  LOP3.LUT R32, R20, 0x80000000, RZ, 0x3c, !PT ;  /* 0x8000000014207812 */ /* 0x000fe200078e3cff */
[----:B------:R-:W-:Y:S01]  /*1160*/  ATOMS.POPC.INC.32 RZ, [R5+URZ] ;  /* 0x0000000005ff7f8c */ /* 0x000fe2000d8000ff */
[----:B------:R-:W-:-:S02]  /*1170*/  LOP3.LUT R31, R21, 0x80000000, RZ, 0x3c, !PT ;  /* 0x80000000151f7812 */ /* 0x000fc400078e3cff */
[----:B------:R-:W-:Y:S01]  /*1180*/  SHF.R.U32.HI R53, RZ, UR6, R34 ;  /* 0x00000006ff357c19 */ /* 0x000fe20008011622 */
[----:B------:R-:W-:Y:S01]  /*1190*/  ATOMS.POPC.INC.32 RZ, [R26+URZ] ;  /* 0x000000001aff7f8c */ /* 0x000fe2000d8000ff */
[----:B------:R-:W-:Y:S02]  /*11a0*/  LOP3.LUT R30, R22, 0x80000000, RZ, 0x3c, !PT ;  /* 0x80000000161e7812 */ /* 0x000fe400078e3cff */
[----:B------:R-:W-:Y:S01]  /*11b0*/  SHF.R.U32.HI R48, RZ, UR6, R48 ;  /* 0x00000006ff307c19 */ /* 0x000fe20008011630 */
[----:B------:R0:W-:Y:S01]  /*11c0*/  ATOMS.POPC.INC.32 RZ, [R27+URZ] ;  /* 0x000000001bff7f8c */ /* 0x0001e2000d8000ff */
[----:B------:R-:W-:Y:S02]  /*11d0*/  LOP3.LUT R29, R23, 0x80000000, RZ, 0x3c, !PT ;  /* 0x80000000171d7812 */ /* 0x000fe400078e3cff */
[----:B------:R-:W-:Y:S01]  /*11e0*/  SHF.R.U32.HI R50, RZ, UR6, R33 ;  /* 0x00000006ff327c19 */ /* 0x000fe20008011621 */
[----:B------:R1:W-:Y:S01]  /*11f0*/  ATOMS.POPC.INC.32 RZ, [R28+URZ] ;  /* 0x000000001cff7f8c */ /* 0x0003e2000d8000ff */
[----:B------:R-:W-:-:S02]  /*1200*/  SHF.R.U32.HI R51, RZ, UR6, R32 ;  /* 0x00000006ff337c19 */ /* 0x000fc40008011620 */
[----:B------:R-:W-:Y:S02]  /*1210*/  LOP3.LUT R53, R53, UR5, RZ, 0x30, !PT ;  /* 0x0000000535357c12 */ /* 0x000fe4000f8e30ff */
[----:B0-----:R-:W-:Y:S02]  /*1220*/  SHF.R.U32.HI R27, RZ, UR6, R31 ;  /* 0x00000006ff1b7c19 */ /* 0x001fe4000801161f */
[----:B------:R-:W-:Y:S01]  /*1230*/  LOP3.LUT R48, R48, UR5, RZ, 0x30, !PT ;  /* 0x0000000530307c12 */ /* 0x000fe2000f8e30ff */
[----:B------:R-:W-:Y:S01]  /*1240*/  IMAD R26, R53, 0x4, R4 ;  /* 0x00000004351a7824 */ /* 0x000fe200078e0204 */
[----:B-1----:R-:W-:Y:S02]  /*1250*/  LOP3.LUT R28, R24, 0x80000000, RZ, 0x3c, !PT ;  /* 0x80000000181c7812 */ /* 0x002fe400078e3cff */
[----:B------:R-:W-:Y:S01]  /*1260*/  SHF.R.U32.HI R25, RZ, UR6, R30 ;  /* 0x00000006ff197c19 */ /* 0x000fe2000801161e */
[----:B------:R-:W-:Y:S01]  /*1270*/  IMAD R48, R48, 0x4, R4 ;  /* 0x0000000430307824 */ /* 0x000fe200078e0204 */
[----:B------:R-:W-:Y:S01]  /*1280*/  LOP3.LUT R50, R50, UR5, RZ, 0x30, !PT ;  /* 0x0000000532327c12 */ /* 0x000fe2000f8e30ff */
[----:B------:R0:W-:Y:S01]  /*1290*/  ATOMS.POPC.INC.32 RZ, [R26+URZ] ;  /* 0x000000001aff7f8c */ /* 0x0001e2000d8000ff */
[----:B------:R-:W-:-:S02]  /*12a0*/  SHF.R.U32.HI R5, RZ, UR6, R29 ;  /* 0x00000006ff057c19 */ /* 0x000fc4000801161d */
[----:B------:R-:W-:Y:S01]  /*12b0*/  LOP3.LUT R51, R51, UR5, RZ, 0x30, !PT ;  /* 0x0000000533337c12 */ /* 0x000fe2000f8e30ff */
[----:B------:R-:W-:Y:S01]  /*12c0*/  IMAD R50, R50, 0x4, R4 ;  /* 0x0000000432327824 */ /* 0x000fe200078e0204 */
[----:B------:R-:W-:Y:S01]  /*12d0*/  SHF.R.U32.HI R49, RZ, UR6, R28 ;  /* 0x00000006ff317c19 */ /* 0x000fe2000801161c */
[----:B------:R0:W-:Y:S01]  /*12e0*/  ATOMS.POPC.INC.32 RZ, [R48+URZ] ;  /* 0x0000000030ff7f8c */ /* 0x0001e2000d8000ff */
[----:B------:R-:W-:Y:S01]  /*12f0*/  LOP3.LUT R27, R27, UR5, RZ, 0x30, !PT ;  /* 0x000000051b1b7c12 */ /* 0x000fe2000f8e30ff */
[--C-:B------:R-:W-:Y:S01]  /*1300*/  IMAD R51, R51, 0x4, R4.reuse ;  /* 0x0000000433337824 */ /* 0x100fe200078e0204 */
[----:B------:R-:W-:Y:S01]  /*1310*/  LOP3.LUT R25, R25, UR5, RZ, 0x30, !PT ;  /* 0x0000000519197c12 */ /* 0x000fe2000f8e30ff */
[----:B------:R0:W-:Y:S01]  /*1320*/  ATOMS.POPC.INC.32 RZ, [R50+URZ] ;  /* 0x0000000032ff7f8c */ /* 0x0001e2000d8000ff */
[----:B------:R-:W-:Y:S01]  /*1330*/  LOP3.LUT R5, R5, UR5, RZ, 0x30, !PT ;  /* 0x0000000505057c12 */ /* 0x000fe2000f8e30ff */
[--C-:B------:R-:W-:Y:S01]  /*1340*/  IMAD R52, R27, 0x4, R4.reuse ;  /* 0x000000041b347824 */ /* 0x100fe200078e0204 */
[----:B------:R-:W-:Y:S01]  /*1350*/  ISETP.GT.U32.AND P1, PT, R3, 0xff, PT ;  /* 0x000000ff0300780c */ /* 0x000fe20003f24070 */
[--C-:B------:R-:W-:Y:S01]  /*1360*/  IMAD R25, R25, 0x4, R4.reuse ;  /* 0x0000000419197824 */ /* 0x100fe200078e0204 */
[----:B------:R-:W-:Y:S01]  /*1370*/  LOP3.LUT R49, R49, UR5, RZ, 0x30, !PT ;  /* 0x0000000531317c12 */ /* 0x000fe2000f8e30ff */
[----:B------:R-:W-:Y:S01]  /*1380*/  IMAD R5, R5, 0x4, R4 ;  /* 0x0000000405057824 */ /* 0x000fe200078e0204 */
[----:B------:R0:W-:Y:S01]  /*1390*/  ATOMS.POPC.INC.32 RZ, [R51+URZ] ;  /* 0x0000000033ff7f8c */ /* 0x0001e2000d8000ff */
[----:B------:R-:W-:Y:S01]  /*13a0*/  P2R R53, PR, RZ, 0x2 ;  /* 0x00000002ff357803 */ /* 0x000fe20000000000 */
[----:B------:R-:W-:-:S02]  /*13b0*/  IMAD.MOV.U32 R27, RZ, RZ, RZ ;  /* 0x000000ffff1b7224 */ /* 0x000fc400078e00ff */
[----:B------:R-:W-:Y:S01]  /*13c0*/  IMAD R49, R49, 0x4, R4 ;  /* 0x0000000431317824 */ /* 0x000fe200078e0204 */
[----:B------:R0:W-:Y:S01]  /*13d0*/  ATOMS.POPC.INC.32 RZ, [R52+URZ] ;  /* 0x0000000034ff7f8c */ /* 0x0001e2000d8000ff */
[----:B------:R-:W-:-:S03]  /*13e0*/  LEA R4, R3, UR4, 0x2 ;  /* 0x0000000403047c11 */ /* 0x000fc6000f8e10ff */
[----:B------:R0:W-:Y:S04]  /*13f0*/  ATOMS.POPC.INC.32 RZ, [R25+URZ] ;  /* 0x0000000019ff7f8c */ /* 0x0001e8000d8000ff */
[----:B------:R0:W-:Y:S04]  /*1400*/  ATOMS.POPC.INC.32 RZ, [R5+URZ] ;  /* 0x0000000005ff7f8c */ /* 0x0001e8000d8000ff */
[----:B------:R0:W-:Y:S01]  /*1410*/  ATOMS.POPC.INC.32 RZ, [R49+URZ] ;  /* 0x0000000031ff7f8c */ /* 0x0001e2000d8000ff */
[----:B------:R-:W-:Y:S06]  /*1420*/  BAR.SYNC.DEFER_BLOCKING 0x0 ;  /* 0x0000000000007b1d */ /* 0x000fec0000010000 */
[----:B------:R-:W-:Y:S05]  /*1430*/  @P1 BRA `(.L_x_13) ;  /* 0x00000000008c1947 */ /* 0x000fea0003800000 */
[----:B0-----:R-:W0:Y:S04]  /*1440*/  LDS R51, [R4] ;  /* 0x0000000004337984 */ /* 0x001e280000000800 */
[----:B------:R-:W1:Y:S04]  /*1450*/  LDS R26, [R4+0x400] ;  /* 0x00040000041a7984 */ /* 0x000e680000000800 */
[----:B------:R-:W2:Y:S04]  /*1460*/  LDS R5, [R4+0x800] ;  /* 0x0008000004057984 */ /* 0x000ea80000000800 */
[----:B------:R-:W3:Y:S04]  /*1470*/  LDS R48, [R4+0xc00] ;  /* 0x000c000004307984 */ /* 0x000ee80000000800 */
[----:B------:R-:W4:Y:S04]  /*1480*/  LDS R49, [R4+0x1000] ;  /* 0x0010000004317984 */ /* 0x000f280000000800 */
[----:B------:R-:W5:Y:S04]  /*1490*/  LDS R50, [R4+0x1400] ;  /* 0x0014000004327984 */ /* 0x000f680000000800 */
[----:B------:R-:W-:Y:S04]  /*14a0*/  LDS R27, [R4+0x2000] ;  /* 0x00200000041b7984 */ /* 0x000fe80000000800 */
[----:B------:R-:W-:Y:S04]  /*14b0*/  STS [R4], RZ ;  /* 0x000000ff04007388 */ /* 0x000fe80000000800 */
[----:B0-----:R-:W-:Y:S01]  /*14c0*/  STS [R4+0x400], R51 ;  /* 0x0004003304007388 */ /* 0x001fe20000000800 */
[----:B-1----:R-:W-:-:S03]  /*14d0*/  IMAD.IADD R52, R51, 0x1, R26 ;  /* 0x0000000133347824 */ /* 0x002fc600078e021a */
[----:B------:R-:W-:Y:S01]  /*14e0*/  LDS R26, [R4+0x2400] ;  /* 0x00240000041a7984 */ /* 0x000fe20000000800 */
[----:B--2---:R-:W-:-:S03]  /*14f0*/  IMAD.IADD R25, R52, 0x1, R5 ;  /* 0x0000000134197824 */ /* 0x004fc600078e0205 */
[----:B------:R-:W0:Y:S04]  /*1500*/  LDS R5, [R4+0x1800] ;  /* 0x0018000004057984 */ /* 0x000e280000000800 */
[----:B------:R3:W-:Y:S04]  /*1510*/  STS [R4+0x800], R52 ;  /* 0x0008003404007388 */ /* 0x0007e80000000800 */
[----:B------:R-:W-:Y:S01]  /*1520*/  STS [R4+0xc00], R25 ;  /* 0x000c001904007388 */ /* 0x000fe20000000800 */
[----:B---3--:R-:W-:-:S03]  /*1530*/  IMAD.IADD R52, R25, 0x1, R48 ;  /* 0x0000000119347824 */ /* 0x008fc600078e0230 */
[----:B------:R-:W1:Y:S01]  /*1540*/  LDS R48, [R4+0x1c00] ;  /* 0x001c000004307984 */ /* 0x000e620000000800 */
[----:B----4-:R-:W-:-:S03]  /*1550*/  IMAD.IADD R49, R52, 0x1, R49 ;  /* 0x0000000134317824 */ /* 0x010fc600078e0231 */
[----:B------:R-:W2:Y:S01]  /*1560*/  LDS R25, [R4+0x2800] ;  /* 0x0028000004197984 */ /* 0x000ea20000000800 */
[----:B-----5:R-:W-:-:S03]  /*1570*/  IMAD.IADD R51, R49, 0x1, R50 ;  /* 0x0000000131337824 */ /* 0x020fc600078e0232 */
[----:B------:R-:W3:Y:S04]  /*1580*/  LDS R50, [R4+0x2c00] ;  /* 0x002c000004327984 */ /* 0x000ee80000000800 */
[----:B------:R-:W-:Y:S04]  /*1590*/  STS [R4+0x1000], R52 ;  /* 0x0010003404007388 */ /* 0x000fe80000000800 */
[----:B------:R-:W-:Y:S04]  /*15a0*/  STS [R4+0x1400], R49 ;  /* 0x0014003104007388 */ /* 0x000fe80000000800 */
[----:B------:R-:W-:Y:S01]  /*15b0*/  STS [R4+0x1800], R51 ;  /* 0x0018003304007388 */ /* 0x000fe20000000800 */
[----:B0-----:R-:W-:-:S05]  /*15c0*/  IMAD.IADD R5, R51, 0x1, R5 ;  /* 0x0000000133057824 */ /* 0x001fca00078e0205 */
[----:B------:R-:W-:Y:S01]  /*15d0*/  STS [R4+0x1c00], R5 ;  /* 0x001c000504007388 */ /* 0x000fe20000000800 */
[----:B-1----:R-:W-:-:S04]  /*15e0*/  IMAD.IADD R48, R5, 0x1, R48 ;  /* 0x0000000105307824 */ /* 0x002fc800078e0230 */
[----:B------:R-:W-:Y:S01]  /*15f0*/  IMAD.IADD R27, R48, 0x1, R27 ;  /* 0x00000001301b7824 */ /* 0x000fe200078e021b */
[----:B------:R-:W-:Y:S03]  /*1600*/  STS [R4+0x2000], R48 ;  /* 0x0020003004007388 */ /* 0x000fe60000000800 */
[----:B------:R-:W-:Y:S01]  /*1610*/  IMAD.IADD R26, R27, 0x1, R26 ;  /* 0x000000011b1a7824 */ /* 0x000fe200078e021a */
[----:B------:R3:W-:Y:S03]  /*1620*/  STS [R4+0x2400], R27 ;  /* 0x0024001b04007388 */ /* 0x0007e60000000800 */
[----:B--2---:R-:W-:Y:S01]  /*1630*/  IMAD.IADD R25, R26, 0x1, R25 ;  /* 0x000000011a197824 */ /* 0x004fe200078e0219 */
[----:B------:R1:W-:Y:S04]  /*1640*/  STS [R4+0x2800], R26 ;  /* 0x0028001a04007388 */ /* 0x0003e80000000800 */
[----:B------:R1:W-:Y:S01]  /*1650*/  STS [R4+0x2c00], R25 ;  /* 0x002c001904007388 */ /* 0x0003e20000000800 */
[----:B---3--:R-:W-:-:S07]  /*1660*/  IMAD.IADD R27, R25, 0x1, R50 ;  /* 0x00000001191b7824 */ /* 0x008fce00078e0232 */
.L_x_13:
[----:B------:R-:W-:Y:S05]  /*1670*/  BSYNC.RECONVERGENT B0 ;  /* 0x0000000000007941 */ /* 0x000fea0003800200 */
.L_x_12:
[----:B01----:R-:W0:Y:S01]  /*1680*/  LDC.64 R4, c[0x0][0x380] ;  /* 0x0000e000ff047b82 */ /* 0x003e220000000a00 */
[C---:B------:R-:W-:Y:S01]  /*1690*/  ISETP.NE.AND P0, PT, R27.reuse, 0x1c80, PT ;  /* 0x00001c801b00780c */ /* 0x040fe20003f05270 */
[----:B------:R-:W-:Y:S01]  /*16a0*/  IMAD.U32 R25, RZ, RZ, UR7 ;  /* 0x00000007ff197e24 */ /* 0x000fe2000f8e00ff */
[----:B------:R-:W-:Y:S02]  /*16b0*/  @!P1 LOP3.LUT R49, R27, 0x40000000, RZ, 0xfc, !PT ;  /* 0x400000001b319812 */ /* 0x000fe400078efcff */
[----:B------:R-:W-:Y:S01]  /*16c0*/  ISETP.LT.U32.AND P0, PT, R3, 0x100, !P0 ;  /* 0x000001000300780c */ /* 0x000fe20004701070 */
[----:B------:R-:W-:Y:S01]  /*16d0*/  IMAD R25, R25, 0x100, R3 ;  /* 0x0000010019197824 */ /* 0x000fe200078e0203 */
[----:B------:R-:W-:-:S03]  /*16e0*/  LOP3.LUT R26, R18, 0x80000000, RZ, 0x3c, !PT ;  /* 0x80000000121a7812 */ /* 0x000fc600078e3cff */
[----:B0-----:R-:W-:Y:S01]  /*16f0*/  IMAD.WIDE R4, R25, 0x4, R4 ;  /* 0x0000000419047825 */ /* 0x001fe200078e0204 */
[----:B------:R-:W-:-:S04]  /*1700*/  LOP3.LUT R25, R12, 0x80000000, RZ, 0x3c, !PT ;  /* 0x800000000c197812 */ /* 0x000fc800078e3cff */
[----:B------:R0:W-:Y:S03]  /*1710*/  @!P1 STG.E.STRONG.SYS desc[UR8][R4.64], R49 ;  /* 0x0000003104009986 */ /* 0x0001e6000c115908 */
[----:B------:R-:W-:Y:S06]  /*1720*/  BAR.RED.OR.DEFER_BLOCKING 0x0, P0 ;  /* 0x0000000000007b1d */ /* 0x000fec0000014800 */
[----:B------:R-:W1:Y:S02]  /*1730*/  B2R.RESULT RZ, P0 ;  /* 0x0000000000ff731c */ /* 0x000e640000004000 */
[----:B01----:R-:W-:Y:S05]  /*1740*/  @!P0 BRA `(.L_x_14) ;  /* 0x0000000800908947 */ /* 0x003fea0003800000 */
[C---:B------:R-:W-:Y:S01]  /*1750*/  ISETP.GT.U32.AND P0, PT, R3.reuse, R47, PT ;  /* 0x0000002f0300720c */ /* 0x040fe20003f04070 */
[----:B------:R-:W-:Y:S01]  /*1760*/  BSSY B1, `(.L_x_15) ;  /* 0x000002e000017945 */ /* 0x000fe20003800000 */
[----:B------:R-:W-:Y:S02]  /*1770*/  LEA R11, R3, UR4, 0x3 ;  /* 0x00000004030b7c11 */ /* 0x000fe4000f8e18ff */
[----:B------:R-:W-:Y:S01]  /*1780*/  SEL R0, RZ, 0x1c80, !P0 ;  /* 0x00001c80ff007807 */ /* 0x000fe20004000000 */
[----:B------:R-:W-:Y:S08]  /*1790*/  @P1 BRA `(.L_x_16) ;  /* 0x0000000000a81947 */ /* 0x000ff00003800000 */
[----:B------:R-:W0:Y:S02]  /*17a0*/  LDC.64 R28, c[0x0][0x398] ;  /* 0x0000e600ff1c7b82 */ /* 0x000e240000000a00 */
[----:B0-----:R-:W-:-:S06]  /*17b0*/  IMAD.WIDE.U32 R28, R3, 0x8, R28 ;  /* 0x00000008031c7825 */ /* 0x001fcc00078e001c */
[----:B------:R-:W2:Y:S01]  /*17c0*/  LDG.E.64 R28, desc[UR8][R28.64] ;  /* 0x000000081c1c7981 */ /* 0x000ea2000c1e1b00 */
[----:B------:R-:W-:Y:S01]  /*17d0*/  UISETP.GE.AND UP0, UPT, UR7, 0x1, UPT ;  /* 0x000000010700788c */ /* 0x000fe2000bf06270 */
[----:B------:R-:W-:Y:S01]  /*17e0*/  IMAD.MOV.U32 R26, RZ, RZ, R27 ;  /* 0x000000ffff1a7224 */ /* 0x000fe200078e001b */
[----:B--2---:R-:W-:-:S04]  /*17f0*/  IADD3 R6, P0, PT, -R0, R28, RZ ;  /* 0x0000001c00067210 */ /* 0x004fc80007f1e1ff */
[----:B------:R-:W-:-:S05]  /*1800*/  IADD3.X R7, PT, PT, R29, -0x1, RZ, P0, !PT ;  /* 0xffffffff1d077810 */ /* 0x000fca00007fe4ff */
[----:B------:R0:W-:Y:S01]  /*1810*/  STS.64 [R11+0x7200], R6 ;  /* 0x007200060b007388 */ /* 0x0001e20000000a00 */
[----:B------:R-:W-:Y:S05]  /*1820*/  BRA.U !UP0, `(.L_x_17) ;  /* 0x00000001086c7547 */ /* 0x000fea000b800000 */
[----:B------:R-:W-:Y:S01]  /*1830*/  BSSY B0, `(.L_x_18) ;  /* 0x0000019000007945 */ /* 0x000fe20003800000 */
[----:B------:R-:W-:Y:S02]  /*1840*/  IMAD.MOV.U32 R25, RZ, RZ, -0x1 ;  /* 0xffffffffff197424 */ /* 0x000fe400078e00ff */
[----:B------:R-:W-:Y:S02]  /*1850*/  IMAD.U32 R28, RZ, RZ, UR7 ;  /* 0x00000007ff1c7e24 */ /* 0x000fe4000f8e00ff */
[----:B------:R-:W-:-:S07]  /*1860*/  IMAD.MOV.U32 R26, RZ, RZ, R27 ;  /* 0x000000ffff1a7224 */ /* 0x000fce00078e001b */
.L_x_22:
[----:B0-----:R-:W0:Y:S01]  /*1870*/  LDC.64 R6, c[0x0][0x380] ;  /* 0x0000e000ff067b82 */ /* 0x001e220000000a00 */
[----:B------:R-:W-:Y:S01]  /*1880*/  VIADD R31, R28, 0xffffffff ;  /* 0xffffffff1c1f7836 */ /* 0x000fe20000000000 */
[----:B------:R-:W-:Y:S03]  /*1890*/  BSSY B2, `(.L_x_19) ;  /* 0x0000008000027945 */ /* 0x000fe60003800000 */
[----:B------:R-:W-:-:S04]  /*18a0*/  IMAD R29, R31, 0x100, R3 ;  /* 0x000001001f1d7824 */ /* 0x000fc800078e0203 */
[----:B0-----:R-:W-:-:S07]  /*18b0*/  IMAD.WIDE R6, R29, 0x4, R6 ;  /* 0x000000041d067825 */ /* 0x001fce00078e0206 */
.L_x_20:
[----:B------:R-:W-:Y:S05]  /*18c0*/  YIELD ;  /* 0x0000000000007946 */ /* 0x000fea0003800000 */
[----:B------:R0:W-:Y:S06]  /*18d0*/  MEMBAR.SC.CTA ;  /* 0x0000000000007992 */ /* 0x0001ec0000000000 */
[----:B0-----:R-:W2:Y:S02]  /*18e0*/  LDG.E.STRONG.SYS R29, desc[UR8][R6.64] ;  /* 0x00000008061d7981 */ /* 0x001ea4000c1f5900 */
[----:B--2---:R-:W-:-:S13]  /*18f0*/  ISETP.NE.AND P0, PT, R29, RZ, PT ;  /* 0x000000ff1d00720c */ /* 0x004fda0003f05270 */
[----:B------:R-:W-:Y:S05]  /*1900*/  @!P0 BRA `(.L_x_20) ;  /* 0xfffffffc00ec8947 */ /* 0x000fea000383ffff */
[----:B------:R-:W-:Y:S05]  /*1910*/  BSYNC B2 ;  /* 0x0000000000027941 */ /* 0x000fea0003800000 */
.L_x_19:
[----:B------:R-:W-:Y:S01]  /*1920*/  BSSY.RECONVERGENT B2, `(.L_x_21) ;  /* 0x0000006000027945 */ /* 0x000fe20003800200 */
[C---:B------:R-:W-:Y:S02]  /*1930*/  ISETP.GT.AND P0, PT, R29.reuse, -0x1, PT ;  /* 0xffffffff1d00780c */ /* 0x040fe40003f04270 */
[----:B------:R-:W-:Y:S01]  /*1940*/  LOP3.LUT R29, R29, 0x3fffffff, RZ, 0xc0, !PT ;  /* 0x3fffffff1d1d7812 */ /* 0x000fe200078ec0ff */
[----:B------:R-:W-:Y:S05]  /*1950*/  WARPSYNC.EXCLUSIVE R25 ;  /* 0x0000000019007348 */ /* 0x000fea0003a00000 */
[----:B------:R-:W-:-:S05]  /*1960*/  IMAD.IADD R26, R29, 0x1, R26 ;  /* 0x000000011d1a7824 */ /* 0x000fca00078e021a */
[----:B------:R-:W-:-:S07]  /*1970*/  VOTE.ANY R25, PT, P0 ;  /* 0x0000000000197806 */ /* 0x000fce00000e0100 */
[----:B------:R-:W-:Y:S05]  /*1980*/  BSYNC.RECONVERGENT B2 ;  /* 0x0000000000027941 */ /* 0x000fea0003800200 */
.L_x_21:
[----:B------:R-:W-:Y:S01]  /*1990*/  ISETP.GT.U32.AND P1, PT, R28, 0x1, PT ;  /* 0x000000011c00780c */ /* 0x000fe20003f24070 */
[----:B------:R-:W-:-:S12]  /*19a0*/  IMAD.MOV.U32 R28, RZ, RZ, R31 ;  /* 0x000000ffff1c7224 */ /* 0x000fd800078e001f */
[----:B------:R-:W-:Y:S05]  /*19b0*/  @P0 BRA P1, `(.L_x_22) ;  /* 0xfffffffc00ac0947 */ /* 0x000fea000083ffff */
[----:B------:R-:W-:Y:S05]  /*19c0*/  BSYNC B0 ;  /* 0x0000000000007941 */ /* 0x000fea0003800000 */
.L_x_18:
[----:B------:R1:W2:Y:S02]  /*19d0*/  LDS.64 R6, [R11+0x7200] ;  /* 0x007200000b067984 */ /* 0x0002a40000000a00 */
.L_x_17:
[C---:B------:R-:W-:Y:S01]  /*19e0*/  IMAD.IADD R29, R26.reuse, 0x1, -R27 ;  /* 0x000000011a1d7824 */ /* 0x040fe200078e0a1b */
[----:B------:R-:W-:-:S04]  /*19f0*/  LOP3.LUT R25, R26, 0x80000000, RZ, 0xfc, !PT ;  /* 0x800000001a197812 */ /* 0x000fc800078efcff */
[C---:B0-2---:R-:W-:Y:S01]  /*1a00*/  IADD3 R6, P0, PT, R29.reuse, R6, RZ ;  /* 0x000000061d067210 */ /* 0x045fe20007f1e0ff */
[----:B------:R0:W-:Y:S03]  /*1a10*/  STG.E.STRONG.SYS desc[UR8][R4.64], R25 ;  /* 0x0000001904007986 */ /* 0x0001e6000c115908 */
[----:B------:R-:W-:-:S05]  /*1a20*/  LEA.HI.X.SX32 R7, R29, R7, 0x1, P0 ;  /* 0x000000071d077211 */ /* 0x000fca00000f0eff */
[----:B------:R0:W-:Y:S04]  /*1a30*/  STS.64 [R11+0x7200], R6 ;  /* 0x007200060b007388 */ /* 0x0001e80000000a00 */
.L_x_16:
[----:B------:R-:W-:Y:S05]  /*1a40*/  BSYNC B1 ;  /* 0x0000000000017941 */ /* 0x000fea0003800000 */
.L_x_15:
[----:B------:R-:W2:Y:S01]  /*1a50*/  LDC R26, c[0x0][0x3c0] ;  /* 0x0000f000ff1a7b82 */ /* 0x000ea20000000800 */
[----:B------:R-:W-:-:S07]  /*1a60*/  LEA R47, R47, UR4, 0x3 ;  /* 0x000000042f2f7c11 */ /* 0x000fce000f8e18ff */
[----:B0-----:R-:W0:Y:S01]  /*1a70*/  LDC.64 R4, c[0x0][0x390] ;  /* 0x0000e400ff047b82 */ /* 0x001e220000000a00 */
[----:B--2---:R-:W-:Y:S02]  /*1a80*/  ISETP.LE.AND P0, PT, R26, UR10, PT ;  /* 0x0000000a1a007c0c */ /* 0x004fe4000bf03270 */
[----:B0-----:R-:W-:-:S04]  /*1a90*/  ISETP.EQ.U32.AND P1, PT, R4, RZ, PT ;  /* 0x000000ff0400720c */ /* 0x001fc80003f22070 */
[----:B------:R-:W-:-:S04]  /*1aa0*/  ISETP.EQ.OR.EX P0, PT, R5, RZ, !P0, P1 ;  /* 0x000000ff0500720c */ /* 0x000fc80004702710 */
[----:B------:R-:W-:-:S13]  /*1ab0*/  ISETP.GT.U32.OR P0, PT, R3, 0xff, P0 ;  /* 0x000000ff0300780c */ /* 0x000fda0000704470 */
[----:B------:R-:W-:Y:S05]  /*1ac0*/  @P0 BRA `(.L_x_23) ;  /* 0x00000000001c0947 */ /* 0x000fea0003800000 */
[----:B------:R-:W0:Y:S01]  /*1ad0*/  LDS.64 R6, [R11+0x7200] ;  /* 0x007200000b067984 */ /* 0x000e220000000a00 */
[C---:B------:R-:W-:Y:S02]  /*1ae0*/  LEA R4, P2, R3.reuse, R4, 0x3 ;  /* 0x0000000403047211 */ /* 0x040fe400078418ff */
[--C-:B------:R-:W-:Y:S02]  /*1af0*/  SHF.R.S32.HI R25, RZ, 0x1f, R27.reuse ;  /* 0x0000001fff197819 */ /* 0x100fe4000001141b */
[----:B------:R-:W-:Y:S02]  /*1b00*/  LEA.HI.X R5, R3, R5, RZ, 0x3, P2 ;  /* 0x0000000503057211 */ /* 0x000fe400010f1cff */
[----:B0-----:R-:W-:-:S04]  /*1b10*/  IADD3 R6, P0, P1, R6, R0, R27 ;  /* 0x0000000006067210 */ /* 0x001fc8000791e01b */
[----:B------:R-:W-:-:S05]  /*1b20*/  IADD3.X R7, PT, PT, R7, RZ, R25, P0, P1 ;  /* 0x000000ff07077210 */ /* 0x000fca00007e2419 */
[----:B------:R0:W-:Y:S04]  /*1b30*/  STG.E.64 desc[UR8][R4.64], R6 ;  /* 0x0000000604007986 */ /* 0x0001e8000c101b08 */
.L_x_23:
[----:B------:R-:W-:Y:S05]  /*1b40*/  WARPSYNC.ALL ;  /* 0x0000000000007948 */ /* 0x000fea0003800000 */
[----:B------:R-:W-:Y:S01]  /*1b50*/  BAR.SYNC.DEFER_BLOCKING 0x0 ;  /* 0x0000000000007b1d */ /* 0x000fe20000010000 */
[----:B------:R-:W-:-:S05]  /*1b60*/  ISETP.LT.AND P0, PT, R26, UR10, PT ;  /* 0x0000000a1a007c0c */ /* 0x000fca000bf01270 */
[----:B0-----:R0:W2:Y:S08]  /*1b70*/  LDS.64 R4, [R47+0x7200] ;  /* 0x007200002f047984 */ /* 0x0010b00000000a00 */
[----:B0-----:R-:W-:Y:S05]  /*1b80*/  @P0 BRA `(.L_x_24) ;  /* 0x0000000000700947 */ /* 0x001fea0003800000 */
[----:B------:R-:W0:Y:S01]  /*1b90*/  LDCU.64 UR12, c[0x0][0x3a0] ;  /* 0x00007400ff0c77ac */ /* 0x000e220008000a00 */
[C---:B------:R-:W-:Y:S02]  /*1ba0*/  LOP3.LUT R7, R3.reuse, 0x3e0, RZ, 0xc0, !PT ;  /* 0x000003e003077812 */ /* 0x040fe400078ec0ff */
[----:B------:R-:W-:-:S05]  /*1bb0*/  LOP3.LUT R2, R3, 0x1f, RZ, 0xc0, !PT ;  /* 0x0000001f03027812 */ /* 0x000fca00078ec0ff */
[----:B------:R-:W-:-:S05]  /*1bc0*/  IMAD R7, R7, 0x13, R2 ;  /* 0x0000001307077824 */ /* 0x000fca00078e0202 */
[----:B--2---:R-:W-:-:S05]  /*1bd0*/  IADD3 R0, P0, PT, R7, R4, RZ ;  /* 0x0000000407007210 */ /* 0x004fca0007f1e0ff */
[----:B------:R-:W-:Y:S01]  /*1be0*/  IMAD.X R5, RZ, RZ, R5, P0 ;  /* 0x000000ffff057224 */ /* 0x000fe200000e0605 */
[----:B0-----:R-:W-:-:S04]  /*1bf0*/  LEA R2, P0, R0, UR12, 0x2 ;  /* 0x0000000c00027c11 */ /* 0x001fc8000f8010ff */
[----:B------:R-:W-:-:S05]  /*1c00*/  LEA.HI.X R3, R0, UR13, R5, 0x2, P0 ;  /* 0x0000000d00037c11 */ /* 0x000fca00080f1405 */
[----:B------:R-:W-:Y:S04]  /*1c10*/  STG.E desc[UR8][R2.64], R44 ;  /* 0x0000002c02007986 */ /* 0x000fe8000c101908 */
        /* <DEDUP_REMOVED lines=17> */
[----:B------:R-:W-:Y:S01]  /*1d30*/  STG.E desc[UR8][R2.64+0x900], R24 ;  /* 0x0009001802007986 */ /* 0x000fe2000c101908 */
[----:B------:R-:W-:Y:S05]  /*1d40*/  EXIT ;  /* 0x000000000000794d */ /* 0x000fea0003800000 */
.L_x_24:
[C---:B------:R-:W-:Y:S01]  /*1d50*/  LOP3.LUT R7, R3.reuse, 0x3e0, RZ, 0xc0, !PT ;  /* 0x000003e003077812 */ /* 0x040fe200078ec0ff */
[----:B------:R-:W0:Y:S01]  /*1d60*/  LDCU.64 UR12, c[0x0][0x3a0] ;  /* 0x00007400ff0c77ac */ /* 0x000e220008000a00 */
[----:B------:R-:W-:Y:S01]  /*1d70*/  LOP3.LUT R2, R3, 0x1f, RZ, 0xc0, !PT ;  /* 0x0000001f03027812 */ /* 0x000fe200078ec0ff */
[----:B-1----:R-:W-:-:S04]  /*1d80*/  IMAD.U32 R11, RZ, RZ, UR7 ;  /* 0x00000007ff0b7e24 */ /* 0x002fc8000f8e00ff */
[----:B------:R-:W-:Y:S02]  /*1d90*/  IMAD R7, R7, 0x13, R2 ;  /* 0x0000001307077824 */ /* 0x000fe400078e0202 */
[----:B------:R-:W-:Y:S02]  /*1da0*/  IMAD R0, R11, -0x1c80, R26 ;  /* 0xffffe3800b007824 */ /* 0x000fe400078e021a */
[C---:B------:R-:W-:Y:S01]  /*1db0*/  VIADD R11, R7.reuse, 0x20 ;  /* 0x00000020070b7836 */ /* 0x040fe20000000000 */
[C---:B--2---:R-:W-:Y:S01]  /*1dc0*/  IADD3 R3, P0, PT, R7.reuse, R4, RZ ;  /* 0x0000000407037210 */ /* 0x044fe20007f1e0ff */
[C---:B------:R-:W-:Y:S01]  /*1dd0*/  VIADD R25, R7.reuse, 0x60 ;  /* 0x0000006007197836 */ /* 0x040fe20000000000 */
[-C--:B------:R-:W-:Y:S02]  /*1de0*/  ISETP.GE.AND P1, PT, R7, R0.reuse, PT ;  /* 0x000000000700720c */ /* 0x080fe40003f26270 */
[-C--:B------:R-:W-:Y:S01]  /*1df0*/  ISETP.GE.AND P2, PT, R11, R0.reuse, PT ;  /* 0x000000000b00720c */ /* 0x080fe20003f46270 */
[----:B------:R-:W-:Y:S01]  /*1e00*/  IMAD.X R4, RZ, RZ, R5, P0 ;  /* 0x000000ffff047224 */ /* 0x000fe200000e0605 */
[----:B------:R-:W-:Y:S01]  /*1e10*/  ISETP.GE.AND P4, PT, R25, R0, PT ;  /* 0x000000001900720c */ /* 0x000fe20003f86270 */
[----:B------:R-:W-:Y:S01]  /*1e20*/  VIADD R5, R7, 0x40 ;  /* 0x0000004007057836 */ /* 0x000fe20000000000 */
[----:B0-----:R-:W-:Y:S01]  /*1e30*/  LEA R2, P0, R3, UR12, 0x2 ;  /* 0x0000000c03027c11 */ /* 0x001fe2000f8010ff */
[----:B------:R-:W-:-:S02]  /*1e40*/  VIADD R11, R7, 0xa0 ;  /* 0x000000a0070b7836 */ /* 0x000fc40000000000 */
[----:B------:R-:W-:Y:S01]  /*1e50*/  VIADD R25, R7, 0xc0 ;  /* 0x000000c007197836 */ /* 0x000fe20000000000 */
[-C--:B------:R-:W-:Y:S01]  /*1e60*/  ISETP.GE.AND P3, PT, R5, R0.reuse, PT ;  /* 0x000000000500720c */ /* 0x080fe20003f66270 */
[----:B------:R-:W-:Y:S01]  /*1e70*/  VIADD R5, R7, 0x80 ;  /* 0x0000008007057836 */ /* 0x000fe20000000000 */
[----:B------:R-:W-:Y:S02]  /*1e80*/  LEA.HI.X R3, R3, UR13, R4, 0x2, P0 ;  /* 0x0000000d03037c11 */ /* 0x000fe400080f1404 */
[-C--:B------:R-:W-:Y:S01]  /*1e90*/  ISETP.GE.AND P6, PT, R11, R0.reuse, PT ;  /* 0x000000000b00720c */ /* 0x080fe20003fc6270 */
[----:B------:R-:W-:Y:S01]  /*1ea0*/  VIADD R11, R7, 0x100 ;  /* 0x00000100070b7836 */ /* 0x000fe20000000000 */
[-C--:B------:R-:W-:Y:S01]  /*1eb0*/  ISETP.GE.AND P5, PT, R5, R0.reuse, PT ;  /* 0x000000000500720c */ /* 0x080fe20003fa6270 */
[----:B------:R-:W-:Y:S01]  /*1ec0*/  VIADD R5, R7, 0xe0 ;  /* 0x000000e007057836 */ /* 0x000fe20000000000 */
[----:B------:R-:W-:Y:S01]  /*1ed0*/  @!P1 STG.E desc[UR8][R2.64], R44 ;  /* 0x0000002c02009986 */ /* 0x000fe2000c101908 */
[----:B------:R-:W-:-:S03]  /*1ee0*/  ISETP.GE.AND P0, PT, R25, R0, PT ;  /* 0x000000001900720c */ /* 0x000fc60003f06270 */
[-C--:B------:R-:W-:Y:S01]  /*1ef0*/  ISETP.GE.AND P1, PT, R5, R0.reuse, PT ;  /* 0x000000000500720c */ /* 0x080fe20003f26270 */
[----:B------:R-:W-:Y:S01]  /*1f00*/  VIADD R5, R7, 0x120 ;  /* 0x0000012007057836 */ /* 0x000fe20000000000 */
[----:B------:R-:W-:Y:S04]  /*1f10*/  @!P3 STG.E desc[UR8][R2.64+0x100], R42 ;  /* 0x0001002a0200b986 */ /* 0x000fe8000c101908 */
[-C--:B------:R-:W-:Y:S01]  /*1f20*/  ISETP.GE.AND P3, PT, R5, R0.reuse, PT ;  /* 0x000000000500720c */ /* 0x080fe20003f66270 */
[----:B------:R-:W-:Y:S01]  /*1f30*/  VIADD R5, R7, 0x160 ;  /* 0x0000016007057836 */ /* 0x000fe20000000000 */
[----:B------:R-:W-:Y:S01]  /*1f40*/  @!P2 STG.E desc[UR8][R2.64+0x80], R43 ;  /* 0x0000802b0200a986 */ /* 0x000fe2000c101908 */
[----:B------:R-:W-:Y:S01]  /*1f50*/  ISETP.GE.AND P2, PT, R11, R0, PT ;  /* 0x000000000b00720c */ /* 0x000fe20003f46270 */
[----:B------:R-:W-:-:S02]  /*1f60*/  VIADD R11, R7, 0x140 ;  /* 0x00000140070b7836 */ /* 0x000fc40000000000 */
[----:B------:R0:W-:Y:S01]  /*1f70*/  @!P5 STG.E desc[UR8][R2.64+0x200], R9 ;  /* 0x000200090200d986 */ /* 0x0001e2000c101908 */
[-C--:B------:R-:W-:Y:S01]  /*1f80*/  ISETP.GE.AND P5, PT, R5, R0.reuse, PT ;  /* 0x000000000500720c */ /* 0x080fe20003fa6270 */
[----:B------:R-:W-:Y:S02]  /*1f90*/  VIADD R5, R7, 0x1a0 ;  /* 0x000001a007057836 */ /* 0x000fe40000000000 */
[----:B------:R1:W-:Y:S01]  /*1fa0*/  @!P4 STG.E desc[UR8][R2.64+0x180], R8 ;  /* 0x000180080200c986 */ /* 0x0003e2000c101908 */
[-C--:B------:R-:W-:Y:S01]  /*1fb0*/  ISETP.GE.AND P4, PT, R11, R0.reuse, PT ;  /* 0x000000000b00720c */ /* 0x080fe20003f86270 */
[----:B------:R-:W-:Y:S02]  /*1fc0*/  VIADD R11, R7, 0x180 ;  /* 0x00000180070b7836 */ /* 0x000fe40000000000 */
[----:B------:R1:W-:Y:S01]  /*1fd0*/  @!P0 STG.E desc[UR8][R2.64+0x300], R12 ;  /* 0x0003000c02008986 */ /* 0x0003e2000c101908 */
[----:B------:R-:W-:Y:S01]  /*1fe0*/  ISETP.GE.AND P0, PT, R5, R0, PT ;  /* 0x000000000500720c */ /* 0x000fe20003f06270 */
[----:B------:R-:W-:-:S02]  /*1ff0*/  VIADD R5, R7, 0x1e0 ;  /* 0x000001e007057836 */ /* 0x000fc40000000000 */
[----:B------:R1:W-:Y:S01]  /*2000*/  @!P6 STG.E desc[UR8][R2.64+0x280], R10 ;  /* 0x0002800a0200e986 */ /* 0x0003e2000c101908 */
[-C--:B------:R-:W-:Y:S01]  /*2010*/  ISETP.GE.AND P6, PT, R11, R0.reuse, PT ;  /* 0x000000000b00720c */ /* 0x080fe20003fc6270 */
[----:B------:R-:W-:Y:S02]  /*2020*/  VIADD R11, R7, 0x1c0 ;  /* 0x000001c0070b7836 */ /* 0x000fe40000000000 */
[----:B------:R1:W-:Y:S01]  /*2030*/  @!P2 STG.E desc[UR8][R2.64+0x400], R14 ;  /* 0x0004000e0200a986 */ /* 0x0003e2000c101908 */
[-C--:B------:R-:W-:Y:S01]  /*2040*/  ISETP.GE.AND P2, PT, R5, R0.reuse, PT ;  /* 0x000000000500720c */ /* 0x080fe20003f46270 */
[C---:B0-----:R-:W-:Y:S02]  /*2050*/  VIADD R9, R7.reuse, 0x200 ;  /* 0x0000020007097836 */ /* 0x041fe40000000000 */
[C---:B------:R-:W-:Y:S01]  /*2060*/  VIADD R5, R7.reuse, 0x220 ;  /* 0x0000022007057836 */ /* 0x040fe20000000000 */
[----:B------:R1:W-:Y:S01]  /*2070*/  @!P1 STG.E desc[UR8][R2.64+0x380], R13 ;  /* 0x0003800d02009986 */ /* 0x0003e2000c101908 */
[----:B------:R-:W-:Y:S01]  /*2080*/  VIADD R7, R7, 0x240 ;  /* 0x0000024007077836 */ /* 0x000fe20000000000 */
[----:B------:R-:W-:-:S02]  /*2090*/  ISETP.GE.AND P1, PT, R11, R0, PT ;  /* 0x000000000b00720c */ /* 0x000fc40003f26270 */
[----:B------:R1:W-:Y:S01]  /*20a0*/  @!P3 STG.E desc[UR8][R2.64+0x480], R15 ;  /* 0x0004800f0200b986 */ /* 0x0003e2000c101908 */
[----:B------:R-:W-:-:S03]  /*20b0*/  ISETP.GE.AND P3, PT, R9, R0, PT ;  /* 0x000000000900720c */ /* 0x000fc60003f66270 */
[----:B------:R1:W-:Y:S01]  /*20c0*/  @!P4 STG.E desc[UR8][R2.64+0x500], R16 ;  /* 0x000500100200c986 */ /* 0x0003e2000c101908 */
[----:B------:R-:W-:-:S03]  /*20d0*/  ISETP.GE.AND P4, PT, R5, R0, PT ;  /* 0x000000000500720c */ /* 0x000fc60003f86270 */
[----:B------:R1:W-:Y:S01]  /*20e0*/  @!P5 STG.E desc[UR8][R2.64+0x580], R17 ;  /* 0x000580110200d986 */ /* 0x0003e2000c101908 */
[----:B------:R-:W-:-:S03]  /*20f0*/  ISETP.GE.AND P5, PT, R7, R0, PT ;  /* 0x000000000700720c */ /* 0x000fc60003fa6270 */
[----:B------:R1:W-:Y:S04]  /*2100*/  @!P6 STG.E desc[UR8][R2.64+0x600], R18 ;  /* 0x000600120200e986 */ /* 0x0003e8000c101908 */
[----:B------:R1:W-:Y:S04]  /*2110*/  @!P0 STG.E desc[UR8][R2.64+0x680], R19 ;  /* 0x0006801302008986 */ /* 0x0003e8000c101908 */
[----:B------:R1:W-:Y:S04]  /*2120*/  @!P1 STG.E desc[UR8][R2.64+0x700], R20 ;  /* 0x0007001402009986 */ /* 0x0003e8000c101908 */
[----:B------:R1:W-:Y:S04]  /*2130*/  @!P2 STG.E desc[UR8][R2.64+0x780], R21 ;  /* 0x000780150200a986 */ /* 0x0003e8000c101908 */
[----:B------:R1:W-:Y:S04]  /*2140*/  @!P3 STG.E desc[UR8][R2.64+0x800], R22 ;  /* 0x000800160200b986 */ /* 0x0003e8000c101908 */
[----:B------:R1:W-:Y:S01]  /*2150*/  @!P4 STG.E desc[UR8][R2.64+0x880], R23 ;  /* 0x000880170200c986 */ /* 0x0003e2000c101908 */
[----:B------:R-:W-:Y:S05]  /*2160*/  @P5 EXIT ;  /* 0x000000000000594d */ /* 0x000fea0003800000 */
[----:B------:R-:W-:Y:S01]  /*2170*/  STG.E desc[UR8][R2.64+0x900], R24 ;  /* 0x0009001802007986 */ /* 0x000fe2000c101908 */
[----:B------:R-:W-:Y:S05]  /*2180*/  EXIT ;  /* 0x000000000000794d */ /* 0x000fea0003800000 */
.L_x_14:
[----:B------:R-:W-:Y:S01]  /*2190*/  IMAD.MOV.U32 R2, RZ, RZ, RZ ;  /* 0x000000ffff027224 */ /* 0x000fe200078e00ff */
[C---:B------:R-:W-:Y:S01]  /*21a0*/  ISETP.GT.U32.AND P0, PT, R3.reuse, 0x1f, PT ;  /* 0x0000001f0300780c */ /* 0x040fe20003f04070 */
[----:B------:R-:W-:Y:S05]  /*21b0*/  WARPSYNC.ALL ;  /* 0x0000000000007948 */ /* 0x000fea0003800000 */
[----:B------:R-:W-:-:S05]  /*21c0*/  IMAD.HI.U32 R24, R3, 0x15555556, R2 ;  /* 0x1555555603187827 */ /* 0x000fca00078e0002 */
[----:B------:R-:W-:-:S05]  /*21d0*/  LEA R24, R24, UR4, 0x2 ;  /* 0x0000000418187c11 */ /* 0x000fca000f8e10ff */
[----:B------:R0:W-:Y:S01]  /*21e0*/  STS [R24+0x3410], R27 ;  /* 0x0034101b18007388 */ /* 0x0001e20000000800 */
[----:B------:R-:W-:Y:S06]  /*21f0*/  BAR.SYNC.DEFER_BLOCKING 0x0 ;  /* 0x0000000000007b1d */ /* 0x000fec0000010000 */
[----:B------:R-:W-:Y:S05]  /*2200*/  @P0 BRA `(.L_x_25) ;  /* 0x0000000000e00947 */ /* 0x000fea0003800000 */
[----:B------:R-:W-:Y:S01]  /*2210*/  IMAD.MOV.U32 R5, RZ, RZ, 0x34 ;  /* 0x00000034ff057424 */ /* 0x000fe200078e00ff */
[----:B------:R-:W-:-:S03]  /*2220*/  UMOV UR11, 0xffffffff ;  /* 0xffffffff000b7882 */ /* 0x000fc60000000000 */
[----:B------:R-:W-:-:S05]  /*2230*/  IMAD R18, R3, R5, UR4 ;  /* 0x0000000403127e24 */ /* 0x000fca000f8e0205 */
[----:B------:R-:W-:Y:S04]  /*2240*/  LDS R16, [R18+0x3410] ;  /* 0x0034100012107984 */ /* 0x000fe80000000800 */
[----:B------:R-:W-:Y:S04]  /*2250*/  LDS R17, [R18+0x3414] ;  /* 0x0034140012117984 */ /* 0x000fe80000000800 */
[----:B------:R-:W1:Y:S04]  /*2260*/  LDS R14, [R18+0x3418] ;  /* 0x00341800120e7984 */ /* 0x000e680000000800 */
[----:B------:R-:W-:Y:S04]  /*2270*/  LDS R15, [R18+0x341c] ;  /* 0x00341c00120f7984 */ /* 0x000fe80000000800 */
[----:B------:R-:W2:Y:S04]  /*2280*/  LDS R12, [R18+0x3420] ;  /* 0x00342000120c7984 */ /* 0x000ea80000000800 */
[----:B------:R-:W-:Y:S04]  /*2290*/  LDS R13, [R18+0x3424] ;  /* 0x00342400120d7984 */ /* 0x000fe80000000800 */
[----:B------:R-:W3:Y:S04]  /*22a0*/  LDS R10, [R18+0x3428] ;  /* 0x00342800120a7984 */ /* 0x000ee80000000800 */
[----:B------:R-:W-:Y:S04]  /*22b0*/  LDS R9, [R18+0x342c] ;  /* 0x00342c0012097984 */ /* 0x000fe80000000800 */
[----:B------:R-:W4:Y:S04]  /*22c0*/  LDS R8, [R18+0x3430] ;  /* 0x0034300012087984 */ /* 0x000f280000000800 */
[----:B------:R-:W-:Y:S04]  /*22d0*/  LDS R5, [R18+0x3434] ;  /* 0x0034340012057984 */ /* 0x000fe80000000800 */
[----:B------:R-:W5:Y:S04]  /*22e0*/  LDS R4, [R18+0x3438] ;  /* 0x0034380012047984 */ /* 0x000f680000000800 */
[----:B------:R-:W0:Y:S01]  /*22f0*/  LDS R19, [R18+0x343c] ;  /* 0x00343c0012137984 */ /* 0x000e220000000800 */
[----:B-1----:R-:W-:-:S04]  /*2300*/  IADD3 R20, PT, PT, R14, R17, R16 ;  /* 0x000000110e147210 */ /* 0x002fc80007ffe010 */
[----:B--2---:R-:W-:-:S04]  /*2310*/  IADD3 R20, PT, PT, R12, R20, R15 ;  /* 0x000000140c147210 */ /* 0x004fc80007ffe00f */
[----:B---3--:R-:W-:-:S04]  /*2320*/  IADD3 R20, PT, PT, R10, R20, R13 ;  /* 0x000000140a147210 */ /* 0x008fc80007ffe00d */
[----:B----4-:R-:W-:-:S04]  /*2330*/  IADD3 R20, PT, PT, R8, R20, R9 ;  /* 0x0000001408147210 */ /* 0x010fc80007ffe009 */
[----:B-----5:R-:W-:-:S05]  /*2340*/  IADD3 R20, PT, PT, R4, R20, R5 ;  /* 0x0000001404147210 */ /* 0x020fca0007ffe005 */
[----:B0-----:R-:W-:Y:S01]  /*2350*/  IMAD.IADD R19, R19, 0x1, R20 ;  /* 0x0000000113137824 */ /* 0x001fe200078e0214 */
[----:B------:R-:W-:Y:S06]  /*2360*/  BRA.DIV UR11, `(.L_x_26) ;  /* 0x0000005e0be47947 */ /* 0x000fec000b800000 */
[----:B------:R-:W0:Y:S02]  /*2370*/  SHFL.UP P0, R20, R19, 0x1, RZ ;  /* 0x0420000013147989 */ /* 0x000e2400000000ff */
[----:B0-----:R-:W-:-:S05]  /*2380*/  @P0 IMAD.IADD R20, R19, 0x1, R20 ;  /* 0x0000000113140824 */ /* 0x001fca00078e0214 */
[----:B------:R-:W0:Y:S02]  /*2390*/  SHFL.UP P0, R21, R20, 0x2, RZ ;  /* 0x0440000014157989 */ /* 0x000e2400000000ff */
[----:B0-----:R-:W-:-:S05]  /*23a0*/  @P0 IMAD.IADD R21, R20, 0x1, R21 ;  /* 0x0000000114150824 */ /* 0x001fca00078e0215 */
[----:B------:R-:W0:Y:S02]  /*23b0*/  SHFL.UP P0, R22, R21, 0x4, RZ ;  /* 0x0480000015167989 */ /* 0x000e2400000000ff */
[----:B0-----:R-:W-:-:S05]  /*23c0*/  @P0 IMAD.IADD R22, R21, 0x1, R22 ;  /* 0x0000000115160824 */ /* 0x001fca00078e0216 */
[----:B------:R-:W0:Y:S02]  /*23d0*/  SHFL.UP P0, R23, R22, 0x8, RZ ;  /* 0x0500000016177989 */ /* 0x000e2400000000ff */
[----:B0-----:R-:W-:-:S05]  /*23e0*/  @P0 IMAD.IADD R23, R22, 0x1, R23 ;  /* 0x0000000116170824 */ /* 0x001fca00078e0217 */
[----:B------:R0:W1:Y:S02]  /*23f0*/  SHFL.UP P0, R48, R23, 0x10, RZ ;  /* 0x0600000017307989 */ /* 0x00006400000000ff */
.L_x_118:
[----:B-1----:R-:W-:-:S04]  /*2400*/  @P0 IMAD.IADD R48, R23, 0x1, R48 ;  /* 0x0000000117300824 */ /* 0x002fc800078e0230 */
[----:B------:R-:W-:-:S04]  /*2410*/  IMAD.IADD R19, R48, 0x1, -R19 ;  /* 0x0000000130137824 */ /* 0x000fc800078e0a13 */
[----:B------:R-:W-:Y:S01]  /*2420*/  IMAD.IADD R16, R16, 0x1, R19 ;  /* 0x0000000110107824 */ /* 0x000fe200078e0213 */
[----:B------:R1:W-:Y:S03]  /*2430*/  STS [R18+0x3410], R19 ;  /* 0x0034101312007388 */ /* 0x0003e60000000800 */
        /* <DEDUP_REMOVED lines=19> */
[----:B------:R1:W-:Y:S04]  /*2570*/  STS [R18+0x3438], R5 ;  /* 0x0034380512007388 */ /* 0x0003e80000000800 */
[----:B------:R1:W-:Y:S02]  /*2580*/  STS [R18+0x343c], R21 ;  /* 0x00343c1512007388 */ /* 0x0003e40000000800 */
.L_x_25:
[----:B------:R-:W-:Y:S05]  /*2590*/  WARPSYNC.ALL ;  /* 0x0000000000007948 */ /* 0x000fea0003800000 */
[----:B------:R-:W-:Y:S01]  /*25a0*/  BAR.SYNC.DEFER_BLOCKING 0x0 ;  /* 0x0000000000007b1d */ /* 0x000fe20000010000 */
[----:B------:R-:W-:Y:S02]  /*25b0*/  ISETP.NE.AND P0, PT, R53, RZ, PT ;  /* 0x000000ff3500720c */ /* 0x000fe40003f05270 */
[----:B-1----:R-:W-:-:S03]  /*25c0*/  SHF.R.U32.HI R5, RZ, UR6, R45 ;  /* 0x00000006ff057c19 */ /* 0x002fc6000801162d */
[----:B------:R-:W-:Y:S01]  /*25d0*/  BSSY.RECONVERGENT B0, `(.L_x_27) ;  /* 0x0000029000007945 */ /* 0x000fe20003800200 */
[----:B------:R-:W-:Y:S01]  /*25e0*/  LOP3.LUT R5, R5, UR5, RZ, 0x30, !PT ;  /* 0x0000000505057c12 */ /* 0x000fe2000f8e30ff */
[----:B0-----:R-:W0:Y:S06]  /*25f0*/  LDS R24, [R24+0x3410] ;  /* 0x0034100018187984 */ /* 0x001e2c0000000800 */
[----:B------:R-:W-:Y:S05]  /*2600*/  @P0 BRA `(.L_x_28) ;  /* 0x0000000000940947 */ /* 0x000fea0003800000 */
[----:B------:R-:W-:-:S05]  /*2610*/  LEA R4, R3, UR4, 0x2 ;  /* 0x0000000403047c11 */ /* 0x000fca000f8e10ff */
[----:B------:R-:W0:Y:S04]  /*2620*/  LDS R13, [R4] ;  /* 0x00000000040d7984 */ /* 0x000e280000000800 */
[----:B------:R-:W1:Y:S04]  /*2630*/  LDS R15, [R4+0x400] ;  /* 0x00040000040f7984 */ /* 0x000e680000000800 */
[----:B------:R-:W2:Y:S04]  /*2640*/  LDS R17, [R4+0x800] ;  /* 0x0008000004117984 */ /* 0x000ea80000000800 */
[----:B------:R-:W3:Y:S04]  /*2650*/  LDS R19, [R4+0xc00] ;  /* 0x000c000004137984 */ /* 0x000ee80000000800 */
[----:B------:R-:W4:Y:S04]  /*2660*/  LDS R21, [R4+0x1000] ;  /* 0x0010000004157984 */ /* 0x000f280000000800 */
[----:B------:R-:W5:Y:S04]  /*2670*/  LDS R23, [R4+0x1400] ;  /* 0x0014000004177984 */ /* 0x000f680000000800 */
[----:B------:R-:W5:Y:S04]  /*2680*/  LDS R45, [R4+0x1800] ;  /* 0x00180000042d7984 */ /* 0x000f680000000800 */
[----:B------:R-:W5:Y:S04]  /*2690*/  LDS R47, [R4+0x1c00] ;  /* 0x001c0000042f7984 */ /* 0x000f680000000800 */
[----:B------:R-:W5:Y:S04]  /*26a0*/  LDS R49, [R4+0x2000] ;  /* 0x0020000004317984 */ /* 0x000f680000000800 */
[----:B------:R-:W5:Y:S04]  /*26b0*/  LDS R51, [R4+0x2400] ;  /* 0x0024000004337984 */ /* 0x000f680000000800 */
[----:B------:R-:W5:Y:S01]  /*26c0*/  LDS R8, [R4+0x2800] ;  /* 0x0028000004087984 */ /* 0x000f620000000800 */
[----:B0-----:R-:W-:-:S03]  /*26d0*/  IMAD.IADD R13, R24, 0x1, R13 ;  /* 0x00000001180d7824 */ /* 0x001fc600078e020d */
[----:B------:R-:W0:Y:S01]  /*26e0*/  LDS R9, [R4+0x2c00] ;  /* 0x002c000004097984 */ /* 0x000e220000000800 */
[----:B-1----:R-:W-:-:S03]  /*26f0*/  IMAD.IADD R15, R24, 0x1, R15 ;  /* 0x00000001180f7824 */ /* 0x002fc600078e020f */
[----:B------:R1:W-:Y:S01]  /*2700*/  STS [R4], R13 ;  /* 0x0000000d04007388 */ /* 0x0003e20000000800 */
[C---:B--2---:R-:W-:Y:S02]  /*2710*/  IMAD.IADD R17, R24.reuse, 0x1, R17 ;  /* 0x0000000118117824 */ /* 0x044fe400078e0211 */
[C---:B---3--:R-:W-:Y:S01]  /*2720*/  IMAD.IADD R19, R24.reuse, 0x1, R19 ;  /* 0x0000000118137824 */ /* 0x048fe200078e0213 */
[----:B------:R2:W-:Y:S01]  /*2730*/  STS [R4+0x400], R15 ;  /* 0x0004000f04007388 */ /* 0x0005e20000000800 */
[----:B----4-:R-:W-:-:S03]  /*2740*/  IMAD.IADD R21, R24, 0x1, R21 ;  /* 0x0000000118157824 */ /* 0x010fc600078e0215 */
[----:B------:R2:W-:Y:S01]  /*2750*/  STS [R4+0x800], R17 ;  /* 0x0008001104007388 */ /* 0x0005e20000000800 */
[----:B-----5:R-:W-:-:S03]  /*2760*/  IMAD.IADD R23, R24, 0x1, R23 ;  /* 0x0000000118177824 */ /* 0x020fc600078e0217 */
[----:B------:R2:W-:Y:S01]  /*2770*/  STS [R4+0xc00], R19 ;  /* 0x000c001304007388 */ /* 0x0005e20000000800 */
[----:B------:R-:W-:-:S03]  /*2780*/  IMAD.IADD R45, R24, 0x1, R45 ;  /* 0x00000001182d7824 */ /* 0x000fc600078e022d */
[----:B------:R2:W-:Y:S01]  /*2790*/  STS [R4+0x1000], R21 ;  /* 0x0010001504007388 */ /* 0x0005e20000000800 */
[----:B------:R-:W-:-:S03]  /*27a0*/  IMAD.IADD R47, R24, 0x1, R47 ;  /* 0x00000001182f7824 */ /* 0x000fc600078e022f */
[----:B------:R2:W-:Y:S01]  /*27b0*/  STS [R4+0x1400], R23 ;  /* 0x0014001704007388 */ /* 0x0005e20000000800 */
[----:B------:R-:W-:-:S03]  /*27c0*/  IMAD.IADD R49, R24, 0x1, R49 ;  /* 0x0000000118317824 */ /* 0x000fc600078e0231 */
[----:B------:R2:W-:Y:S01]  /*27d0*/  STS [R4+0x1800], R45 ;  /* 0x0018002d04007388 */ /* 0x0005e20000000800 */
[----:B------:R-:W-:-:S03]  /*27e0*/  IMAD.IADD R51, R24, 0x1, R51 ;  /* 0x0000000118337824 */ /* 0x000fc600078e0233 */
[----:B------:R2:W-:Y:S01]  /*27f0*/  STS [R4+0x1c00], R47 ;  /* 0x001c002f04007388 */ /* 0x0005e20000000800 */
[----:B-1----:R-:W-:-:S03]  /*2800*/  IMAD.IADD R13, R24, 0x1, R8 ;  /* 0x00000001180d7824 */ /* 0x002fc600078e0208 */
[----:B------:R2:W-:Y:S01]  /*2810*/  STS [R4+0x2000], R49 ;  /* 0x0020003104007388 */ /* 0x0005e20000000800 */
[----:B0-----:R-:W-:-:S03]  /*2820*/  IMAD.IADD R9, R24, 0x1, R9 ;  /* 0x0000000118097824 */ /* 0x001fc600078e0209 */
[----:B------:R2:W-:Y:S04]  /*2830*/  STS [R4+0x2400], R51 ;  /* 0x0024003304007388 */ /* 0x0005e80000000800 */
[----:B------:R2:W-:Y:S04]  /*2840*/  STS [R4+0x2800], R13 ;  /* 0x0028000d04007388 */ /* 0x0005e80000000800 */
[----:B------:R2:W-:Y:S02]  /*2850*/  STS [R4+0x2c00], R9 ;  /* 0x002c000904007388 */ /* 0x0005e40000000800 */
.L_x_28:
[----:B------:R-:W-:Y:S05]  /*2860*/  BSYNC.RECONVERGENT B0 ;  /* 0x0000000000007941 */ /* 0x000fea0003800200 */
.L_x_27:
[----:B------:R-:W-:Y:S01]  /*2870*/  BAR.SYNC.DEFER_BLOCKING 0x0 ;  /* 0x0000000000007b1d */ /* 0x000fe20000010000 */
[----:B------:R-:W-:Y:S01]  /*2880*/  R2P PR, R5, 0x7f ;  /* 0x0000007f05007804 */ /* 0x000fe20000000000 */
[----:B------:R-:W-:-:S04]  /*2890*/  IMAD.MOV.U32 R8, RZ, RZ, RZ ;  /* 0x000000ffff087224 */ /* 0x000fc800078e00ff */
[----:B------:R-:W-:Y:S01]  /*28a0*/  BSSY.RECONVERGENT B0, `(.L_x_29) ;  /* 0x0000026000007945 */ /* 0x000fe20003800200 */
[----:B--2---:R-:W1:Y:S07]  /*28b0*/  S2R R23, SR_LEMASK ;  /* 0x0000000000177919 */ /* 0x004e6e0000003a00 */
[----:B------:R-:W-:Y:S02]  /*28c0*/  VOTE.ANY R4, PT, P0 ;  /* 0x0000000000047806 */ /* 0x000fe400000e0100 */
[----:B------:R-:W-:-:S02]  /*28d0*/  VOTE.ANY R9, PT, P1 ;  /* 0x0000000000097806 */ /* 0x000fc400008e0100 */
[----:B------:R-:W-:Y:S02]  /*28e0*/  @!P0 LOP3.LUT R4, RZ, R4, RZ, 0x33, !PT ;  /* 0x00000004ff048212 */ /* 0x000fe400078e33ff */
[----:B------:R-:W-:Y:S02]  /*28f0*/  VOTE.ANY R13, PT, P2 ;  /* 0x00000000000d7806 */ /* 0x000fe400010e0100 */
[----:B------:R-:W-:Y:S02]  /*2900*/  @!P1 LOP3.LUT R9, RZ, R9, RZ, 0x33, !PT ;  /* 0x00000009ff099212 */ /* 0x000fe400078e33ff */
[----:B------:R-:W-:Y:S02]  /*2910*/  VOTE.ANY R15, PT, P3 ;  /* 0x00000000000f7806 */ /* 0x000fe400018e0100 */
[----:B------:R-:W-:Y:S02]  /*2920*/  @!P2 LOP3.LUT R13, RZ, R13, RZ, 0x33, !PT ;  /* 0x0000000dff0da212 */ /* 0x000fe400078e33ff */
[----:B------:R-:W-:-:S02]  /*2930*/  LOP3.LUT R4, R9, R4, RZ, 0xc0, !PT ;  /* 0x0000000409047212 */ /* 0x000fc400078ec0ff */
[----:B------:R-:W-:Y:S02]  /*2940*/  @!P3 LOP3.LUT R15, RZ, R15, RZ, 0x33, !PT ;  /* 0x0000000fff0fb212 */ /* 0x000fe400078e33ff */
[----:B------:R-:W-:Y:S02]  /*2950*/  LOP3.LUT R4, R13, R4, RZ, 0xc0, !PT ;  /* 0x000000040d047212 */ /* 0x000fe400078ec0ff */
[----:B------:R-:W-:Y:S02]  /*2960*/  VOTE.ANY R9, PT, P4 ;  /* 0x0000000000097806 */ /* 0x000fe400020e0100 */
[----:B------:R-:W-:Y:S02]  /*2970*/  LOP3.LUT P0, RZ, R5, 0x80, RZ, 0xc0, !PT ;  /* 0x0000008005ff7812 */ /* 0x000fe4000780c0ff */
[----:B------:R-:W-:Y:S02]  /*2980*/  LOP3.LUT R4, R15, R4, RZ, 0xc0, !PT ;  /* 0x000000040f047212 */ /* 0x000fe400078ec0ff */
[----:B------:R-:W-:-:S02]  /*2990*/  VOTE.ANY R13, PT, P5 ;  /* 0x00000000000d7806 */ /* 0x000fc400028e0100 */
[----:B------:R-:W-:Y:S02]  /*29a0*/  @!P4 LOP3.LUT R9, RZ, R9, RZ, 0x33, !PT ;  /* 0x00000009ff09c212 */ /* 0x000fe400078e33ff */
[----:B------:R-:W-:Y:S02]  /*29b0*/  @!P5 LOP3.LUT R13, RZ, R13, RZ, 0x33, !PT ;  /* 0x0000000dff0dd212 */ /* 0x000fe400078e33ff */
[----:B------:R-:W-:Y:S02]  /*29c0*/  LOP3.LUT R4, R9, R4, RZ, 0xc0, !PT ;  /* 0x0000000409047212 */ /* 0x000fe400078ec0ff */
[----:B------:R-:W-:Y:S02]  /*29d0*/  VOTE.ANY R9, PT, P6 ;  /* 0x0000000000097806 */ /* 0x000fe400030e0100 */
[----:B------:R-:W-:Y:S02]  /*29e0*/  LOP3.LUT R4, R13, R4, RZ, 0xc0, !PT ;  /* 0x000000040d047212 */ /* 0x000fe400078ec0ff */
[----:B------:R-:W-:-:S02]  /*29f0*/  VOTE.ANY R13, PT, P0 ;  /* 0x00000000000d7806 */ /* 0x000fc400000e0100 */
[----:B------:R-:W-:Y:S02]  /*2a00*/  @!P6 LOP3.LUT R9, RZ, R9, RZ, 0x33, !PT ;  /* 0x00000009ff09e212 */ /* 0x000fe400078e33ff */
[----:B------:R-:W-:Y:S02]  /*2a10*/  @!P0 LOP3.LUT R13, RZ, R13, RZ, 0x33, !PT ;  /* 0x0000000dff0d8212 */ /* 0x000fe400078e33ff */
[----:B------:R-:W-:Y:S02]  /*2a20*/  LOP3.LUT R4, R9, R4, RZ, 0xc0, !PT ;  /* 0x0000000409047212 */ /* 0x000fe400078ec0ff */
[----:B------:R-:W-:Y:S02]  /*2a30*/  SHF.R.U32.HI R9, RZ, UR6, R6 ;  /* 0x00000006ff097c19 */ /* 0x000fe40008011606 */
[----:B------:R-:W-:Y:S01]  /*2a40*/  LOP3.LUT R10, R13, R4, RZ, 0xc0, !PT ;  /* 0x000000040d0a7212 */ /* 0x000fe200078ec0ff */
[----:B------:R-:W-:Y:S01]  /*2a50*/  IMAD.SHL.U32 R4, R3, 0x20, RZ ;  /* 0x0000002003047824 */ /* 0x000fe200078e00ff */
[----:B------:R-:W-:-:S02]  /*2a60*/  LOP3.LUT R9, R9, UR5, RZ, 0x30, !PT ;  /* 0x0000000509097c12 */ /* 0x000fc4000f8e30ff */
[----:B------:R-:W2:Y:S01]  /*2a70*/  FLO.U32 R15, R10 ;  /* 0x0000000a000f7300 */ /* 0x000ea200000e0000 */
[----:B-1----:R-:W-:Y:S02]  /*2a80*/  LOP3.LUT R14, R23, R10, RZ, 0xc0, !PT ;  /* 0x0000000a170e7212 */ /* 0x002fe400078ec0ff */
[----:B------:R-:W-:-:S05]  /*2a90*/  LOP3.LUT R4, R4, 0x7c00, RZ, 0xc0, !PT ;  /* 0x00007c0004047812 */ /* 0x000fca00078ec0ff */
[----:B------:R-:W1:Y:S01]  /*2aa0*/  POPC R14, R14 ;  /* 0x0000000e000e7309 */ /* 0x000e620000000000 */
[----:B------:R-:W-:Y:S01]  /*2ab0*/  VIADD R22, R4, UR4 ;  /* 0x0000000404167c36 */ /* 0x000fe20008000000 */
[----:B--2---:R-:W-:-:S13]  /*2ac0*/  ISETP.NE.AND P0, PT, R46, R15, PT ;  /* 0x0000000f2e00720c */ /* 0x004fda0003f05270 */
[----:B-1----:R-:W-:Y:S05]  /*2ad0*/  @P0 BRA `(.L_x_30) ;  /* 0x0000000000080947 */ /* 0x002fea0003800000 */
[----:B------:R-:W-:-:S05]  /*2ae0*/  IMAD R5, R5, 0x4, R22 ;  /* 0x0000000405057824 */ /* 0x000fca00078e0216 */
[----:B------:R1:W2:Y:S02]  /*2af0*/  ATOMS.ADD R8, [R5], R14 ;  /* 0x0000000e0508738c */ /* 0x0002a40000000000 */
.L_x_30:
[----:B------:R-:W-:Y:S05]  /*2b00*/  BSYNC.RECONVERGENT B0 ;  /* 0x0000000000007941 */ /* 0x000fea0003800200 */
.L_x_29:
[----:B------:R-:W-:Y:S01]  /*2b10*/  R2P PR, R9, 0x7f ;  /* 0x0000007f09007804 */ /* 0x000fe20000000000 */
[----:B--2---:R2:W3:Y:S01]  /*2b20*/  SHFL.IDX PT, R8, R8, R15, 0x1f ;  /* 0x00001f0f08087589 */ /* 0x0044e200000e0000 */
[----:B------:R-:W-:Y:S01]  /*2b30*/  BSSY.RECONVERGENT B0, `(.L_x_31) ;  /* 0x0000023000007945 */ /* 0x000fe20003800200 */
[----:B------:R-:W-:-:S10]  /*2b40*/  IMAD.MOV.U32 R12, RZ, RZ, RZ ;  /* 0x000000ffff0c7224 */ /* 0x000fd400078e00ff */
[----:B------:R-:W-:Y:S02]  /*2b50*/  VOTE.ANY R4, PT, P0 ;  /* 0x0000000000047806 */ /* 0x000fe400000e0100 */
[----:B-1----:R-:W-:Y:S02]  /*2b60*/  VOTE.ANY R5, PT, P1 ;  /* 0x0000000000057806 */ /* 0x002fe400008e0100 */
[----:B------:R-:W-:Y:S02]  /*2b70*/  @!P0 LOP3.LUT R4, RZ, R4, RZ, 0x33, !PT ;  /* 0x00000004ff048212 */ /* 0x000fe400078e33ff */
[----:B------:R-:W-:Y:S02]  /*2b80*/  VOTE.ANY R13, PT, P2 ;  /* 0x00000000000d7806 */ /* 0x000fe400010e0100 */
[----:B------:R-:W-:Y:S02]  /*2b90*/  @!P1 LOP3.LUT R5, RZ, R5, RZ, 0x33, !PT ;  /* 0x00000005ff059212 */ /* 0x000fe400078e33ff */
[----:B------:R-:W-:-:S02]  /*2ba0*/  @!P2 LOP3.LUT R13, RZ, R13, RZ, 0x33, !PT ;  /* 0x0000000dff0da212 */ /* 0x000fc400078e33ff */
[----:B------:R-:W-:Y:S02]  /*2bb0*/  LOP3.LUT R4, R5, R4, RZ, 0xc0, !PT ;  /* 0x0000000405047212 */ /* 0x000fe400078ec0ff */
[----:B------:R-:W-:Y:S02]  /*2bc0*/  VOTE.ANY R5, PT, P3 ;  /* 0x0000000000057806 */ /* 0x000fe400018e0100 */
[----:B------:R-:W-:Y:S02]  /*2bd0*/  LOP3.LUT R4, R13, R4, RZ, 0xc0, !PT ;  /* 0x000000040d047212 */ /* 0x000fe400078ec0ff */
[----:B------:R-:W-:Y:S02]  /*2be0*/  LOP3.LUT P0, RZ, R9, 0x80, RZ, 0xc0, !PT ;  /* 0x0000008009ff7812 */ /* 0x000fe4000780c0ff */
[----:B------:R-:W-:Y:S02]  /*2bf0*/  VOTE.ANY R13, PT, P4 ;  /* 0x00000000000d7806 */ /* 0x000fe400020e0100 */
[----:B------:R-:W-:-:S02]  /*2c00*/  @!P3 LOP3.LUT R5, RZ, R5, RZ, 0x33, !PT ;  /* 0x00000005ff05b212 */ /* 0x000fc400078e33ff */
[----:B------:R-:W-:Y:S02]  /*2c10*/  @!P4 LOP3.LUT R13, RZ, R13, RZ, 0x33, !PT ;  /* 0x0000000dff0dc212 */ /* 0x000fe400078e33ff */
[----:B------:R-:W-:Y:S02]  /*2c20*/  LOP3.LUT R4, R5, R4, RZ, 0xc0, !PT ;  /* 0x0000000405047212 */ /* 0x000fe400078ec0ff */
[----:B------:R-:W-:Y:S02]  /*2c30*/  VOTE.ANY R5, PT, P5 ;  /* 0x0000000000057806 */ /* 0x000fe400028e0100 */
[----:B------:R-:W-:Y:S02]  /*2c40*/  LOP3.LUT R4, R13, R4, RZ, 0xc0, !PT ;  /* 0x000000040d047212 */ /* 0x000fe400078ec0ff */
[----:B------:R-:W-:Y:S02]  /*2c50*/  VOTE.ANY R13, PT, P6 ;  /* 0x00000000000d7806 */ /* 0x000fe400030e0100 */
[----:B------:R-:W-:-:S02]  /*2c60*/  @!P5 LOP3.LUT R5, RZ, R5, RZ, 0x33, !PT ;  /* 0x00000005ff05d212 */ /* 0x000fc400078e33ff */
[----:B------:R-:W-:Y:S02]  /*2c70*/  VOTE.ANY R17, PT, P0 ;  /* 0x0000000000117806 */ /* 0x000fe400000e0100 */
[----:B------:R-:W-:Y:S02]  /*2c80*/  @!P6 LOP3.LUT R13, RZ, R13, RZ, 0x33, !PT ;  /* 0x0000000dff0de212 */ /* 0x000fe400078e33ff */
[----:B------:R-:W-:Y:S02]  /*2c90*/  LOP3.LUT R4, R5, R4, RZ, 0xc0, !PT ;  /* 0x0000000405047212 */ /* 0x000fe400078ec0ff */
[----:B------:R-:W-:Y:S02]  /*2ca0*/  @!P0 LOP3.LUT R17, RZ, R17, RZ, 0x33, !PT ;  /* 0x00000011ff118212 */ /* 0x000fe400078e33ff */
[----:B------:R-:W-:-:S04]  /*2cb0*/  LOP3.LUT R4, R13, R4, RZ, 0xc0, !PT ;  /* 0x000000040d047212 */ /* 0x000fc800078ec0ff */
[----:B------:R-:W-:Y:S02]  /*2cc0*/  LOP3.LUT R4, R17, R4, RZ, 0xc0, !PT ;  /* 0x0000000411047212 */ /* 0x000fe400078ec0ff */
[----:B------:R-:W-:Y:S02]  /*2cd0*/  SHF.R.U32.HI R17, RZ, UR6, R0 ;  /* 0x00000006ff117c19 */ /* 0x000fe40008011600 */
[----:B------:R-:W1:Y:S01]  /*2ce0*/  FLO.U32 R5, R4 ;  /* 0x0000000400057300 */ /* 0x000e6200000e0000 */
[----:B------:R-:W-:Y:S02]  /*2cf0*/  LOP3.LUT R13, R23, R4, RZ, 0xc0, !PT ;  /* 0x00000004170d7212 */ /* 0x000fe400078ec0ff */
[----:B------:R-:W-:-:S05]  /*2d00*/  LOP3.LUT R17, R17, UR5, RZ, 0x30, !PT ;  /* 0x0000000511117c12 */ /* 0x000fca000f8e30ff */
[----:B------:R-:W4:Y:S01]  /*2d10*/  POPC R13, R13 ;  /* 0x0000000d000d7309 */ /* 0x000f220000000000 */
[----:B-1----:R-:W-:-:S13]  /*2d20*/  ISETP.NE.AND P0, PT, R46, R5, PT ;  /* 0x000000052e00720c */ /* 0x002fda0003f05270 */
[----:B--234-:R-:W-:Y:S05]  /*2d30*/  @P0 BRA `(.L_x_32) ;  /* 0x0000000000080947 */ /* 0x01cfea0003800000 */
[----:B------:R-:W-:-:S06]  /*2d40*/  IMAD R12, R9, 0x4, R22 ;  /* 0x00000004090c7824 */ /* 0x000fcc00078e0216 */
[----:B------:R1:W2:Y:S02]  /*2d50*/  ATOMS.ADD R12, [R12], R13 ;  /* 0x0000000d0c0c738c */ /* 0x0002a40000000000 */
.L_x_32:
[----:B------:R-:W-:Y:S05]  /*2d60*/  BSYNC.RECONVERGENT B0 ;  /* 0x0000000000007941 */ /* 0x000fea0003800200 */
.L_x_31:
[----:B------:R-:W-:Y:S01]  /*2d70*/  R2P PR, R17, 0x7f ;  /* 0x0000007f11007804 */ /* 0x000fe20000000000 */
[----:B--2---:R2:W3:Y:S01]  /*2d80*/  SHFL.IDX PT, R12, R12, R5, 0x1f ;  /* 0x00001f050c0c7589 */ /* 0x0044e200000e0000 */
[----:B------:R-:W-:Y:S11]  /*2d90*/  BSSY.RECONVERGENT B0, `(.L_x_33) ;  /* 0x0000023000007945 */ /* 0x000ff60003800200 */
[----:B------:R-:W-:-:S02]  /*2da0*/  VOTE.ANY R0, PT, P0 ;  /* 0x0000000000007806 */ /* 0x000fc400000e0100 */
[----:B------:R-:W-:Y:S02]  /*2db0*/  VOTE.ANY R9, PT, P1 ;  /* 0x0000000000097806 */ /* 0x000fe400008e0100 */
[----:B------:R-:W-:Y:S02]  /*2dc0*/  @!P0 LOP3.LUT R0, RZ, R0, RZ, 0x33, !PT ;  /* 0x00000000ff008212 */ /* 0x000fe400078e33ff */
[----:B------:R-:W-:Y:S02]  /*2dd0*/  VOTE.ANY R15, PT, P2 ;  /* 0x00000000000f7806 */ /* 0x000fe400010e0100 */
[----:B------:R-:W-:Y:S02]  /*2de0*/  @!P1 LOP3.LUT R9, RZ, R9, RZ, 0x33, !PT ;  /* 0x00000009ff099212 */ /* 0x000fe400078e33ff */
[----:B------:R-:W-:Y:S02]  /*2df0*/  @!P2 LOP3.LUT R15, RZ, R15, RZ, 0x33, !PT ;  /* 0x0000000fff0fa212 */ /* 0x000fe400078e33ff */
[----:B------:R-:W-:-:S02]  /*2e00*/  LOP3.LUT R0, R9, R0, RZ, 0xc0, !PT ;  /* 0x0000000009007212 */ /* 0x000fc400078ec0ff */
[----:B------:R-:W-:Y:S02]  /*2e10*/  VOTE.ANY R9, PT, P3 ;  /* 0x0000000000097806 */ /* 0x000fe400018e0100 */
[----:B------:R-:W-:Y:S02]  /*2e20*/  LOP3.LUT R0, R15, R0, RZ, 0xc0, !PT ;  /* 0x000000000f007212 */ /* 0x000fe400078ec0ff */
[----:B------:R-:W-:Y:S02]  /*2e30*/  LOP3.LUT P0, RZ, R17, 0x80, RZ, 0xc0, !PT ;  /* 0x0000008011ff7812 */ /* 0x000fe4000780c0ff */
[----:B------:R-:W-:Y:S02]  /*2e40*/  VOTE.ANY R15, PT, P4 ;  /* 0x00000000000f7806 */ /* 0x000fe400020e0100 */
[----:B------:R-:W-:Y:S02]  /*2e50*/  @!P3 LOP3.LUT R9, RZ, R9, RZ, 0x33, !PT ;  /* 0x00000009ff09b212 */ /* 0x000fe400078e33ff */
[----:B------:R-:W-:-:S02]  /*2e60*/  @!P4 LOP3.LUT R15, RZ, R15, RZ, 0x33, !PT ;  /* 0x0000000fff0fc212 */ /* 0x000fc400078e33ff */
[----:B------:R-:W-:Y:S02]  /*2e70*/  LOP3.LUT R0, R9, R0, RZ, 0xc0, !PT ;  /* 0x0000000009007212 */ /* 0x000fe400078ec0ff */
[----:B------:R-:W-:Y:S02]  /*2e80*/  VOTE.ANY R9, PT, P5 ;  /* 0x0000000000097806 */ /* 0x000fe400028e0100 */
[----:B------:R-:W-:Y:S02]  /*2e90*/  LOP3.LUT R0, R15, R0, RZ, 0xc0, !PT ;  /* 0x000000000f007212 */ /* 0x000fe400078ec0ff */
[----:B------:R-:W-:Y:S02]  /*2ea0*/  VOTE.ANY R15, PT, P6 ;  /* 0x00000000000f7806 */ /* 0x000fe400030e0100 */
[----:B------:R-:W-:Y:S02]  /*2eb0*/  @!P5 LOP3.LUT R9, RZ, R9, RZ, 0x33, !PT ;  /* 0x00000009ff09d212 */ /* 0x000fe400078e33ff */
[----:B------:R-:W-:-:S02]  /*2ec0*/  VOTE.ANY R19, PT, P0 ;  /* 0x0000000000137806 */ /* 0x000fc400000e0100 */
[----:B------:R-:W-:Y:S02]  /*2ed0*/  @!P6 LOP3.LUT R15, RZ, R15, RZ, 0x33, !PT ;  /* 0x0000000fff0fe212 */ /* 0x000fe400078e33ff */
[----:B------:R-:W-:Y:S02]  /*2ee0*/  LOP3.LUT R0, R9, R0, RZ, 0xc0, !PT ;  /* 0x0000000009007212 */ /* 0x000fe400078ec0ff */
[----:B------:R-:W-:Y:S02]  /*2ef0*/  @!P0 LOP3.LUT R19, RZ, R19, RZ, 0x33, !PT ;  /* 0x00000013ff138212 */ /* 0x000fe400078e33ff */
[----:B------:R-:W-:Y:S02]  /*2f00*/  LOP3.LUT R0, R15, R0, RZ, 0xc0, !PT ;  /* 0x000000000f007212 */ /* 0x000fe400078ec0ff */
[----:B------:R-:W-:Y:S02]  /*2f10*/  SHF.R.U32.HI R15, RZ, UR6, R41 ;  /* 0x00000006ff0f7c19 */ /* 0x000fe40008011629 */
[----:B------:R-:W-:Y:S01]  /*2f20*/  LOP3.LUT R4, R19, R0, RZ, 0xc0, !PT ;  /* 0x0000000013047212 */ /* 0x000fe200078ec0ff */
[----:B------:R-:W-:Y:S01]  /*2f30*/  IMAD.MOV.U32 R0, RZ, RZ, RZ ;  /* 0x000000ffff007224 */ /* 0x000fe200078e00ff */
[----:B------:R-:W-:-:S02]  /*2f40*/  LOP3.LUT R15, R15, UR5, RZ, 0x30, !PT ;  /* 0x000000050f0f7c12 */ /* 0x000fc4000f8e30ff */
[----:B------:R-:W4:Y:S01]  /*2f50*/  FLO.U32 R51, R4 ;  /* 0x0000000400337300 */ /* 0x000f2200000e0000 */
[----:B------:R-:W-:-:S07]  /*2f60*/  LOP3.LUT R10, R23, R4, RZ, 0xc0, !PT ;  /* 0x00000004170a7212 */ /* 0x000fce00078ec0ff */
[----:B------:R-:W0:Y:S01]  /*2f70*/  POPC R10, R10 ;  /* 0x0000000a000a7309 */ /* 0x000e220000000000 */
[----:B----4-:R-:W-:-:S13]  /*2f80*/  ISETP.NE.AND P0, PT, R46, R51, PT ;  /* 0x000000332e00720c */ /* 0x010fda0003f05270 */
[----:B0-23--:R-:W-:Y:S05]  /*2f90*/  @P0 BRA `(.L_x_34) ;  /* 0x0000000000080947 */ /* 0x00dfea0003800000 */
[----:B------:R-:W-:-:S05]  /*2fa0*/  IMAD R17, R17, 0x4, R22 ;  /* 0x0000000411117824 */ /* 0x000fca00078e0216 */
[----:B------:R0:W2:Y:S02]  /*2fb0*/  ATOMS.ADD R0, [R17], R10 ;  /* 0x0000000a1100738c */ /* 0x0000a40000000000 */
.L_x_34:
[----:B------:R-:W-:Y:S05]  /*2fc0*/  BSYNC.RECONVERGENT B0 ;  /* 0x0000000000007941 */ /* 0x000fea0003800200 */
.L_x_33:
        /* <DEDUP_REMOVED lines=21> */
[----:B0-----:R-:W-:-:S02]  /*3120*/  VOTE.ANY R17, PT, P0 ;  /* 0x0000000000117806 */ /* 0x001fc400000e0100 */
[----:B------:R-:W-:Y:S02]  /*3130*/  @!P6 LOP3.LUT R9, RZ, R9, RZ, 0x33, !PT ;  /* 0x00000009ff09e212 */ /* 0x000fe400078e33ff */
[----:B------:R-:W-:Y:S02]  /*3140*/  LOP3.LUT R4, R5, R4, RZ, 0xc0, !PT ;  /* 0x0000000405047212 */ /* 0x000fe400078ec0ff */
[----:B------:R-:W-:Y:S02]  /*3150*/  @!P0 LOP3.LUT R17, RZ, R17, RZ, 0x33, !PT ;  /* 0x00000011ff118212 */ /* 0x000fe400078e33ff */
[----:B------:R-:W-:-:S04]  /*3160*/  LOP3.LUT R4, R9, R4, RZ, 0xc0, !PT ;  /* 0x0000000409047212 */ /* 0x000fc800078ec0ff */
[----:B------:R-:W-:Y:S01]  /*3170*/  LOP3.LUT R6, R17, R4, RZ, 0xc0, !PT ;  /* 0x0000000411067212 */ /* 0x000fe200078ec0ff */
[----:B------:R-:W-:Y:S01]  /*3180*/  IMAD.MOV.U32 R4, RZ, RZ, RZ ;  /* 0x000000ffff047224 */ /* 0x000fe200078e00ff */
[----:B------:R-:W-:Y:S02]  /*3190*/  SHF.R.U32.HI R17, RZ, UR6, R40 ;  /* 0x00000006ff117c19 */ /* 0x000fe40008011628 */
[----:B------:R-:W0:Y:S01]  /*31a0*/  FLO.U32 R45, R6 ;  /* 0x00000006002d7300 */ /* 0x000e2200000e0000 */
[----:B------:R-:W-:Y:S02]  /*31b0*/  LOP3.LUT R9, R23, R6, RZ, 0xc0, !PT ;  /* 0x0000000617097212 */ /* 0x000fe400078ec0ff */
[----:B------:R-:W-:-:S05]  /*31c0*/  LOP3.LUT R17, R17, UR5, RZ, 0x30, !PT ;  /* 0x0000000511117c12 */ /* 0x000fca000f8e30ff */
[----:B------:R-:W4:Y:S01]  /*31d0*/  POPC R9, R9 ;  /* 0x0000000900097309 */ /* 0x000f220000000000 */
[----:B0-----:R-:W-:-:S13]  /*31e0*/  ISETP.NE.AND P0, PT, R46, R45, PT ;  /* 0x0000002d2e00720c */ /* 0x001fda0003f05270 */
[----:B--234-:R-:W-:Y:S05]  /*31f0*/  @P0 BRA `(.L_x_36) ;  /* 0x0000000000080947 */ /* 0x01cfea0003800000 */
[----:B------:R-:W-:-:S06]  /*3200*/  IMAD R4, R15, 0x4, R22 ;  /* 0x000000040f047824 */ /* 0x000fcc00078e0216 */
[----:B------:R0:W2:Y:S02]  /*3210*/  ATOMS.ADD R4, [R4], R9 ;  /* 0x000000090404738c */ /* 0x0000a40000000000 */
.L_x_36:
[----:B------:R-:W-:Y:S05]  /*3220*/  BSYNC.RECONVERGENT B0 ;  /* 0x0000000000007941 */ /* 0x000fea0003800200 */
.L_x_35:
[----:B------:R-:W-:Y:S01]  /*3230*/  R2P PR, R17, 0x7f ;  /* 0x0000007f11007804 */ /* 0x000fe20000000000 */
[----:B--2---:R2:W3:Y:S01]  /*3240*/  SHFL.IDX PT, R45, R4, R45, 0x1f ;  /* 0x00001f2d042d7589 */ /* 0x0044e200000e0000 */
[----:B------:R-:W-:Y:S01]  /*3250*/  BSSY.RECONVERGENT B0, `(.L_x_37) ;  /* 0x0000023000007945 */ /* 0x000fe20003800200 */
[----:B------:R-:W-:-:S10]  /*3260*/  IMAD.MOV.U32 R6, RZ, RZ, RZ ;  /* 0x000000ffff067224 */ /* 0x000fd400078e00ff */
[----:B------:R-:W-:Y:S02]  /*3270*/  VOTE.ANY R0, PT, P0 ;  /* 0x0000000000007806 */ /* 0x000fe400000e0100 */
[----:B------:R-:W-:Y:S02]  /*3280*/  VOTE.ANY R5, PT, P1 ;  /* 0x0000000000057806 */ /* 0x000fe400008e0100 */
        /* <DEDUP_REMOVED lines=20> */
[----:B------:R-:W-:Y:S02]  /*33d0*/  LOP3.LUT R0, R15, R0, RZ, 0xc0, !PT ;  /* 0x000000000f007212 */ /* 0x000fe400078ec0ff */
[----:B------:R-:W-:-:S02]  /*33e0*/  SHF.R.U32.HI R15, RZ, UR6, R39 ;  /* 0x00000006ff0f7c19 */ /* 0x000fc40008011627 */
[----:B------:R-:W-:Y:S02]  /*33f0*/  LOP3.LUT R0, R19, R0, RZ, 0xc0, !PT ;  /* 0x0000000013007212 */ /* 0x000fe400078ec0ff */
[----:B------:R-:W-:Y:S02]  /*3400*/  LOP3.LUT R15, R15, UR5, RZ, 0x30, !PT ;  /* 0x000000050f0f7c12 */ /* 0x000fe4000f8e30ff */
[----:B------:R-:W4:Y:S01]  /*3410*/  FLO.U32 R19, R0 ;  /* 0x0000000000137300 */ /* 0x000f2200000e0000 */
[----:B------:R-:W-:-:S07]  /*3420*/  LOP3.LUT R5, R23, R0, RZ, 0xc0, !PT ;  /* 0x0000000017057212 */ /* 0x000fce00078ec0ff */
[----:B------:R-:W0:Y:S01]  /*3430*/  POPC R5, R5 ;  /* 0x0000000500057309 */ /* 0x000e220000000000 */
[----:B----4-:R-:W-:-:S13]  /*3440*/  ISETP.NE.AND P0, PT, R46, R19, PT ;  /* 0x000000132e00720c */ /* 0x010fda0003f05270 */
[----:B0-23--:R-:W-:Y:S05]  /*3450*/  @P0 BRA `(.L_x_38) ;  /* 0x0000000000080947 */ /* 0x00dfea0003800000 */
[----:B------:R-:W-:-:S06]  /*3460*/  IMAD R6, R17, 0x4, R22 ;  /* 0x0000000411067824 */ /* 0x000fcc00078e0216 */
[----:B------:R0:W2:Y:S02]  /*3470*/  ATOMS.ADD R6, [R6], R5 ;  /* 0x000000050606738c */ /* 0x0000a40000000000 */
.L_x_38:
[----:B------:R-:W-:Y:S05]  /*3480*/  BSYNC.RECONVERGENT B0 ;  /* 0x0000000000007941 */ /* 0x000fea0003800200 */
.L_x_37:
        /* <DEDUP_REMOVED lines=37> */
.L_x_40:
[----:B------:R-:W-:Y:S05]  /*36e0*/  BSYNC.RECONVERGENT B0 ;  /* 0x0000000000007941 */ /* 0x000fea0003800200 */
.L_x_39:
[----:B------:R-:W-:Y:S01]  /*36f0*/  R2P PR, R17, 0x7f ;  /* 0x0000007f11007804 */ /* 0x000fe20000000000 */
[----:B--2---:R2:W3:Y:S01]  /*3700*/  SHFL.IDX PT, R47, R0, R47, 0x1f ;  /* 0x00001f2f002f7589 */ /* 0x0044e200000e0000 */
[----:B------:R-:W-:Y:S11]  /*3710*/  BSSY.RECONVERGENT B0, `(.L_x_41) ;  /* 0x0000021000007945 */ /* 0x000ff60003800200 */
[----:B0-----:R-:W-:-:S02]  /*3720*/  VOTE.ANY R15, PT, P0 ;  /* 0x00000000000f7806 */ /* 0x001fc400000e0100 */
        /* <DEDUP_REMOVED lines=19> */
[----:B------:R-:W-:Y:S01]  /*3860*/  LOP3.LUT R15, R16, R15, RZ, 0xc0, !PT ;  /* 0x0000000f100f7212 */ /* 0x000fe200078ec0ff */
[----:B------:R-:W-:Y:S01]  /*3870*/  IMAD.MOV.U32 R16, RZ, RZ, RZ ;  /* 0x000000ffff107224 */ /* 0x000fe200078e00ff */
[----:B------:R-:W-:Y:S02]  /*3880*/  @!P0 LOP3.LUT R20, RZ, R20, RZ, 0x33, !PT ;  /* 0x00000014ff148212 */ /* 0x000fe400078e33ff */
[----:B------:R-:W-:-:S04]  /*3890*/  LOP3.LUT R15, R18, R15, RZ, 0xc0, !PT ;  /* 0x0000000f120f7212 */ /* 0x000fc800078ec0ff */
[----:B------:R-:W-:-:S04]  /*38a0*/  LOP3.LUT R20, R20, R15, RZ, 0xc0, !PT ;  /* 0x0000000f14147212 */ /* 0x000fc800078ec0ff */
[----:B------:R-:W0:Y:S01]  /*38b0*/  FLO.U32 R49, R20 ;  /* 0x0000001400317300 */ /* 0x000e2200000e0000 */
[----:B------:R-:W-:-:S07]  /*38c0*/  LOP3.LUT R50, R23, R20, RZ, 0xc0, !PT ;  /* 0x0000001417327212 */ /* 0x000fce00078ec0ff */
[----:B------:R-:W4:Y:S01]  /*38d0*/  POPC R50, R50 ;  /* 0x0000003200327309 */ /* 0x000f220000000000 */
[----:B0-----:R-:W-:-:S13]  /*38e0*/  ISETP.NE.AND P0, PT, R46, R49, PT ;  /* 0x000000312e00720c */ /* 0x001fda0003f05270 */
[----:B--234-:R-:W-:Y:S05]  /*38f0*/  @P0 BRA `(.L_x_42) ;  /* 0x0000000000080947 */ /* 0x01cfea0003800000 */
[----:B------:R-:W-:-:S05]  /*3900*/  IMAD R17, R17, 0x4, R22 ;  /* 0x0000000411117824 */ /* 0x000fca00078e0216 */
[----:B------:R0:W2:Y:S02]  /*3910*/  ATOMS.ADD R16, [R17], R50 ;  /* 0x000000321110738c */ /* 0x0000a40000000000 */
.L_x_42:
[----:B------:R-:W-:Y:S05]  /*3920*/  BSYNC.RECONVERGENT B0 ;  /* 0x0000000000007941 */ /* 0x000fea0003800200 */
.L_x_41:
[----:B------:R-:W-:Y:S01]  /*3930*/  R2P PR, R11, 0x7f ;  /* 0x0000007f0b007804 */ /* 0x000fe20000000000 */
[----:B--2---:R2:W3:Y:S01]  /*3940*/  SHFL.IDX PT, R49, R16, R49, 0x1f ;  /* 0x00001f3110317589 */ /* 0x0044e200000e0000 */
[----:B------:R-:W-:Y:S01]  /*3950*/  BSSY.RECONVERGENT B0, `(.L_x_43) ;  /* 0x0000021000007945 */ /* 0x000fe20003800200 */
[----:B------:R-:W-:-:S10]  /*3960*/  IMAD.MOV.U32 R20, RZ, RZ, RZ ;  /* 0x000000ffff147224 */ /* 0x000fd400078e00ff */
[----:B------:R-:W-:Y:S02]  /*3970*/  VOTE.ANY R0, PT, P0 ;  /* 0x0000000000007806 */ /* 0x000fe400000e0100 */
[----:B------:R-:W-:Y:S02]  /*3980*/  VOTE.ANY R15, PT, P1 ;  /* 0x00000000000f7806 */ /* 0x000fe400008e0100 */
[----:B------:R-:W-:Y:S02]  /*3990*/  @!P0 LOP3.LUT R0, RZ, R0, RZ, 0x33, !PT ;  /* 0x00000000ff008212 */ /* 0x000fe400078e33ff */
[----:B0-----:R-:W-:Y:S02]  /*39a0*/  VOTE.ANY R17, PT, P2 ;  /* 0x0000000000117806 */ /* 0x001fe400010e0100 */
        /* <DEDUP_REMOVED lines=25> */
[----:B------:R-:W-:-:S06]  /*3b40*/  IMAD R20, R11, 0x4, R22 ;  /* 0x000000040b147824 */ /* 0x000fcc00078e0216 */
[----:B------:R0:W2:Y:S02]  /*3b50*/  ATOMS.ADD R20, [R20], R21 ;  /* 0x000000151414738c */ /* 0x0000a40000000000 */
.L_x_44:
[----:B------:R-:W-:Y:S05]  /*3b60*/  BSYNC.RECONVERGENT B0 ;  /* 0x0000000000007941 */ /* 0x000fea0003800200 */
.L_x_43:
[----:B------:R-:W-:Y:S01]  /*3b70*/  R2P PR, R7, 0x7f ;  /* 0x0000007f07007804 */ /* 0x000fe20000000000 */
[----:B--2---:R2:W3:Y:S01]  /*3b80*/  SHFL.IDX PT, R20, R20, R15, 0x1f ;  /* 0x00001f0f14147589 */ /* 0x0044e200000e0000 */
[----:B------:R-:W-:Y:S01]  /*3b90*/  BSSY.RECONVERGENT B0, `(.L_x_45) ;  /* 0x0000023000007945 */ /* 0x000fe20003800200 */
[----:B------:R-:W-:-:S10]  /*3ba0*/  IMAD.MOV.U32 R16, RZ, RZ, RZ ;  /* 0x000000ffff107224 */ /* 0x000fd400078e00ff */
[----:B------:R-:W-:Y:S02]  /*3bb0*/  VOTE.ANY R0, PT, P0 ;  /* 0x0000000000007806 */ /* 0x000fe400000e0100 */
[----:B------:R-:W-:Y:S02]  /*3bc0*/  VOTE.ANY R11, PT, P1 ;  /* 0x00000000000b7806 */ /* 0x000fe400008e0100 */
[----:B------:R-:W-:Y:S02]  /*3bd0*/  @!P0 LOP3.LUT R0, RZ, R0, RZ, 0x33, !PT ;  /* 0x00000000ff008212 */ /* 0x000fe400078e33ff */
[----:B------:R-:W-:Y:S02]  /*3be0*/  @!P1 LOP3.LUT R11, RZ, R11, RZ, 0x33, !PT ;  /* 0x0000000bff0b9212 */ /* 0x000fe400078e33ff */
[----:B------:R-:W-:Y:S02]  /*3bf0*/  VOTE.ANY R17, PT, P2 ;  /* 0x0000000000117806 */ /* 0x000fe400010e0100 */
[----:B------:R-:W-:-:S02]  /*3c00*/  LOP3.LUT R0, R11, R0, RZ, 0xc0, !PT ;  /* 0x000000000b007212 */ /* 0x000fc400078ec0ff */
[----:B------:R-:W-:Y:S02]  /*3c10*/  VOTE.ANY R11, PT, P3 ;  /* 0x00000000000b7806 */ /* 0x000fe400018e0100 */
[----:B------:R-:W-:Y:S02]  /*3c20*/  @!P2 LOP3.LUT R17, RZ, R17, RZ, 0x33, !PT ;  /* 0x00000011ff11a212 */ /* 0x000fe400078e33ff */
[----:B------:R-:W-:Y:S02]  /*3c30*/  @!P3 LOP3.LUT R11, RZ, R11, RZ, 0x33, !PT ;  /* 0x0000000bff0bb212 */ /* 0x000fe400078e33ff */
[----:B------:R-:W-:Y:S02]  /*3c40*/  LOP3.LUT R0, R17, R0, RZ, 0xc0, !PT ;  /* 0x0000000011007212 */ /* 0x000fe400078ec0ff */
[----:B------:R-:W-:Y:S02]  /*3c50*/  LOP3.LUT P0, RZ, R7, 0x80, RZ, 0xc0, !PT ;  /* 0x0000008007ff7812 */ /* 0x000fe4000780c0ff */
[----:B------:R-:W-:-:S02]  /*3c60*/  VOTE.ANY R17, PT, P4 ;  /* 0x0000000000117806 */ /* 0x000fc400020e0100 */
[----:B------:R-:W-:Y:S02]  /*3c70*/  LOP3.LUT R0, R11, R0, RZ, 0xc0, !PT ;  /* 0x000000000b007212 */ /* 0x000fe400078ec0ff */
[----:B------:R-:W-:Y:S02]  /*3c80*/  VOTE.ANY R11, PT, P5 ;  /* 0x00000000000b7806 */ /* 0x000fe400028e0100 */
[----:B------:R-:W-:Y:S02]  /*3c90*/  @!P4 LOP3.LUT R17, RZ, R17, RZ, 0x33, !PT ;  /* 0x00000011ff11c212 */ /* 0x000fe400078e33ff */
[----:B------:R-:W-:Y:S02]  /*3ca0*/  @!P5 LOP3.LUT R11, RZ, R11, RZ, 0x33, !PT ;  /* 0x0000000bff0bd212 */ /* 0x000fe400078e33ff */
[----:B------:R-:W-:Y:S02]  /*3cb0*/  LOP3.LUT R0, R17, R0, RZ, 0xc0, !PT ;  /* 0x0000000011007212 */ /* 0x000fe400078ec0ff */
[----:B------:R-:W-:-:S02]  /*3cc0*/  VOTE.ANY R17, PT, P6 ;  /* 0x0000000000117806 */ /* 0x000fc400030e0100 */
[----:B------:R-:W-:Y:S02]  /*3cd0*/  LOP3.LUT R0, R11, R0, RZ, 0xc0, !PT ;  /* 0x000000000b007212 */ /* 0x000fe400078ec0ff */
[----:B------:R-:W-:Y:S02]  /*3ce0*/  VOTE.ANY R11, PT, P0 ;  /* 0x00000000000b7806 */ /* 0x000fe400000e0100 */
[----:B------:R-:W-:Y:S02]  /*3cf0*/  @!P6 LOP3.LUT R17, RZ, R17, RZ, 0x33, !PT ;  /* 0x00000011ff11e212 */ /* 0x000fe400078e33ff */
[----:B------:R-:W-:Y:S02]  /*3d00*/  @!P0 LOP3.LUT R11, RZ, R11, RZ, 0x33, !PT ;  /* 0x0000000bff0b8212 */ /* 0x000fe400078e33ff */
[----:B------:R-:W-:-:S04]  /*3d10*/  LOP3.LUT R0, R17, R0, RZ, 0xc0, !PT ;  /* 0x0000000011007212 */ /* 0x000fc800078ec0ff */
[----:B------:R-:W-:Y:S02]  /*3d20*/  LOP3.LUT R48, R11, R0, RZ, 0xc0, !PT ;  /* 0x000000000b307212 */ /* 0x000fe400078ec0ff */
[----:B------:R-:W-:Y:S02]  /*3d30*/  SHF.R.U32.HI R0, RZ, UR6, R36 ;  /* 0x00000006ff007c19 */ /* 0x000fe40008011624 */
[----:B------:R-:W4:Y:S01]  /*3d40*/  FLO.U32 R18, R48 ;  /* 0x0000003000127300 */ /* 0x000f2200000e0000 */
[----:B------:R-:W-:Y:S02]  /*3d50*/  LOP3.LUT R19, R23, R48, RZ, 0xc0, !PT ;  /* 0x0000003017137212 */ /* 0x000fe400078ec0ff */
[----:B------:R-:W-:-:S05]  /*3d60*/  LOP3.LUT R0, R0, UR5, RZ, 0x30, !PT ;  /* 0x0000000500007c12 */ /* 0x000fca000f8e30ff */
[----:B------:R-:W0:Y:S01]  /*3d70*/  POPC R19, R19 ;  /* 0x0000001300137309 */ /* 0x000e220000000000 */
[----:B----4-:R-:W-:-:S13]  /*3d80*/  ISETP.NE.AND P0, PT, R46, R18, PT ;  /* 0x000000122e00720c */ /* 0x010fda0003f05270 */
[----:B0-23--:R-:W-:Y:S05]  /*3d90*/  @P0 BRA `(.L_x_46) ;  /* 0x0000000000080947 */ /* 0x00dfea0003800000 */
[----:B------:R-:W-:-:S06]  /*3da0*/  IMAD R16, R7, 0x4, R22 ;  /* 0x0000000407107824 */ /* 0x000fcc00078e0216 */
[----:B------:R0:W2:Y:S02]  /*3db0*/  ATOMS.ADD R16, [R16], R19 ;  /* 0x000000131010738c */ /* 0x0000a40000000000 */
.L_x_46:
[----:B------:R-:W-:Y:S05]  /*3dc0*/  BSYNC.RECONVERGENT B0 ;  /* 0x0000000000007941 */ /* 0x000fea0003800200 */
.L_x_45:
[----:B------:R-:W-:Y:S01]  /*3dd0*/  R2P PR, R0, 0x7f ;  /* 0x0000007f00007804 */ /* 0x000fe20000000000 */
[----:B--2---:R2:W3:Y:S01]  /*3de0*/  SHFL.IDX PT, R18, R16, R18, 0x1f ;  /* 0x00001f1210127589 */ /* 0x0044e200000e0000 */
[----:B------:R-:W-:Y:S01]  /*3df0*/  SHF.R.U32.HI R11, RZ, UR6, R35 ;  /* 0x00000006ff0b7c19 */ /* 0x000fe20008011623 */
[----:B------:R-:W-:Y:S01]  /*3e00*/  BSSY.RECONVERGENT B0, `(.L_x_47) ;  /* 0x0000022000007945 */ /* 0x000fe20003800200 */
[----:B------:R-:W-:Y:S02]  /*3e10*/  IMAD.MOV.U32 R15, RZ, RZ, RZ ;  /* 0x000000ffff0f7224 */ /* 0x000fe400078e00ff */
[----:B------:R-:W-:-:S07]  /*3e20*/  LOP3.LUT R11, R11, UR5, RZ, 0x30, !PT ;  /* 0x000000050b0b7c12 */ /* 0x000fce000f8e30ff */
[----:B------:R-:W-:Y:S02]  /*3e30*/  VOTE.ANY R7, PT, P0 ;  /* 0x0000000000077806 */ /* 0x000fe400000e0100 */
[----:B------:R-:W-:Y:S02]  /*3e40*/  VOTE.ANY R48, PT, P1 ;  /* 0x0000000000307806 */ /* 0x000fe400008e0100 */
[----:B------:R-:W-:Y:S02]  /*3e50*/  @!P0 LOP3.LUT R7, RZ, R7, RZ, 0x33, !PT ;  /* 0x00000007ff078212 */ /* 0x000fe400078e33ff */
[----:B------:R-:W-:Y:S02]  /*3e60*/  @!P1 LOP3.LUT R48, RZ, R48, RZ, 0x33, !PT ;  /* 0x00000030ff309212 */ /* 0x000fe400078e33ff */
[----:B------:R-:W-:Y:S02]  /*3e70*/  LOP3.LUT P0, RZ, R0, 0x80, RZ, 0xc0, !PT ;  /* 0x0000008000ff7812 */ /* 0x000fe4000780c0ff */
[----:B------:R-:W-:-:S02]  /*3e80*/  LOP3.LUT R7, R48, R7, RZ, 0xc0, !PT ;  /* 0x0000000730077212 */ /* 0x000fc400078ec0ff */
[----:B------:R-:W-:-:S04]  /*3e90*/  VOTE.ANY R48, PT, P2 ;  /* 0x0000000000307806 */ /* 0x000fc800010e0100 */
[----:B------:R-:W-:-:S04]  /*3ea0*/  @!P2 LOP3.LUT R48, RZ, R48, RZ, 0x33, !PT ;  /* 0x00000030ff30a212 */ /* 0x000fc800078e33ff */
[----:B------:R-:W-:Y:S02]  /*3eb0*/  LOP3.LUT R7, R48, R7, RZ, 0xc0, !PT ;  /* 0x0000000730077212 */ /* 0x000fe400078ec0ff */
        /* <DEDUP_REMOVED lines=14> */
[----:B------:R-:W-:-:S04]  /*3fa0*/  LOP3.LUT R48, R48, R7, RZ, 0xc0, !PT ;  /* 0x0000000730307212 */ /* 0x000fc800078ec0ff */
[----:B------:R-:W4:Y:S01]  /*3fb0*/  FLO.U32 R52, R48 ;  /* 0x0000003000347300 */ /* 0x000f2200000e0000 */
[----:B------:R-:W-:-:S07]  /*3fc0*/  LOP3.LUT R17, R23, R48, RZ, 0xc0, !PT ;  /* 0x0000003017117212 */ /* 0x000fce00078ec0ff */
[----:B------:R-:W0:Y:S01]  /*3fd0*/  POPC R17, R17 ;  /* 0x0000001100117309 */ /* 0x000e220000000000 */
[----:B----4-:R-:W-:-:S13]  /*3fe0*/  ISETP.NE.AND P0, PT, R46, R52, PT ;  /* 0x000000342e00720c */ /* 0x010fda0003f05270 */
[----:B0-23--:R-:W-:Y:S05]  /*3ff0*/  @P0 BRA `(.L_x_48) ;  /* 0x0000000000080947 */ /* 0x00dfea0003800000 */
[----:B------:R-:W-:-:S05]  /*4000*/  IMAD R0, R0, 0x4, R22 ;  /* 0x0000000400007824 */ /* 0x000fca00078e0216 */
[----:B------:R0:W2:Y:S02]  /*4010*/  ATOMS.ADD R15, [R0], R17 ;  /* 0x00000011000f738c */ /* 0x0000a40000000000 */
.L_x_48:
[----:B------:R-:W-:Y:S05]  /*4020*/  BSYNC.RECONVERGENT B0 ;  /* 0x0000000000007941 */ /* 0x000fea0003800200 */
.L_x_47:
[----:B------:R-:W-:Y:S01]  /*4030*/  R2P PR, R11, 0x7f ;  /* 0x0000007f0b007804 */ /* 0x000fe20000000000 */
[----:B--2---:R2:W3:Y:S01]  /*4040*/  SHFL.IDX PT, R16, R15, R52, 0x1f ;  /* 0x00001f340f107589 */ /* 0x0044e200000e0000 */
[----:B------:R-:W-:Y:S11]  /*4050*/  BSSY.RECONVERGENT B0, `(.L_x_49) ;  /* 0x0000023000007945 */ /* 0x000ff60003800200 */
[----:B0-----:R-:W-:-:S02]  /*4060*/  VOTE.ANY R0, PT, P0 ;  /* 0x0000000000007806 */ /* 0x001fc400000e0100 */
[----:B------:R-:W-:Y:S02]  /*4070*/  VOTE.ANY R7, PT, P1 ;  /* 0x0000000000077806 */ /* 0x000fe400008e0100 */
[----:B------:R-:W-:Y:S02]  /*4080*/  @!P0 LOP3.LUT R0, RZ, R0, RZ, 0x33, !PT ;  /* 0x00000000ff008212 */ /* 0x000fe400078e33ff */
[----:B------:R-:W-:Y:S02]  /*4090*/  @!P1 LOP3.LUT R7, RZ, R7, RZ, 0x33, !PT ;  /* 0x00000007ff079212 */ /* 0x000fe400078e33ff */
[----:B------:R-:W-:Y:S02]  /*40a0*/  LOP3.LUT P0, RZ, R11, 0x80, RZ, 0xc0, !PT ;  /* 0x000000800bff7812 */ /* 0x000fe4000780c0ff */
        /* <DEDUP_REMOVED lines=19> */
[----:B------:R0:W4:Y:S01]  /*41e0*/  FLO.U32 R7, R0 ;  /* 0x0000000000077300 */ /* 0x00012200000e0000 */
[----:B------:R-:W-:-:S07]  /*41f0*/  LOP3.LUT R48, R23, R0, RZ, 0xc0, !PT ;  /* 0x0000000017307212 */ /* 0x000fce00078ec0ff */
[----:B--2---:R2:W1:Y:S01]  /*4200*/  POPC R15, R48 ;  /* 0x00000030000f7309 */ /* 0x0044620000000000 */
[----:B0-----:R-:W-:-:S04]  /*4210*/  SHF.R.U32.HI R0, RZ, UR6, R34 ;  /* 0x00000006ff007c19 */ /* 0x001fc80008011622 */
[----:B------:R-:W-:Y:S02]  /*4220*/  LOP3.LUT R0, R0, UR5, RZ, 0x30, !PT ;  /* 0x0000000500007c12 */ /* 0x000fe4000f8e30ff */
[----:B----4-:R-:W-:Y:S01]  /*4230*/  ISETP.NE.AND P0, PT, R46, R7, PT ;  /* 0x000000072e00720c */ /* 0x010fe20003f05270 */
[----:B--2---:R-:W-:-:S12]  /*4240*/  IMAD.MOV.U32 R48, RZ, RZ, RZ ;  /* 0x000000ffff307224 */ /* 0x004fd800078e00ff */
[----:B-1-3--:R-:W-:Y:S05]  /*4250*/  @P0 BRA `(.L_x_50) ;  /* 0x0000000000080947 */ /* 0x00afea0003800000 */
[----:B------:R-:W-:-:S06]  /*4260*/  IMAD R48, R11, 0x4, R22 ;  /* 0x000000040b307824 */ /* 0x000fcc00078e0216 */
[----:B------:R0:W1:Y:S02]  /*4270*/  ATOMS.ADD R48, [R48], R15 ;  /* 0x0000000f3030738c */ /* 0x0000640000000000 */
.L_x_50:
[----:B------:R-:W-:Y:S05]  /*4280*/  BSYNC.RECONVERGENT B0 ;  /* 0x0000000000007941 */ /* 0x000fea0003800200 */
.L_x_49:
[----:B------:R-:W-:Y:S01]  /*4290*/  R2P PR, R0, 0x7f ;  /* 0x0000007f00007804 */ /* 0x000fe20000000000 */
[----:B------:R-:W-:Y:S01]  /*42a0*/  IMAD.IADD R14, R14, 0x1, R8 ;  /* 0x000000010e0e7824 */ /* 0x000fe200078e0208 */
[----:B------:R-:W-:Y:S01]  /*42b0*/  BSSY.RECONVERGENT B0, `(.L_x_51) ;  /* 0x0000025000007945 */ /* 0x000fe20003800200 */
[----:B------:R-:W-:Y:S02]  /*42c0*/  IMAD.IADD R13, R13, 0x1, R12 ;  /* 0x000000010d0d7824 */ /* 0x000fe400078e020c */
[----:B-1----:R1:W2:Y:S08]  /*42d0*/  SHFL.IDX PT, R12, R48, R7, 0x1f ;  /* 0x00001f07300c7589 */ /* 0x0022b000000e0000 */
[----:B------:R-:W-:-:S02]  /*42e0*/  VOTE.ANY R11, PT, P0 ;  /* 0x00000000000b7806 */ /* 0x000fc400000e0100 */
[----:B------:R-:W-:Y:S01]  /*42f0*/  VOTE.ANY R8, PT, P1 ;  /* 0x0000000000087806 */ /* 0x000fe200008e0100 */
[----:B-1----:R-:W-:Y:S01]  /*4300*/  IMAD.MOV.U32 R7, RZ, RZ, RZ ;  /* 0x000000ffff077224 */ /* 0x002fe200078e00ff */
        /* <DEDUP_REMOVED lines=22> */
[----:B------:R1:W3:Y:S01]  /*4470*/  FLO.U32 R8, R52 ;  /* 0x0000003400087300 */ /* 0x0002e200000e0000 */
[----:B------:R-:W-:-:S07]  /*4480*/  LOP3.LUT R11, R23, R52, RZ, 0xc0, !PT ;  /* 0x00000034170b7212 */ /* 0x000fce00078ec0ff */
[----:B------:R-:W4:Y:S01]  /*4490*/  POPC R11, R11 ;  /* 0x0000000b000b7309 */ /* 0x000f220000000000 */
[----:B-1----:R-:W-:-:S04]  /*44a0*/  SHF.R.U32.HI R52, RZ, UR6, R26 ;  /* 0x00000006ff347c19 */ /* 0x002fc8000801161a */
[----:B------:R-:W-:Y:S02]  /*44b0*/  LOP3.LUT R48, R52, UR5, RZ, 0x30, !PT ;  /* 0x0000000534307c12 */ /* 0x000fe4000f8e30ff */
[----:B---3--:R-:W-:-:S13]  /*44c0*/  ISETP.NE.AND P0, PT, R46, R8, PT ;  /* 0x000000082e00720c */ /* 0x008fda0003f05270 */
[----:B--2-4-:R-:W-:Y:S05]  /*44d0*/  @P0 BRA `(.L_x_52) ;  /* 0x0000000000080947 */ /* 0x014fea0003800000 */
[----:B------:R-:W-:-:S05]  /*44e0*/  IMAD R0, R0, 0x4, R22 ;  /* 0x0000000400007824 */ /* 0x000fca00078e0216 */
[----:B------:R1:W2:Y:S02]  /*44f0*/  ATOMS.ADD R7, [R0], R11 ;  /* 0x0000000b0007738c */ /* 0x0002a40000000000 */
.L_x_52:
[----:B------:R-:W-:Y:S05]  /*4500*/  BSYNC.RECONVERGENT B0 ;  /* 0x0000000000007941 */ /* 0x000fea0003800200 */
.L_x_51:
[----:B------:R-:W-:Y:S01]  /*4510*/  R2P PR, R48, 0x7f ;  /* 0x0000007f30007804 */ /* 0x000fe20000000000 */
[----:B------:R-:W-:Y:S01]  /*4520*/  IMAD.IADD R10, R10, 0x1, R51 ;  /* 0x000000010a0a7824 */ /* 0x000fe200078e0233 */
[----:B--2---:R2:W3:Y:S01]  /*4530*/  SHFL.IDX PT, R8, R7, R8, 0x1f ;  /* 0x00001f0807087589 */ /* 0x0044e200000e0000 */
[----:B------:R-:W-:Y:S01]  /*4540*/  BSSY.RECONVERGENT B0, `(.L_x_53) ;  /* 0x0000024000007945 */ /* 0x000fe20003800200 */
[----:B------:R-:W-:Y:S02]  /*4550*/  IMAD.IADD R9, R9, 0x1, R45 ;  /* 0x0000000109097824 */ /* 0x000fe400078e022d */
[----:B------:R-:W-:-:S07]  /*4560*/  IMAD.MOV.U32 R45, RZ, RZ, RZ ;  /* 0x000000ffff2d7224 */ /* 0x000fce00078e00ff */
[----:B-1----:R-:W-:Y:S02]  /*4570*/  VOTE.ANY R0, PT, P0 ;  /* 0x0000000000007806 */ /* 0x002fe400000e0100 */
        /* <DEDUP_REMOVED lines=23> */
[----:B------:R-:W-:Y:S02]  /*46f0*/  SHF.R.U32.HI R51, RZ, UR6, R33 ;  /* 0x00000006ff337c19 */ /* 0x000fe40008011621 */
[----:B------:R1:W4:Y:S02]  /*4700*/  FLO.U32 R0, R52 ;  /* 0x0000003400007300 */ /* 0x00032400000e0000 */
[----:B------:R-:W-:Y:S02]  /*4710*/  LOP3.LUT R51, R51, UR5, RZ, 0x30, !PT ;  /* 0x0000000533337c12 */ /* 0x000fe4000f8e30ff */
[----:B-1----:R-:W-:-:S04]  /*4720*/  LOP3.LUT R52, R23, R52, RZ, 0xc0, !PT ;  /* 0x0000003417347212 */ /* 0x002fc800078ec0ff */
[----:B--2---:R1:W2:Y:S01]  /*4730*/  POPC R7, R52 ;  /* 0x0000003400077309 */ /* 0x0042a20000000000 */
[----:B----4-:R-:W-:-:S13]  /*4740*/  ISETP.NE.AND P0, PT, R46, R0, PT ;  /* 0x000000002e00720c */ /* 0x010fda0003f05270 */
[----:B-123--:R-:W-:Y:S05]  /*4750*/  @P0 BRA `(.L_x_54) ;  /* 0x0000000000080947 */ /* 0x00efea0003800000 */
[----:B------:R-:W-:-:S05]  /*4760*/  IMAD R48, R48, 0x4, R22 ;  /* 0x0000000430307824 */ /* 0x000fca00078e0216 */
[----:B------:R1:W2:Y:S02]  /*4770*/  ATOMS.ADD R45, [R48], R7 ;  /* 0x00000007302d738c */ /* 0x0002a40000000000 */
.L_x_54:
[----:B------:R-:W-:Y:S05]  /*4780*/  BSYNC.RECONVERGENT B0 ;  /* 0x0000000000007941 */ /* 0x000fea0003800200 */
.L_x_53:
[----:B------:R-:W-:Y:S01]  /*4790*/  R2P PR, R51, 0x7f ;  /* 0x0000007f33007804 */ /* 0x000fe20000000000 */
[----:B------:R-:W-:Y:S01]  /*47a0*/  IMAD.IADD R6, R5, 0x1, R6 ;  /* 0x0000000105067824 */ /* 0x000fe200078e0206 */
[----:B--2---:R2:W3:Y:S01]  /*47b0*/  SHFL.IDX PT, R0, R45, R0, 0x1f ;  /* 0x00001f002d007589 */ /* 0x0044e200000e0000 */
[----:B------:R-:W-:Y:S01]  /*47c0*/  IMAD.IADD R4, R4, 0x1, R47 ;  /* 0x0000000104047824 */ /* 0x000fe200078e022f */
[----:B------:R-:W-:Y:S01]  /*47d0*/  SHF.R.U32.HI R47, RZ, UR6, R32 ;  /* 0x00000006ff2f7c19 */ /* 0x000fe20008011620 */
[----:B------:R-:W-:Y:S03]  /*47e0*/  BSSY.RECONVERGENT B0, `(.L_x_55) ;  /* 0x0000022000007945 */ /* 0x000fe60003800200 */
[----:B------:R-:W-:-:S05]  /*47f0*/  LOP3.LUT R47, R47, UR5, RZ, 0x30, !PT ;  /* 0x000000052f2f7c12 */ /* 0x000fca000f8e30ff */
        /* <DEDUP_REMOVED lines=9> */
[----:B------:R-:W-:Y:S02]  /*4890*/  VOTE.ANY R48, PT, P3 ;  /* 0x0000000000307806 */ /* 0x000fe400018e0100 */
[----:B------:R-:W-:Y:S02]  /*48a0*/  VOTE.ANY R52, PT, P0 ;  /* 0x0000000000347806 */ /* 0x000fe400000e0100 */
[----:B------:R-:W-:Y:S02]  /*48b0*/  @!P3 LOP3.LUT R48, RZ, R48, RZ, 0x33, !PT ;  /* 0x00000030ff30b212 */ /* 0x000fe400078e33ff */
[----:B------:R-:W-:Y:S02]  /*48c0*/  @!P0 LOP3.LUT R52, RZ, R52, RZ, 0x33, !PT ;  /* 0x00000034ff348212 */ /* 0x000fe400078e33ff */
        /* <DEDUP_REMOVED lines=9> */
[----:B------:R-:W-:Y:S01]  /*4960*/  LOP3.LUT R5, R48, R5, RZ, 0xc0, !PT ;  /* 0x0000000530057212 */ /* 0x000fe200078ec0ff */
[----:B------:R-:W-:-:S03]  /*4970*/  IMAD.MOV.U32 R48, RZ, RZ, RZ ;  /* 0x000000ffff307224 */ /* 0x000fc600078e00ff */
[----:B------:R-:W-:-:S04]  /*4980*/  LOP3.LUT R52, R52, R5, RZ, 0xc0, !PT ;  /* 0x0000000534347212 */ /* 0x000fc800078ec0ff */
[----:B------:R1:W4:Y:S02]  /*4990*/  FLO.U32 R5, R52 ;  /* 0x0000003400057300 */ /* 0x00032400000e0000 */
[----:B-1----:R-:W-:-:S06]  /*49a0*/  LOP3.LUT R52, R23, R52, RZ, 0xc0, !PT ;  /* 0x0000003417347212 */ /* 0x002fcc00078ec0ff */
[----:B--2---:R1:W2:Y:S01]  /*49b0*/  POPC R45, R52 ;  /* 0x00000034002d7309 */ /* 0x0042a20000000000 */
[----:B----4-:R-:W-:-:S13]  /*49c0*/  ISETP.NE.AND P0, PT, R46, R5, PT ;  /* 0x000000052e00720c */ /* 0x010fda0003f05270 */
[----:B-1-3--:R-:W-:Y:S05]  /*49d0*/  @P0 BRA `(.L_x_56) ;  /* 0x0000000000080947 */ /* 0x00afea0003800000 */
[----:B------:R-:W-:-:S06]  /*49e0*/  IMAD R48, R51, 0x4, R22 ;  /* 0x0000000433307824 */ /* 0x000fcc00078e0216 */
[----:B--2---:R1:W3:Y:S02]  /*49f0*/  ATOMS.ADD R48, [R48], R45 ;  /* 0x0000002d3030738c */ /* 0x0042e40000000000 */
.L_x_56:
[----:B------:R-:W-:Y:S05]  /*4a00*/  BSYNC.RECONVERGENT B0 ;  /* 0x0000000000007941 */ /* 0x000fea0003800200 */
.L_x_55:
[----:B------:R-:W-:Y:S01]  /*4a10*/  R2P PR, R47, 0x7f ;  /* 0x0000007f2f007804 */ /* 0x000fe20000000000 */
[----:B------:R-:W-:Y:S01]  /*4a20*/  IMAD.IADD R50, R50, 0x1, R49 ;  /* 0x0000000132327824 */ /* 0x000fe200078e0231 */
[----:B---3--:R3:W4:Y:S01]  /*4a30*/  SHFL.IDX PT, R48, R48, R5, 0x1f ;  /* 0x00001f0530307589 */ /* 0x00872200000e0000 */
[----:B------:R-:W-:Y:S01]  /*4a40*/  IMAD.IADD R20, R21, 0x1, R20 ;  /* 0x0000000115147824 */ /* 0x000fe200078e0214 */
[----:B------:R-:W-:Y:S01]  /*4a50*/  SHF.R.U32.HI R21, RZ, UR6, R31 ;  /* 0x00000006ff157c19 */ /* 0x000fe2000801161f */
[----:B------:R-:W-:Y:S03]  /*4a60*/  BSSY.RECONVERGENT B0, `(.L_x_57) ;  /* 0x0000022000007945 */ /* 0x000fe60003800200 */
[----:B---3--:R-:W-:Y:S01]  /*4a70*/  LOP3.LUT R5, R21, UR5, RZ, 0x30, !PT ;  /* 0x0000000515057c12 */ /* 0x008fe2000f8e30ff */
[----:B------:R-:W-:-:S04]  /*4a80*/  IMAD.MOV.U32 R21, RZ, RZ, RZ ;  /* 0x000000ffff157224 */ /* 0x000fc800078e00ff */
        /* <DEDUP_REMOVED lines=23> */
[----:B------:R-:W-:-:S04]  /*4c00*/  LOP3.LUT R52, R49, R52, RZ, 0xc0, !PT ;  /* 0x0000003431347212 */ /* 0x000fc800078ec0ff */
[----:B------:R-:W3:Y:S01]  /*4c10*/  FLO.U32 R49, R52 ;  /* 0x0000003400317300 */ /* 0x000ee200000e0000 */
[----:B------:R-:W-:-:S07]  /*4c20*/  LOP3.LUT R51, R23, R52, RZ, 0xc0, !PT ;  /* 0x0000003417337212 */ /* 0x000fce00078ec0ff */
[----:B------:R-:W0:Y:S01]  /*4c30*/  POPC R51, R51 ;  /* 0x0000003300337309 */ /* 0x000e220000000000 */
[----:B---3--:R-:W-:-:S13]  /*4c40*/  ISETP.NE.AND P0, PT, R46, R49, PT ;  /* 0x000000312e00720c */ /* 0x008fda0003f05270 */
[----:B0---4-:R-:W-:Y:S05]  /*4c50*/  @P0 BRA `(.L_x_58) ;  /* 0x0000000000080947 */ /* 0x011fea0003800000 */
[----:B------:R-:W-:-:S05]  /*4c60*/  IMAD R52, R47, 0x4, R22 ;  /* 0x000000042f347824 */ /* 0x000fca00078e0216 */
[----:B------:R0:W3:Y:S02]  /*4c70*/  ATOMS.ADD R21, [R52], R51 ;  /* 0x000000333415738c */ /* 0x0000e40000000000 */
.L_x_58:
[----:B------:R-:W-:Y:S05]  /*4c80*/  BSYNC.RECONVERGENT B0 ;  /* 0x0000000000007941 */ /* 0x000fea0003800200 */
.L_x_57:
        /* <DEDUP_REMOVED lines=9> */
[----:B0-----:R-:W-:Y:S02]  /*4d20*/  VOTE.ANY R52, PT, P1 ;  /* 0x0000000000347806 */ /* 0x001fe400008e0100 */
        /* <DEDUP_REMOVED lines=22> */
[----:B------:R-:W0:Y:S01]  /*4e90*/  FLO.U32 R19, R52 ;  /* 0x0000003400137300 */ /* 0x000e2200000e0000 */
[----:B------:R-:W-:-:S07]  /*4ea0*/  LOP3.LUT R47, R23, R52, RZ, 0xc0, !PT ;  /* 0x00000034172f7212 */ /* 0x000fce00078ec0ff */
[----:B------:R-:W3:Y:S01]  /*4eb0*/  POPC R47, R47 ;  /* 0x0000002f002f7309 */ /* 0x000ee20000000000 */
[----:B0-----:R-:W-:-:S13]  /*4ec0*/  ISETP.NE.AND P0, PT, R46, R19, PT ;  /* 0x000000132e00720c */ /* 0x001fda0003f05270 */
[----:B---34-:R-:W-:Y:S05]  /*4ed0*/  @P0 BRA `(.L_x_60) ;  /* 0x0000000000080947 */ /* 0x018fea0003800000 */
[----:B------:R-:W-:-:S05]  /*4ee0*/  IMAD R52, R5, 0x4, R22 ;  /* 0x0000000405347824 */ /* 0x000fca00078e0216 */
[----:B------:R0:W3:Y:S02]  /*4ef0*/  ATOMS.ADD R17, [R52], R47 ;  /* 0x0000002f3411738c */ /* 0x0000e40000000000 */
.L_x_60:
[----:B------:R-:W-:Y:S05]  /*4f00*/  BSYNC.RECONVERGENT B0 ;  /* 0x0000000000007941 */ /* 0x000fea0003800200 */
.L_x_59:
        /* <DEDUP_REMOVED lines=39> */
.L_x_62:
[----:B------:R-:W-:Y:S05]  /*5180*/  BSYNC.RECONVERGENT B0 ;  /* 0x0000000000007941 */ /* 0x000fea0003800200 */
.L_x_61:
[----:B------:R-:W-:Y:S01]  /*5190*/  R2P PR, R19, 0x7f ;  /* 0x0000007f13007804 */ /* 0x000fe20000000000 */
[----:B------:R-:W-:Y:S01]  /*51a0*/  IMAD.IADD R0, R7, 0x1, R0 ;  /* 0x0000000107007824 */ /* 0x000fe200078e0200 */
[----:B---3--:R3:W4:Y:S01]  /*51b0*/  SHFL.IDX PT, R11, R11, R5, 0x1f ;  /* 0x00001f050b0b7589 */ /* 0x00872200000e0000 */
[----:B--2---:R-:W-:Y:S01]  /*51c0*/  IMAD.IADD R48, R45, 0x1, R48 ;  /* 0x000000012d307824 */ /* 0x004fe200078e0230 */
[----:B-1----:R-:W-:Y:S01]  /*51d0*/  SHF.R.U32.HI R45, RZ, UR6, R28 ;  /* 0x00000006ff2d7c19 */ /* 0x002fe2000801161c */
[----:B------:R-:W-:Y:S03]  /*51e0*/  BSSY.RECONVERGENT B0, `(.L_x_63) ;  /* 0x0000022000007945 */ /* 0x000fe60003800200 */
[----:B------:R-:W-:-:S05]  /*51f0*/  LOP3.LUT R45, R45, UR5, RZ, 0x30, !PT ;  /* 0x000000052d2d7c12 */ /* 0x000fca000f8e30ff */
        /* <DEDUP_REMOVED lines=24> */
[----:B------:R0:W1:Y:S01]  /*5380*/  FLO.U32 R7, R52 ;  /* 0x0000003400077300 */ /* 0x00006200000e0000 */
[----:B------:R-:W-:-:S07]  /*5390*/  LOP3.LUT R49, R23, R52, RZ, 0xc0, !PT ;  /* 0x0000003417317212 */ /* 0x000fce00078ec0ff */
[----:B------:R-:W2:Y:S01]  /*53a0*/  POPC R49, R49 ;  /* 0x0000003100317309 */ /* 0x000ea20000000000 */
[----:B0-----:R-:W-:Y:S01]  /*53b0*/  IMAD.MOV.U32 R52, RZ, RZ, RZ ;  /* 0x000000ffff347224 */ /* 0x001fe200078e00ff */
[----:B-1----:R-:W-:-:S13]  /*53c0*/  ISETP.NE.AND P0, PT, R46, R7, PT ;  /* 0x000000072e00720c */ /* 0x002fda0003f05270 */
[----:B--234-:R-:W-:Y:S05]  /*53d0*/  @P0 BRA `(.L_x_64) ;  /* 0x0000000000080947 */ /* 0x01cfea0003800000 */
[----:B------:R-:W-:-:S06]  /*53e0*/  IMAD R52, R19, 0x4, R22 ;  /* 0x0000000413347824 */ /* 0x000fcc00078e0216 */
[----:B------:R0:W1:Y:S02]  /*53f0*/  ATOMS.ADD R52, [R52], R49 ;  /* 0x000000313434738c */ /* 0x0000640000000000 */
.L_x_64:
[----:B------:R-:W-:Y:S05]  /*5400*/  BSYNC.RECONVERGENT B0 ;  /* 0x0000000000007941 */ /* 0x000fea0003800200 */
.L_x_63:
[----:B------:R-:W-:Y:S01]  /*5410*/  R2P PR, R45, 0x7f ;  /* 0x0000007f2d007804 */ /* 0x000fe20000000000 */
[----:B-1----:R1:W2:Y:S01]  /*5420*/  SHFL.IDX PT, R52, R52, R7, 0x1f ;  /* 0x00001f0734347589 */ /* 0x0022a200000e0000 */
[----:B------:R-:W-:Y:S11]  /*5430*/  BSSY.RECONVERGENT B0, `(.L_x_65) ;  /* 0x0000021000007945 */ /* 0x000ff60003800200 */
[----:B------:R-:W-:-:S02]  /*5440*/  VOTE.ANY R5, PT, P0 ;  /* 0x0000000000057806 */ /* 0x000fc400000e0100 */
[----:B------:R-:W-:Y:S02]  /*5450*/  VOTE.ANY R19, PT, P1 ;  /* 0x0000000000137806 */ /* 0x000fe400008e0100 */
[----:B------:R-:W-:Y:S02]  /*5460*/  @!P0 LOP3.LUT R5, RZ, R5, RZ, 0x33, !PT ;  /* 0x00000005ff058212 */ /* 0x000fe400078e33ff */
[----:B------:R-:W-:Y:S02]  /*5470*/  @!P1 LOP3.LUT R19, RZ, R19, RZ, 0x33, !PT ;  /* 0x00000013ff139212 */ /* 0x000fe400078e33ff */
[----:B-1----:R-:W-:Y:S02]  /*5480*/  VOTE.ANY R7, PT, P5 ;  /* 0x0000000000077806 */ /* 0x002fe400028e0100 */
[----:B------:R-:W-:Y:S02]  /*5490*/  LOP3.LUT R5, R19, R5, RZ, 0xc0, !PT ;  /* 0x0000000513057212 */ /* 0x000fe400078ec0ff */
[----:B------:R-:W-:-:S02]  /*54a0*/  VOTE.ANY R19, PT, P2 ;  /* 0x0000000000137806 */ /* 0x000fc400010e0100 */
        /* <DEDUP_REMOVED lines=9> */
[----:B------:R-:W-:-:S04]  /*5540*/  LOP3.LUT R5, R19, R5, RZ, 0xc0, !PT ;  /* 0x0000000513057212 */ /* 0x000fc800078ec0ff */
[----:B------:R-:W-:Y:S02]  /*5550*/  LOP3.LUT R5, R7, R5, RZ, 0xc0, !PT ;  /* 0x0000000507057212 */ /* 0x000fe400078ec0ff */
[----:B------:R-:W-:-:S04]  /*5560*/  VOTE.ANY R7, PT, P6 ;  /* 0x0000000000077806 */ /* 0x000fc800030e0100 */
[----:B------:R-:W-:-:S04]  /*5570*/  @!P6 LOP3.LUT R7, RZ, R7, RZ, 0x33, !PT ;  /* 0x00000007ff07e212 */ /* 0x000fc800078e33ff */
[----:B------:R-:W-:Y:S02]  /*5580*/  LOP3.LUT R5, R7, R5, RZ, 0xc0, !PT ;  /* 0x0000000507057212 */ /* 0x000fe400078ec0ff */
[----:B------:R-:W-:-:S04]  /*5590*/  VOTE.ANY R7, PT, P0 ;  /* 0x0000000000077806 */ /* 0x000fc800000e0100 */
[----:B------:R-:W-:-:S04]  /*55a0*/  @!P0 LOP3.LUT R7, RZ, R7, RZ, 0x33, !PT ;  /* 0x00000007ff078212 */ /* 0x000fc800078e33ff */
[----:B------:R-:W-:-:S04]  /*55b0*/  LOP3.LUT R19, R7, R5, RZ, 0xc0, !PT ;  /* 0x0000000507137212 */ /* 0x000fc800078ec0ff */
[----:B------:R-:W1:Y:S01]  /*55c0*/  FLO.U32 R7, R19 ;  /* 0x0000001300077300 */ /* 0x000e6200000e0000 */
[----:B------:R-:W-:-:S07]  /*55d0*/  LOP3.LUT R5, R23, R19, RZ, 0xc0, !PT ;  /* 0x0000001317057212 */ /* 0x000fce00078ec0ff */
[----:B------:R-:W3:Y:S01]  /*55e0*/  POPC R5, R5 ;  /* 0x0000000500057309 */ /* 0x000ee20000000000 */
[----:B-1----:R-:W-:Y:S01]  /*55f0*/  ISETP.NE.AND P0, PT, R46, R7, PT ;  /* 0x000000072e00720c */ /* 0x002fe20003f05270 */
[----:B------:R-:W-:-:S12]  /*5600*/  IMAD.MOV.U32 R46, RZ, RZ, RZ ;  /* 0x000000ffff2e7224 */ /* 0x000fd800078e00ff */
[----:B--23--:R-:W-:Y:S05]  /*5610*/  @P0 BRA `(.L_x_66) ;  /* 0x0000000000080947 */ /* 0x00cfea0003800000 */
[----:B------:R-:W-:-:S05]  /*5620*/  IMAD R22, R45, 0x4, R22 ;  /* 0x000000042d167824 */ /* 0x000fca00078e0216 */
[----:B------:R1:W2:Y:S02]  /*5630*/  ATOMS.ADD R46, [R22], R5 ;  /* 0x00000005162e738c */ /* 0x0002a40000000000 */
.L_x_66:
[----:B------:R-:W-:Y:S05]  /*5640*/  BSYNC.RECONVERGENT B0 ;  /* 0x0000000000007941 */ /* 0x000fea0003800200 */
.L_x_65:
[----:B-12---:R1:W2:Y:S01]  /*5650*/  SHFL.IDX PT, R22, R46, R7, 0x1f ;  /* 0x00001f072e167589 */ /* 0x0062a200000e0000 */
[----:B------:R-:W-:Y:S01]  /*5660*/  LOP3.LUT R19, R44, 0x80000000, RZ, 0x3c, !PT ;  /* 0x800000002c137812 */ /* 0x000fe200078e3cff */
[----:B------:R-:W-:Y:S01]  /*5670*/  IMAD.IADD R11, R15, 0x1, R11 ;  /* 0x000000010f0b7824 */ /* 0x000fe200078e020b */
[----:B------:R-:W-:Y:S01]  /*5680*/  LEA R14, R14, UR4, 0x2 ;  /* 0x000000040e0e7c11 */ /* 0x000fe2000f8e10ff */
[----:B------:R-:W-:Y:S01]  /*5690*/  BAR.SYNC.DEFER_BLOCKING 0x0 ;  /* 0x0000000000007b1d */ /* 0x000fe20000010000 */
[----:B------:R-:W-:Y:S01]  /*56a0*/  LOP3.LUT R43, R43, 0x80000000, RZ, 0x3c, !PT ;  /* 0x800000002b2b7812 */ /* 0x000fe200078e3cff */
[----:B------:R-:W-:Y:S01]  /*56b0*/  IMAD.IADD R21, R51, 0x1, R21 ;  /* 0x0000000133157824 */ /* 0x000fe200078e0215 */
[----:B------:R-:W-:Y:S01]  /*56c0*/  LEA R13, R13, UR4, 0x2 ;  /* 0x000000040d0d7c11 */ /* 0x000fe2000f8e10ff */
[----:B------:R-:W-:Y:S01]  /*56d0*/  IMAD.IADD R17, R47, 0x1, R17 ;  /* 0x000000012f117824 */ /* 0x000fe200078e0211 */
[----:B------:R-:W-:Y:S01]  /*56e0*/  LOP3.LUT R15, R42, 0x80000000, RZ, 0x3c, !PT ;  /* 0x800000002a0f7812 */ /* 0x000fe200078e3cff */
[----:B------:R-:W-:Y:S01]  /*56f0*/  IMAD.IADD R52, R49, 0x1, R52 ;  /* 0x0000000131347824 */ /* 0x000fe200078e0234 */
[----:B------:R-:W-:Y:S01]  /*5700*/  LEA R10, R10, UR4, 0x2 ;  /* 0x000000040a0a7c11 */ /* 0x000fe2000f8e10ff */
[----:B------:R-:W-:Y:S01]  /*5710*/  BSSY B1, `(.L_x_67) ;  /* 0x0000058000017945 */ /* 0x000fe20003800000 */
[----:B------:R-:W-:-:S02]  /*5720*/  LEA R42, R9, UR4, 0x2 ;  /* 0x00000004092a7c11 */ /* 0x000fc4000f8e10ff */
[----:B------:R-:W-:Y:S02]  /*5730*/  LEA R4, R4, UR4, 0x2 ;  /* 0x0000000404047c11 */ /* 0x000fe4000f8e10ff */
[----:B------:R-:W-:Y:S02]  /*5740*/  LEA R50, R50, UR4, 0x2 ;  /* 0x0000000432327c11 */ /* 0x000fe4000f8e10ff */
[----:B-1----:R-:W-:Y:S02]  /*5750*/  LEA R7, R20, UR4, 0x2 ;  /* 0x0000000414077c11 */ /* 0x002fe4000f8e10ff */
[----:B------:R-:W-:Y:S02]  /*5760*/  LEA R18, R18, UR4, 0x2 ;  /* 0x0000000412127c11 */ /* 0x000fe4000f8e10ff */
[----:B------:R-:W-:Y:S01]  /*5770*/  LEA R9, R16, UR4, 0x2 ;  /* 0x0000000410097c11 */ /* 0x000fe2000f8e10ff */
[----:B--2---:R-:W-:Y:S01]  /*5780*/  IMAD.IADD R22, R5, 0x1, R22 ;  /* 0x0000000105167824 */ /* 0x004fe200078e0216 */
[----:B------:R-:W-:-:S02]  /*5790*/  LEA R5, R6, UR4, 0x2 ;  /* 0x0000000406057c11 */ /* 0x000fc4000f8e10ff */
[----:B------:R-:W-:Y:S01]  /*57a0*/  LEA R12, R12, UR4, 0x2 ;  /* 0x000000040c0c7c11 */ /* 0x000fe2000f8e10ff */
[----:B------:R-:W-:Y:S01]  /*57b0*/  STS [R14+-0x4], R19 ;  /* 0xfffffc130e007388 */ /* 0x000fe20000000800 */
[----:B------:R-:W-:Y:S02]  /*57c0*/  LEA R48, R48, UR4, 0x2 ;  /* 0x0000000430307c11 */ /* 0x000fe4000f8e10ff */
[----:B------:R-:W-:Y:S01]  /*57d0*/  LEA R21, R21, UR4, 0x2 ;  /* 0x0000000415157c11 */ /* 0x000fe2000f8e10ff */
[----:B------:R1:W-:Y:S01]  /*57e0*/  STS [R13+-0x4], R43 ;  /* 0xfffffc2b0d007388 */ /* 0x0003e20000000800 */
[----:B------:R-:W-:Y:S02]  /*57f0*/  LEA R11, R11, UR4, 0x2 ;  /* 0x000000040b0b7c11 */ /* 0x000fe4000f8e10ff */
[----:B------:R-:W-:Y:S01]  /*5800*/  LEA R52, R52, UR4, 0x2 ;  /* 0x0000000434347c11 */ /* 0x000fe2000f8e10ff */
[----:B------:R2:W-:Y:S01]  /*5810*/  STS [R10+-0x4], R15 ;  /* 0xfffffc0f0a007388 */ /* 0x0005e20000000800 */
[----:B------:R-:W-:-:S03]  /*5820*/  ISETP.NE.AND P0, PT, R53, RZ, PT ;  /* 0x000000ff3500720c */ /* 0x000fc60003f05270 */
[----:B------:R-:W-:Y:S01]  /*5830*/  STS [R42+-0x4], R41 ;  /* 0xfffffc292a007388 */ /* 0x000fe20000000800 */
[----:B-1----:R-:W-:-:S03]  /*5840*/  LEA R13, R8, UR4, 0x2 ;  /* 0x00000004080d7c11 */ /* 0x002fc6000f8e10ff */
[----:B------:R1:W-:Y:S01]  /*5850*/  STS [R5+-0x4], R40 ;  /* 0xfffffc2805007388 */ /* 0x0003e20000000800 */
[----:B--2---:R-:W-:-:S03]  /*5860*/  LEA R15, R0, UR4, 0x2 ;  /* 0x00000004000f7c11 */ /* 0x004fc6000f8e10ff */
[----:B------:R-:W-:Y:S01]  /*5870*/  STS [R4+-0x4], R39 ;  /* 0xfffffc2704007388 */ /* 0x000fe20000000800 */
[----:B------:R-:W-:-:S03]  /*5880*/  LEA R0, R17, UR4, 0x2 ;  /* 0x0000000411007c11 */ /* 0x000fc6000f8e10ff */
[----:B------:R-:W-:Y:S01]  /*5890*/  STS [R50+-0x4], R25 ;  /* 0xfffffc1932007388 */ /* 0x000fe20000000800 */
[----:B-1----:R-:W-:-:S03]  /*58a0*/  LEA R5, R22, UR4, 0x2 ;  /* 0x0000000416057c11 */ /* 0x002fc6000f8e10ff */
[----:B------:R-:W-:Y:S04]  /*58b0*/  STS [R7+-0x4], R38 ;  /* 0xfffffc2607007388 */ /* 0x000fe80000000800 */
[----:B------:R-:W-:Y:S04]  /*58c0*/  STS [R18+-0x4], R37 ;  /* 0xfffffc2512007388 */ /* 0x000fe80000000800 */
[----:B------:R-:W-:Y:S04]  /*58d0*/  STS [R9+-0x4], R36 ;  /* 0xfffffc2409007388 */ /* 0x000fe80000000800 */
[----:B------:R-:W-:Y:S04]  /*58e0*/  STS [R12+-0x4], R35 ;  /* 0xfffffc230c007388 */ /* 0x000fe80000000800 */
[----:B------:R1:W-:Y:S04]  /*58f0*/  STS [R13+-0x4], R34 ;  /* 0xfffffc220d007388 */ /* 0x0003e80000000800 */
[----:B------:R2:W-:Y:S04]  /*5900*/  STS [R15+-0x4], R26 ;  /* 0xfffffc1a0f007388 */ /* 0x0005e80000000800 */
[----:B------:R2:W-:Y:S01]  /*5910*/  STS [R48+-0x4], R33 ;  /* 0xfffffc2130007388 */ /* 0x0005e20000000800 */
[----:B-1----:R-:W-:-:S03]  /*5920*/  LEA R13, R3, UR4, 0x3 ;  /* 0x00000004030d7c11 */ /* 0x002fc6000f8e18ff */
[----:B------:R2:W-:Y:S04]  /*5930*/  STS [R21+-0x4], R32 ;  /* 0xfffffc2015007388 */ /* 0x0005e80000000800 */
[----:B------:R2:W-:Y:S04]  /*5940*/  STS [R0+-0x4], R31 ;  /* 0xfffffc1f00007388 */ /* 0x0005e80000000800 */
[----:B------:R2:W-:Y:S04]  /*5950*/  STS [R11+-0x4], R30 ;  /* 0xfffffc1e0b007388 */ /* 0x0005e80000000800 */
[----:B------:R2:W-:Y:S04]  /*5960*/  STS [R52+-0x4], R29 ;  /* 0xfffffc1d34007388 */ /* 0x0005e80000000800 */
[----:B------:R2:W-:Y:S01]  /*5970*/  STS [R5+-0x4], R28 ;  /* 0xfffffc1c05007388 */ /* 0x0005e20000000800 */
[----:B------:R-:W-:Y:S05]  /*5980*/  @P0 BRA `(.L_x_68) ;  /* 0x0000000000c00947 */ /* 0x000fea0003800000 */
[----:B------:R-:W1:Y:S02]  /*5990*/  LDCU.64 UR10, c[0x0][0x398] ;  /* 0x00007300ff0a77ac */ /* 0x000e640008000a00 */
[----:B-1----:R-:W-:-:S04]  /*59a0*/  LEA R6, P0, R3, UR10, 0x3 ;  /* 0x0000000a03067c11 */ /* 0x002fc8000f8018ff */
[----:B------:R-:W-:-:S05]  /*59b0*/  LEA.HI.X R7, R3, UR11, RZ, 0x3, P0 ;  /* 0x0000000b03077c11 */ /* 0x000fca00080f1cff */
[----:B--2---:R-:W2:Y:S01]  /*59c0*/  LDG.E.64 R4, desc[UR8][R6.64] ;  /* 0x0000000806047981 */ /* 0x004ea2000c1e1b00 */
[----:B------:R-:W-:Y:S01]  /*59d0*/  SHF.R.S32.HI R9, RZ, 0x1f, R24 ;  /* 0x0000001fff097819 */ /* 0x000fe20000011418 */
[----:B------:R-:W-:Y:S01]  /*59e0*/  UISETP.GE.AND UP0, UPT, UR7, 0x1, UPT ;  /* 0x000000010700788c */ /* 0x000fe2000bf06270 */
[----:B------:R-:W-:Y:S01]  /*59f0*/  IMAD.MOV.U32 R0, RZ, RZ, R27 ;  /* 0x000000ffff007224 */ /* 0x000fe200078e001b */
[----:B--2---:R-:W-:-:S05]  /*5a00*/  IADD3 R4, P0, PT, -R24, R4, RZ ;  /* 0x0000000418047210 */ /* 0x004fca0007f1e1ff */
[----:B------:R-:W-:-:S05]  /*5a10*/  IMAD.X R5, R5, 0x1, ~R9, P0 ;  /* 0x0000000105057824 */ /* 0x000fca00000e0e09 */
[----:B------:R1:W-:Y:S01]  /*5a20*/  STS.64 [R13+0x7200], R4 ;  /* 0x007200040d007388 */ /* 0x0003e20000000a00 */
[----:B------:R-:W-:Y:S05]  /*5a30*/  BRA.U !UP0, `(.L_x_69) ;  /* 0x00000001086c7547 */ /* 0x000fea000b800000 */
[----:B------:R-:W-:Y:S01]  /*5a40*/  BSSY B0, `(.L_x_70) ;  /* 0x0000019000007945 */ /* 0x000fe20003800000 */
[----:B------:R-:W-:Y:S02]  /*5a50*/  IMAD.MOV.U32 R6, RZ, RZ, -0x1 ;  /* 0xffffffffff067424 */ /* 0x000fe400078e00ff */
[----:B------:R-:W-:Y:S02]  /*5a60*/  IMAD.U32 R7, RZ, RZ, UR7 ;  /* 0x00000007ff077e24 */ /* 0x000fe4000f8e00ff */
[----:B------:R-:W-:-:S07]  /*5a70*/  IMAD.MOV.U32 R0, RZ, RZ, R27 ;  /* 0x000000ffff007224 */ /* 0x000fce00078e001b */
.L_x_74:
[----:B-1----:R-:W1:Y:S01]  /*5a80*/  LDC.64 R4, c[0x0][0x380] ;  /* 0x0000e000ff047b82 */ /* 0x002e620000000a00 */
[----:B------:R-:W-:Y:S01]  /*5a90*/  VIADD R11, R7, 0xffffffff ;  /* 0xffffffff070b7836 */ /* 0x000fe20000000000 */
[----:B------:R-:W-:Y:S03]  /*5aa0*/  BSSY B2, `(.L_x_71) ;  /* 0x0000008000027945 */ /* 0x000fe60003800000 */
[----:B------:R-:W-:-:S04]  /*5ab0*/  IMAD R9, R11, 0x100, R3 ;  /* 0x000001000b097824 */ /* 0x000fc800078e0203 */
[----:B-1----:R-:W-:-:S07]  /*5ac0*/  IMAD.WIDE R4, R9, 0x4, R4 ;  /* 0x0000000409047825 */ /* 0x002fce00078e0204 */
.L_x_72:
[----:B------:R-:W-:Y:S05]  /*5ad0*/  YIELD ;  /* 0x0000000000007946 */ /* 0x000fea0003800000 */
[----:B------:R1:W-:Y:S06]  /*5ae0*/  MEMBAR.SC.CTA ;  /* 0x0000000000007992 */ /* 0x0003ec0000000000 */
[----:B-1----:R-:W2:Y:S02]  /*5af0*/  LDG.E.STRONG.SYS R8, desc[UR8][R4.64] ;  /* 0x0000000804087981 */ /* 0x002ea4000c1f5900 */
[----:B--2---:R-:W-:-:S13]  /*5b00*/  ISETP.NE.AND P0, PT, R8, RZ, PT ;  /* 0x000000ff0800720c */ /* 0x004fda0003f05270 */
[----:B------:R-:W-:Y:S05]  /*5b10*/  @!P0 BRA `(.L_x_72) ;  /* 0xfffffffc00ec8947 */ /* 0x000fea000383ffff */
[----:B------:R-:W-:Y:S05]  /*5b20*/  BSYNC B2 ;  /* 0x0000000000027941 */ /* 0x000fea0003800000 */
.L_x_71:
[----:B------:R-:W-:Y:S01]  /*5b30*/  BSSY.RECONVERGENT B2, `(.L_x_73) ;  /* 0x0000006000027945 */ /* 0x000fe20003800200 */
[C---:B------:R-:W-:Y:S02]  /*5b40*/  ISETP.GT.AND P0, PT, R8.reuse, -0x1, PT ;  /* 0xffffffff0800780c */ /* 0x040fe40003f04270 */
[----:B------:R-:W-:Y:S01]  /*5b50*/  LOP3.LUT R5, R8, 0x3fffffff, RZ, 0xc0, !PT ;  /* 0x3fffffff08057812 */ /* 0x000fe200078ec0ff */
[----:B------:R-:W-:Y:S05]  /*5b60*/  WARPSYNC.EXCLUSIVE R6 ;  /* 0x0000000006007348 */ /* 0x000fea0003a00000 */
[----:B------:R-:W-:-:S05]  /*5b70*/  IMAD.IADD R0, R5, 0x1, R0 ;  /* 0x0000000105007824 */ /* 0x000fca00078e0200 */
[----:B------:R-:W-:-:S07]  /*5b80*/  VOTE.ANY R6, PT, P0 ;  /* 0x0000000000067806 */ /* 0x000fce00000e0100 */
[----:B------:R-:W-:Y:S05]  /*5b90*/  BSYNC.RECONVERGENT B2 ;  /* 0x0000000000027941 */ /* 0x000fea0003800200 */
.L_x_73:
[----:B------:R-:W-:Y:S01]  /*5ba0*/  ISETP.GT.U32.AND P1, PT, R7, 0x1, PT ;  /* 0x000000010700780c */ /* 0x000fe20003f24070 */
[----:B------:R-:W-:-:S12]  /*5bb0*/  IMAD.MOV.U32 R7, RZ, RZ, R11 ;  /* 0x000000ffff077224 */ /* 0x000fd800078e000b */
[----:B------:R-:W-:Y:S05]  /*5bc0*/  @P0 BRA P1, `(.L_x_74) ;  /* 0xfffffffc00ac0947 */ /* 0x000fea000083ffff */
[----:B------:R-:W-:Y:S05]  /*5bd0*/  BSYNC B0 ;  /* 0x0000000000007941 */ /* 0x000fea0003800000 */
.L_x_70:
[----:B------:R2:W3:Y:S02]  /*5be0*/  LDS.64 R4, [R13+0x7200] ;  /* 0x007200000d047984 */ /* 0x0004e40000000a00 */
.L_x_69:
[----:B------:R-:W4:Y:S01]  /*5bf0*/  LDC.64 R6, c[0x0][0x380] ;  /* 0x0000e000ff067b82 */ /* 0x000f220000000a00 */
[C---:B------:R-:W-:Y:S01]  /*5c00*/  IMAD.IADD R11, R0.reuse, 0x1, -R27 ;  /* 0x00000001000b7824 */ /* 0x040fe200078e0a1b */
[----:B------:R-:W-:Y:S01]  /*5c10*/  LOP3.LUT R9, R0, 0x80000000, RZ, 0xfc, !PT ;  /* 0x8000000000097812 */ /* 0x000fe200078efcff */
[----:B------:R-:W-:-:S03]  /*5c20*/  IMAD.U32 R15, RZ, RZ, UR7 ;  /* 0x00000007ff0f7e24 */ /* 0x000fc6000f8e00ff */
[----:B-1-3--:R-:W-:Y:S01]  /*5c30*/  IADD3 R4, P0, PT, R11, R4, RZ ;  /* 0x000000040b047210 */ /* 0x00afe20007f1e0ff */
[----:B------:R-:W-:-:S03]  /*5c40*/  IMAD R15, R15, 0x100, R3 ;  /* 0x000001000f0f7824 */ /* 0x000fc600078e0203 */
[----:B------:R-:W-:-:S05]  /*5c50*/  LEA.HI.X.SX32 R5, R11, R5, 0x1, P0 ;  /* 0x000000050b057211 */ /* 0x000fca00000f0eff */
[----:B------:R1:W-:Y:S01]  /*5c60*/  STS.64 [R13+0x7200], R4 ;  /* 0x007200040d007388 */ /* 0x0003e20000000a00 */
[----:B----4-:R-:W-:-:S05]  /*5c70*/  IMAD.WIDE R6, R15, 0x4, R6 ;  /* 0x000000040f067825 */ /* 0x010fca00078e0206 */
[----:B------:R1:W-:Y:S02]  /*5c80*/  STG.E.STRONG.SYS desc[UR8][R6.64], R9 ;  /* 0x0000000906007986 */ /* 0x0003e4000c115908 */
.L_x_68:
[----:B------:R-:W-:Y:S05]  /*5c90*/  BSYNC B1 ;  /* 0x0000000000017941 */ /* 0x000fea0003800000 */
.L_x_67:
[----:B-1----:R-:W1:Y:S01]  /*5ca0*/  LDC.64 R6, c[0x0][0x390] ;  /* 0x0000e400ff067b82 */ /* 0x002e620000000a00 */
[----:B------:R-:W-:-:S06]  /*5cb0*/  UIMAD UR6, UR7, 0x1c80, URZ ;  /* 0x00001c80070678a4 */ /* 0x000fcc000f8e02ff */
[----:B--2---:R-:W-:Y:S01]  /*5cc0*/  IMAD.U32 R0, RZ, RZ, UR6 ;  /* 0x00000006ff007e24 */ /* 0x004fe2000f8e00ff */
[----:B------:R-:W2:Y:S03]  /*5cd0*/  LDC R9, c[0x0][0x3c0] ;  /* 0x0000f000ff097b82 */ /* 0x000ea60000000800 */
[----:B------:R-:W-:Y:S01]  /*5ce0*/  VIADD R0, R0, 0x1c80 ;  /* 0x00001c8000007836 */ /* 0x000fe20000000000 */
[----:B-1----:R-:W-:-:S04]  /*5cf0*/  ISETP.EQ.U32.AND P1, PT, R6, RZ, PT ;  /* 0x000000ff0600720c */ /* 0x002fc80003f22070 */
[CC--:B--2---:R-:W-:Y:S02]  /*5d00*/  ISETP.GE.AND P0, PT, R0.reuse, R9.reuse, PT ;  /* 0x000000090000720c */ /* 0x0c4fe40003f06270 */
[----:B------:R-:W-:Y:S02]  /*5d10*/  ISETP.GT.AND P3, PT, R0, R9, PT ;  /* 0x000000090000720c */ /* 0x000fe40003f64270 */
[----:B------:R-:W-:Y:S02]  /*5d20*/  ISETP.EQ.OR.EX P0, PT, R7, RZ, !P0, P1 ;  /* 0x000000ff0700720c */ /* 0x000fe40004702710 */
[C---:B------:R-:W-:Y:S02]  /*5d30*/  LEA R0, R3.reuse, UR4, 0x2 ;  /* 0x0000000403007c11 */ /* 0x040fe4000f8e10ff */
[----:B------:R-:W-:-:S13]  /*5d40*/  ISETP.GT.U32.OR P0, PT, R3, 0xff, P0 ;  /* 0x000000ff0300780c */ /* 0x000fda0000704470 */
[----:B------:R-:W-:Y:S05]  /*5d50*/  @P0 BRA `(.L_x_75) ;  /* 0x0000000000200947 */ /* 0x000fea0003800000 */
[----:B------:R-:W1:Y:S01]  /*5d60*/  LDS.64 R4, [R13+0x7200] ;  /* 0x007200000d047984 */ /* 0x000e620000000a00 */
[C---:B------:R-:W-:Y:S02]  /*5d70*/  LEA R6, P2, R3.reuse, R6, 0x3 ;  /* 0x0000000603067211 */ /* 0x040fe400078418ff */
[--C-:B------:R-:W-:Y:S02]  /*5d80*/  SHF.R.S32.HI R11, RZ, 0x1f, R27.reuse ;  /* 0x0000001fff0b7819 */ /* 0x100fe4000001141b */
[----:B------:R-:W-:Y:S02]  /*5d90*/  LEA.HI.X R7, R3, R7, RZ, 0x3, P2 ;  /* 0x0000000703077211 */ /* 0x000fe400010f1cff */
[----:B-1----:R-:W-:Y:S02]  /*5da0*/  IADD3 R4, P0, P1, R4, R24, R27 ;  /* 0x0000001804047210 */ /* 0x002fe4000791e01b */
[----:B------:R-:W-:-:S04]  /*5db0*/  SHF.R.S32.HI R24, RZ, 0x1f, R24 ;  /* 0x0000001fff187819 */ /* 0x000fc80000011418 */
[----:B------:R-:W-:-:S05]  /*5dc0*/  IADD3.X R5, PT, PT, R5, R24, R11, P0, P1 ;  /* 0x0000001805057210 */ /* 0x000fca00007e240b */
[----:B------:R1:W-:Y:S02]  /*5dd0*/  STG.E.64 desc[UR8][R6.64], R4 ;  /* 0x0000000406007986 */ /* 0x0003e4000c101b08 */
.L_x_75:
[----:B------:R-:W-:Y:S05]  /*5de0*/  WARPSYNC.ALL ;  /* 0x0000000000007948 */ /* 0x000fea0003800000 */
[----:B------:R-:W-:Y:S06]  /*5df0*/  BAR.SYNC.DEFER_BLOCKING 0x0 ;  /* 0x0000000000007b1d */ /* 0x000fec0000010000 */
[----:B------:R-:W-:Y:S05]  /*5e00*/  @P3 BRA `(.L_x_76) ;  /* 0x0000000c009c3947 */ /* 0x000fea0003800000 */
[----:B------:R-:W1:Y:S01]  /*5e10*/  LDS R2, [R0] ;  /* 0x0000000000027984 */ /* 0x000e620000000800 */
[----:B------:R-:W1:Y:S01]  /*5e20*/  LDCU UR6, c[0x0][0x3c4] ;  /* 0x00007880ff0677ac */ /* 0x000e620008000800 */
[----:B------:R-:W2:Y:S01]  /*5e30*/  LDCU.64 UR10, c[0x0][0x3a0] ;  /* 0x00007400ff0a77ac */ /* 0x000ea20008000a00 */
[----:B-1----:R-:W-:Y:S02]  /*5e40*/  SHF.R.U32.HI R4, RZ, UR6, R2 ;  /* 0x00000006ff047c19 */ /* 0x002fe40008011602 */
[----:B------:R-:W-:Y:S02]  /*5e50*/  LOP3.LUT R11, R2, 0x80000000, RZ, 0x3c, !PT ;  /* 0x80000000020b7812 */ /* 0x000fe400078e3cff */
[----:B------:R-:W-:-:S04]  /*5e60*/  LOP3.LUT R4, R4, UR5, RZ, 0x30, !PT ;  /* 0x0000000504047c12 */ /* 0x000fc8000f8e30ff */
[----:B------:R-:W-:-:S06]  /*5e70*/  LEA R5, R4, UR4, 0x3 ;  /* 0x0000000404057c11 */ /* 0x000fcc000f8e18ff */
[----:B------:R-:W1:Y:S02]  /*5e80*/  LDS.64 R4, [R5+0x7200] ;  /* 0x0072000005047984 */ /* 0x000e640000000a00 */
[----:B-1----:R-:W-:-:S05]  /*5e90*/  IADD3 R4, P0, PT, R4, R3, RZ ;  /* 0x0000000304047210 */ /* 0x002fca0007f1e0ff */
[----:B------:R-:W-:Y:S01]  /*5ea0*/  IMAD.X R7, RZ, RZ, R5, P0 ;  /* 0x000000ffff077224 */ /* 0x000fe200000e0605 */
[----:B--2---:R-:W-:-:S04]  /*5eb0*/  LEA R6, P0, R4, UR10, 0x2 ;  /* 0x0000000a04067c11 */ /* 0x004fc8000f8010ff */
[----:B------:R-:W-:-:S05]  /*5ec0*/  LEA.HI.X R7, R4, UR11, R7, 0x2, P0 ;  /* 0x0000000b04077c11 */ /* 0x000fca00080f1407 */
[----:B------:R-:W-:Y:S01]  /*5ed0*/  STG.E desc[UR8][R6.64], R11 ;  /* 0x0000000b06007986 */ /* 0x000fe2000c101908 */
[----:B------:R-:W-:-:S03]  /*5ee0*/  NOP ;  /* 0x0000000000007918 */ /* 0x000fc60000000000 */
[----:B------:R-:W1:Y:S02]  /*5ef0*/  LDS R2, [R0+0x600] ;  /* 0x0006000000027984 */ /* 0x000e640000000800 */
[----:B-1----:R-:W-:Y:S02]  /*5f00*/  SHF.R.U32.HI R4, RZ, UR6, R2 ;  /* 0x00000006ff047c19 */ /* 0x002fe40008011602 */
[----:B------:R-:W-:Y:S02]  /*5f10*/  LOP3.LUT R11, R2, 0x80000000, RZ, 0x3c, !PT ;  /* 0x80000000020b7812 */ /* 0x000fe400078e3cff */
[----:B------:R-:W-:-:S04]  /*5f20*/  LOP3.LUT R4, R4, UR5, RZ, 0x30, !PT ;  /* 0x0000000504047c12 */ /* 0x000fc8000f8e30ff */
[----:B------:R-:W-:-:S06]  /*5f30*/  LEA R5, R4, UR4, 0x3 ;  /* 0x0000000404057c11 */ /* 0x000fcc000f8e18ff */
[----:B------:R-:W1:Y:S02]  /*5f40*/  LDS.64 R4, [R5+0x7200] ;  /* 0x0072000005047984 */ /* 0x000e640000000a00 */
[----:B-1----:R-:W-:-:S05]  /*5f50*/  IADD3 R4, P0, PT, R4, R3, RZ ;  /* 0x0000000304047210 */ /* 0x002fca0007f1e0ff */
[----:B------:R-:W-:Y:S01]  /*5f60*/  IMAD.X R9, RZ, RZ, R5, P0 ;  /* 0x000000ffff097224 */ /* 0x000fe200000e0605 */
[----:B------:R-:W-:-:S04]  /*5f70*/  LEA R8, P0, R4, UR10, 0x2 ;  /* 0x0000000a04087c11 */ /* 0x000fc8000f8010ff */
        /* <DEDUP_REMOVED lines=196> */
[----:B-1----:R-:W-:-:S04]  /*6bc0*/  SHF.R.U32.HI R2, RZ, UR6, R0 ;  /* 0x00000006ff027c19 */ /* 0x002fc80008011600 */
[----:B------:R-:W-:-:S04]  /*6bd0*/  LOP3.LUT R2, R2, UR5, RZ, 0x30, !PT ;  /* 0x0000000502027c12 */ /* 0x000fc8000f8e30ff */
[----:B------:R-:W-:-:S06]  /*6be0*/  LEA R4, R2, UR4, 0x3 ;  /* 0x0000000402047c11 */ /* 0x000fcc000f8e18ff */
[----:B------:R-:W1:Y:S02]  /*6bf0*/  LDS.64 R4, [R4+0x7200] ;  /* 0x0072000004047984 */ /* 0x000e640000000a00 */
[----:B-1----:R-:W-:-:S05]  /*6c00*/  IADD3 R3, P0, PT, R4, R3, RZ ;  /* 0x0000000304037210 */ /* 0x002fca0007f1e0ff */
[----:B------:R-:W-:Y:S01]  /*6c10*/  IMAD.X R6, RZ, RZ, R5, P0 ;  /* 0x000000ffff067224 */ /* 0x000fe200000e0605 */
[C---:B------:R-:W-:Y:S02]  /*6c20*/  LEA R2, P0, R3.reuse, UR10, 0x2 ;  /* 0x0000000a03027c11 */ /* 0x040fe4000f8010ff */
[----:B------:R-:W-:Y:S02]  /*6c30*/  LOP3.LUT R5, R0, 0x80000000, RZ, 0x3c, !PT ;  /* 0x8000000000057812 */ /* 0x000fe400078e3cff */
[----:B------:R-:W-:-:S05]  /*6c40*/  LEA.HI.X R3, R3, UR11, R6, 0x2, P0 ;  /* 0x0000000b03037c11 */ /* 0x000fca00080f1406 */
[----:B------:R-:W-:Y:S01]  /*6c50*/  STG.E desc[UR8][R2.64+0x6c00], R5 ;  /* 0x006c000502007986 */ /* 0x000fe2000c101908 */
[----:B------:R-:W-:Y:S01]  /*6c60*/  NOP ;  /* 0x0000000000007918 */ /* 0x000fe20000000000 */
[----:B------:R-:W-:Y:S05]  /*6c70*/  EXIT ;  /* 0x000000000000794d */ /* 0x000fea0003800000 */
.L_x_76:
[----:B-1----:R-:W-:Y:S01]  /*6c80*/  IMAD.U32 R4, RZ, RZ, UR7 ;  /* 0x00000007ff047e24 */ /* 0x002fe2000f8e00ff */
[----:B------:R-:W-:Y:S01]  /*6c90*/  BSSY.RECONVERGENT B0, `(.L_x_77) ;  /* 0x000001e000007945 */ /* 0x000fe20003800200 */
[C---:B------:R-:W-:Y:S02]  /*6ca0*/  VIADD R6, R3.reuse, 0x300 ;  /* 0x0000030003067836 */ /* 0x040fe40000000000 */
[----:B------:R-:W-:Y:S02]  /*6cb0*/  IMAD R5, R4, -0x1c80, R9 ;  /* 0xffffe38004057824 */ /* 0x000fe400078e0209 */
[C---:B------:R-:W-:Y:S02]  /*6cc0*/  VIADD R4, R3.reuse, 0x180 ;  /* 0x0000018003047836 */ /* 0x040fe40000000000 */
[C---:B------:R-:W-:Y:S01]  /*6cd0*/  VIADD R8, R3.reuse, 0x480 ;  /* 0x0000048003087836 */ /* 0x040fe20000000000 */
[CC--:B------:R-:W-:Y:S01]  /*6ce0*/  ISETP.GE.AND P1, PT, R3.reuse, R5.reuse, PT ;  /* 0x000000050300720c */ /* 0x0c0fe20003f26270 */
[C---:B------:R-:W-:Y:S01]  /*6cf0*/  VIADD R10, R3.reuse, 0xa80 ;  /* 0x00000a80030a7836 */ /* 0x040fe20000000000 */
[-C--:B------:R-:W-:Y:S01]  /*6d00*/  ISETP.GE.AND P2, PT, R4, R5.reuse, PT ;  /* 0x000000050400720c */ /* 0x080fe20003f46270 */
[C---:B------:R-:W-:Y:S01]  /*6d10*/  VIADD R4, R3.reuse, 0x600 ;  /* 0x0000060003047836 */ /* 0x040fe20000000000 */
[-C--:B------:R-:W-:Y:S01]  /*6d20*/  ISETP.GE.AND P3, PT, R6, R5.reuse, PT ;  /* 0x000000050600720c */ /* 0x080fe20003f66270 */
[C---:B------:R-:W-:Y:S01]  /*6d30*/  VIADD R6, R3.reuse, 0x780 ;  /* 0x0000078003067836 */ /* 0x040fe20000000000 */
[-C--:B------:R-:W-:Y:S01]  /*6d40*/  ISETP.GE.AND P4, PT, R8, R5.reuse, PT ;  /* 0x000000050800720c */ /* 0x080fe20003f86270 */
[----:B------:R-:W-:Y:S01]  /*6d50*/  VIADD R8, R3, 0x900 ;  /* 0x0000090003087836 */ /* 0x000fe20000000000 */
[----:B------:R-:W-:-:S02]  /*6d60*/  ISETP.GE.AND P5, PT, R4, R5, PT ;  /* 0x000000050400720c */ /* 0x000fc40003fa6270 */
[-C--:B------:R-:W-:Y:S02]  /*6d70*/  ISETP.GE.AND P6, PT, R6, R5.reuse, PT ;  /* 0x000000050600720c */ /* 0x080fe40003fc6270 */
[----:B------:R-:W-:Y:S01]  /*6d80*/  ISETP.GE.AND P0, PT, R8, R5, PT ;  /* 0x000000050800720c */ /* 0x000fe20003f06270 */
[----:B------:R-:W-:-:S12]  /*6d90*/  @P1 BRA `(.L_x_78) ;  /* 0x0000000000341947 */ /* 0x000fd80003800000 */
[----:B------:R-:W1:Y:S01]  /*6da0*/  LDS R4, [R0] ;  /* 0x0000000000047984 */ /* 0x000e620000000800 */
[----:B------:R-:W1:Y:S01]  /*6db0*/  LDCU UR6, c[0x0][0x3c4] ;  /* 0x00007880ff0677ac */ /* 0x000e620008000800 */
[----:B------:R-:W2:Y:S01]  /*6dc0*/  LDCU.64 UR10, c[0x0][0x3a0] ;  /* 0x00007400ff0a77ac */ /* 0x000ea20008000a00 */
[----:B-1----:R-:W-:-:S04]  /*6dd0*/  SHF.R.U32.HI R6, RZ, UR6, R4 ;  /* 0x00000006ff067c19 */ /* 0x002fc80008011604 */
[----:B------:R-:W-:-:S04]  /*6de0*/  LOP3.LUT R6, R6, UR5, RZ, 0x30, !PT ;  /* 0x0000000506067c12 */ /* 0x000fc8000f8e30ff */
[----:B------:R-:W-:-:S05]  /*6df0*/  LEA R8, R6, UR4, 0x3 ;  /* 0x0000000406087c11 */ /* 0x000fca000f8e18ff */
[----:B------:R-:W1:Y:S02]  /*6e00*/  LDS.64 R6, [R8+0x7200] ;  /* 0x0072000008067984 */ /* 0x000e640000000a00 */
[----:B-1----:R-:W-:-:S05]  /*6e10*/  IADD3 R9, P1, PT, R6, R3, RZ ;  /* 0x0000000306097210 */ /* 0x002fca0007f3e0ff */
[----:B------:R-:W-:Y:S01]  /*6e20*/  IMAD.X R12, RZ, RZ, R7, P1 ;  /* 0x000000ffff0c7224 */ /* 0x000fe200008e0607 */
[----:B--2---:R-:W-:-:S04]  /*6e30*/  LEA R6, P1, R9, UR10, 0x2 ;  /* 0x0000000a09067c11 */ /* 0x004fc8000f8210ff */
[----:B------:R-:W-:Y:S02]  /*6e40*/  LEA.HI.X R7, R9, UR11, R12, 0x2, P1 ;  /* 0x0000000b09077c11 */ /* 0x000fe400088f140c */
[----:B------:R-:W-:-:S05]  /*6e50*/  LOP3.LUT R9, R4, 0x80000000, RZ, 0x3c, !PT ;  /* 0x8000000004097812 */ /* 0x000fca00078e3cff */
[----:B------:R1:W-:Y:S02]  /*6e60*/  STG.E desc[UR8][R6.64], R9 ;  /* 0x0000000906007986 */ /* 0x0003e4000c101908 */
.L_x_78:
[----:B------:R-:W-:Y:S05]  /*6e70*/  BSYNC.RECONVERGENT B0 ;  /* 0x0000000000007941 */ /* 0x000fea0003800200 */
.L_x_77:
[----:B------:R-:W-:Y:S01]  /*6e80*/  NOP ;  /* 0x0000000000007918 */ /* 0x000fe20000000000 */
[----:B------:R-:W-:Y:S01]  /*6e90*/  BSSY.RECONVERGENT B0, `(.L_x_79) ;  /* 0x0000011000007945 */ /* 0x000fe20003800200 */
[----:B------:R-:W-:Y:S02]  /*6ea0*/  ISETP.GE.AND P1, PT, R10, R5, PT ;  /* 0x000000050a00720c */ /* 0x000fe40003f26270 */
[----:B------:R-:W-:Y:S01]  /*6eb0*/  LOP3.LUT R10, R3, 0xc00, RZ, 0xfc, !PT ;  /* 0x00000c00030a7812 */ /* 0x000fe200078efcff */
[----:B------:R-:W-:Y:S10]  /*6ec0*/  @P2 BRA `(.L_x_80) ;  /* 0x0000000000342947 */ /* 0x000ff40003800000 */
[----:B------:R-:W1:Y:S01]  /*6ed0*/  LDS R4, [R0+0x600] ;  /* 0x0006000000047984 */ /* 0x000e620000000800 */
        /* <DEDUP_REMOVED lines=12> */
.L_x_80:
[----:B------:R-:W-:Y:S05]  /*6fa0*/  BSYNC.RECONVERGENT B0 ;  /* 0x0000000000007941 */ /* 0x000fea0003800200 */
.L_x_79:
[----:B------:R-:W-:Y:S01]  /*6fb0*/  NOP ;  /* 0x0000000000007918 */ /* 0x000fe20000000000 */
[----:B------:R-:W-:Y:S01]  /*6fc0*/  BSSY.RECONVERGENT B0, `(.L_x_81) ;  /* 0x0000011000007945 */ /* 0x000fe20003800200 */
[----:B------:R-:W-:Y:S01]  /*6fd0*/  ISETP.GE.AND P2, PT, R10, R5, PT ;  /* 0x000000050a00720c */ /* 0x000fe20003f46270 */
[----:B------:R-:W-:Y:S02]  /*6fe0*/  VIADD R10, R3, 0xd80 ;  /* 0x00000d80030a7836 */ /* 0x000fe40000000000 */
[----:B------:R-:W-:Y:S10]  /*6ff0*/  @P3 BRA `(.L_x_82) ;  /* 0x0000000000343947 */ /* 0x000ff40003800000 */
[----:B------:R-:W1:Y:S01]  /*7000*/  LDS R4, [R0+0xc00] ;  /* 0x000c000000047984 */ /* 0x000e620000000800 */
[----:B------:R-:W1:Y:S01]  /*7010*/  LDCU UR6, c[0x0][0x3c4] ;  /* 0x00007880ff0677ac */ /* 0x000e620008000800 */
[----:B------:R-:W3:Y:S01]  /*7020*/  LDCU.64 UR10, c[0x0][0x3a0] ;  /* 0x00007400ff0a77ac */ /* 0x000ee20008000a00 */
[----:B-12---:R-:W-:-:S04]  /*7030*/  SHF.R.U32.HI R6, RZ, UR6, R4 ;  /* 0x00000006ff067c19 */ /* 0x006fc80008011604 */
[----:B------:R-:W-:-:S04]  /*7040*/  LOP3.LUT R6, R6, UR5, RZ, 0x30, !PT ;  /* 0x0000000506067c12 */ /* 0x000fc8000f8e30ff */
[----:B------:R-:W-:-:S05]  /*7050*/  LEA R8, R6, UR4, 0x3 ;  /* 0x0000000406087c11 */ /* 0x000fca000f8e18ff */
[----:B------:R-:W1:Y:S02]  /*7060*/  LDS.64 R6, [R8+0x7200] ;  /* 0x0072000008067984 */ /* 0x000e640000000a00 */
[----:B-1----:R-:W-:-:S05]  /*7070*/  IADD3 R9, P3, PT, R6, R3, RZ ;  /* 0x0000000306097210 */ /* 0x002fca0007f7e0ff */
[----:B------:R-:W-:Y:S01]  /*7080*/  IMAD.X R12, RZ, RZ, R7, P3 ;  /* 0x000000ffff0c7224 */ /* 0x000fe200018e0607 */
[----:B---3--:R-:W-:-:S04]  /*7090*/  LEA R6, P3, R9, UR10, 0x2 ;  /* 0x0000000a09067c11 */ /* 0x008fc8000f8610ff */
[----:B------:R-:W-:Y:S02]  /*70a0*/  LEA.HI.X R7, R9, UR11, R12, 0x2, P3 ;  /* 0x0000000b09077c11 */ /* 0x000fe400098f140c */
[----:B------:R-:W-:-:S05]  /*70b0*/  LOP3.LUT R9, R4, 0x80000000, RZ, 0x3c, !PT ;  /* 0x8000000004097812 */ /* 0x000fca00078e3cff */
[----:B------:R3:W-:Y:S02]  /*70c0*/  STG.E desc[UR8][R6.64+0xc00], R9 ;  /* 0x000c000906007986 */ /* 0x0007e4000c101908 */
.L_x_82:
[----:B------:R-:W-:Y:S05]  /*70d0*/  BSYNC.RECONVERGENT B0 ;  /* 0x0000000000007941 */ /* 0x000fea0003800200 */
.L_x_81:
[----:B------:R-:W-:Y:S01]  /*70e0*/  NOP ;  /* 0x0000000000007918 */ /* 0x000fe20000000000 */
[----:B------:R-:W-:Y:S01]  /*70f0*/  BSSY.RECONVERGENT B0, `(.L_x_83) ;  /* 0x0000011000007945 */ /* 0x000fe20003800200 */
[----:B------:R-:W-:Y:S01]  /*7100*/  ISETP.GE.AND P3, PT, R10, R5, PT ;  /* 0x000000050a00720c */ /* 0x000fe20003f66270 */
[----:B------:R-:W-:Y:S02]  /*7110*/  VIADD R10, R3, 0xf00 ;  /* 0x00000f00030a7836 */ /* 0x000fe40000000000 */
[----:B------:R-:W-:Y:S10]  /*7120*/  @P4 BRA `(.L_x_84) ;  /* 0x0000000000344947 */ /* 0x000ff40003800000 */
[----:B------:R-:W1:Y:S01]  /*7130*/  LDS R4, [R0+0x1200] ;  /* 0x0012000000047984 */ /* 0x000e620000000800 */
[----:B------:R-:W1:Y:S01]  /*7140*/  LDCU UR6, c[0x0][0x3c4] ;  /* 0x00007880ff0677ac */ /* 0x000e620008000800 */
[----:B------:R-:W4:Y:S01]  /*7150*/  LDCU.64 UR10, c[0x0][0x3a0] ;  /* 0x00007400ff0a77ac */ /* 0x000f220008000a00 */
[----:B-123--:R-:W-:-:S04]  /*7160*/  SHF.R.U32.HI R6, RZ, UR6, R4 ;  /* 0x00000006ff067c19 */ /* 0x00efc80008011604 */
[----:B------:R-:W-:-:S04]  /*7170*/  LOP3.LUT R6, R6, UR5, RZ, 0x30, !PT ;  /* 0x0000000506067c12 */ /* 0x000fc8000f8e30ff */
[----:B------:R-:W-:-:S05]  /*7180*/  LEA R8, R6, UR4, 0x3 ;  /* 0x0000000406087c11 */ /* 0x000fca000f8e18ff */
[----:B------:R-:W1:Y:S02]  /*7190*/  LDS.64 R6, [R8+0x7200] ;  /* 0x0072000008067984 */ /* 0x000e640000000a00 */
[----:B-1----:R-:W-:-:S05]  /*71a0*/  IADD3 R9, P4, PT, R6, R3, RZ ;  /* 0x0000000306097210 */ /* 0x002fca0007f9e0ff */
[----:B------:R-:W-:Y:S01]  /*71b0*/  IMAD.X R12, RZ, RZ, R7, P4 ;  /* 0x000000ffff0c7224 */ /* 0x000fe200020e0607 */
[----:B----4-:R-:W-:-:S04]  /*71c0*/  LEA R6, P4, R9, UR10, 0x2 ;  /* 0x0000000a09067c11 */ /* 0x010fc8000f8810ff */
[----:B------:R-:W-:Y:S02]  /*71d0*/  LEA.HI.X R7, R9, UR11, R12, 0x2, P4 ;  /* 0x0000000b09077c11 */ /* 0x000fe4000a0f140c */
[----:B------:R-:W-:-:S05]  /*71e0*/  LOP3.LUT R9, R4, 0x80000000, RZ, 0x3c, !PT ;  /* 0x8000000004097812 */ /* 0x000fca00078e3cff */
[----:B------:R4:W-:Y:S02]  /*71f0*/  STG.E desc[UR8][R6.64+0x1200], R9 ;  /* 0x0012000906007986 */ /* 0x0009e4000c101908 */
.L_x_84:
[----:B------:R-:W-:Y:S05]  /*7200*/  BSYNC.RECONVERGENT B0 ;  /* 0x0000000000007941 */ /* 0x000fea0003800200 */
.L_x_83:
[----:B------:R-:W-:Y:S01]  /*7210*/  NOP ;  /* 0x0000000000007918 */ /* 0x000fe20000000000 */
[----:B------:R-:W-:Y:S01]  /*7220*/  BSSY.RECONVERGENT B0, `(.L_x_85) ;  /* 0x0000011000007945 */ /* 0x000fe20003800200 */
[----:B------:R-:W-:Y:S01]  /*7230*/  ISETP.GE.AND P4, PT, R10, R5, PT ;  /* 0x000000050a00720c */ /* 0x000fe20003f86270 */
[----:B------:R-:W-:Y:S02]  /*7240*/  VIADD R10, R3, 0x1080 ;  /* 0x00001080030a7836 */ /* 0x000fe40000000000 */
[----:B------:R-:W-:Y:S10]  /*7250*/  @P5 BRA `(.L_x_86) ;  /* 0x0000000000345947 */ /* 0x000ff40003800000 */
[----:B------:R-:W1:Y:S01]  /*7260*/  LDS R4, [R0+0x1800] ;  /* 0x0018000000047984 */ /* 0x000e620000000800 */
[----:B------:R-:W1:Y:S01]  /*7270*/  LDCU UR6, c[0x0][0x3c4] ;  /* 0x00007880ff0677ac */ /* 0x000e620008000800 */
[----:B------:R-:W5:Y:S01]  /*7280*/  LDCU.64 UR10, c[0x0][0x3a0] ;  /* 0x00007400ff0a77ac */ /* 0x000f620008000a00 */
[----:B-1234-:R-:W-:-:S04]  /*7290*/  SHF.R.U32.HI R6, RZ, UR6, R4 ;  /* 0x00000006ff067c19 */ /* 0x01efc80008011604 */
[----:B------:R-:W-:-:S04]  /*72a0*/  LOP3.LUT R6, R6, UR5, RZ, 0x30, !PT ;  /* 0x0000000506067c12 */ /* 0x000fc8000f8e30ff */
[----:B------:R-:W-:-:S05]  /*72b0*/  LEA R8, R6, UR4, 0x3 ;  /* 0x0000000406087c11 */ /* 0x000fca000f8e18ff */
[----:B------:R-:W1:Y:S02]  /*72c0*/  LDS.64 R6, [R8+0x7200] ;  /* 0x0072000008067984 */ /* 0x000e640000000a00 */
[----:B-1----:R-:W-:-:S05]  /*72d0*/  IADD3 R9, P5, PT, R6, R3, RZ ;  /* 0x0000000306097210 */ /* 0x002fca0007fbe0ff */
[----:B------:R-:W-:Y:S01]  /*72e0*/  IMAD.X R12, RZ, RZ, R7, P5 ;  /* 0x000000ffff0c7224 */ /* 0x000fe200028e0607 */
[----:B-----5:R-:W-:-:S04]  /*72f0*/  LEA R6, P5, R9, UR10, 0x2 ;  /* 0x0000000a09067c11 */ /* 0x020fc8000f8a10ff */
[----:B------:R-:W-:Y:S02]  /*7300*/  LEA.HI.X R7, R9, UR11, R12, 0x2, P5 ;  /* 0x0000000b09077c11 */ /* 0x000fe4000a8f140c */
[----:B------:R-:W-:-:S05]  /*7310*/  LOP3.LUT R9, R4, 0x80000000, RZ, 0x3c, !PT ;  /* 0x8000000004097812 */ /* 0x000fca00078e3cff */
[----:B------:R1:W-:Y:S02]  /*7320*/  STG.E desc[UR8][R6.64+0x1800], R9 ;  /* 0x0018000906007986 */ /* 0x0003e4000c101908 */
.L_x_86:
[----:B------:R-:W-:Y:S05]  /*7330*/  BSYNC.RECONVERGENT B0 ;  /* 0x0000000000007941 */ /* 0x000fea0003800200 */
.L_x_85:
        /* <DEDUP_REMOVED lines=18> */
.L_x_88:
[----:B------:R-:W-:Y:S05]  /*7460*/  BSYNC.RECONVERGENT B0 ;  /* 0x0000000000007941 */ /* 0x000fea0003800200 */
.L_x_87:
        /* <DEDUP_REMOVED lines=18> */
.L_x_90:
[----:B------:R-:W-:Y:S05]  /*7590*/  BSYNC.RECONVERGENT B0 ;  /* 0x0000000000007941 */ /* 0x000fea0003800200 */
.L_x_89:
        /* <DEDUP_REMOVED lines=18> */
.L_x_92:
[----:B------:R-:W-:Y:S05]  /*76c0*/  BSYNC.RECONVERGENT B0 ;  /* 0x0000000000007941 */ /* 0x000fea0003800200 */
.L_x_91:
        /* <DEDUP_REMOVED lines=18> */
.L_x_94:
[----:B------:R-:W-:Y:S05]  /*77f0*/  BSYNC.RECONVERGENT B0 ;  /* 0x0000000000007941 */ /* 0x000fea0003800200 */
.L_x_93:
[----:B------:R-:W-:Y:S01]  /*7800*/  NOP ;  /* 0x0000000000007918 */ /* 0x000fe20000000000 */
[----:B------:R-:W-:Y:S01]  /*7810*/  BSSY.RECONVERGENT B0, `(.L_x_95) ;  /* 0x0000011000007945 */ /* 0x000fe20003800200 */
[----:B------:R-:W-:Y:S02]  /*7820*/  ISETP.GE.AND P2, PT, R10, R5, PT ;  /* 0x000000050a00720c */ /* 0x000fe40003f46270 */
[----:B------:R-:W-:Y:S01]  /*7830*/  LOP3.LUT R10, R3, 0x1800, RZ, 0xfc, !PT ;  /* 0x00001800030a7812 */ /* 0x000fe200078efcff */
        /* <DEDUP_REMOVED lines=14> */
.L_x_96:
[----:B------:R-:W-:Y:S05]  /*7920*/  BSYNC.RECONVERGENT B0 ;  /* 0x0000000000007941 */ /* 0x000fea0003800200 */
.L_x_95:
        /* <DEDUP_REMOVED lines=18> */
.L_x_98:
[----:B------:R-:W-:Y:S05]  /*7a50*/  BSYNC.RECONVERGENT B0 ;  /* 0x0000000000007941 */ /* 0x000fea0003800200 */
.L_x_97:
[----:B------:R-:W-:Y:S01]  /*7a60*/  NOP ;  /* 0x0000000000007918 */ /* 0x000fe20000000000 */
[----:B------:R-:W-:Y:S01]  /*7a70*/  BSSY.RECONVERGENT B0, `(.L_x_99) ;  /* 0x0000010000007945 */ /* 0x000fe20003800200 */
[----:B------:R-:W-:-:S03]  /*7a80*/  ISETP.GE.AND P4, PT, R10, R5, PT ;  /* 0x000000050a00720c */ /* 0x000fc60003f86270 */
        /* <DEDUP_REMOVED lines=14> */
.L_x_100:
[----:B------:R-:W-:Y:S05]  /*7b70*/  BSYNC.RECONVERGENT B0 ;  /* 0x0000000000007941 */ /* 0x000fea0003800200 */
.L_x_99:
[----:B------:R-:W-:Y:S01]  /*7b80*/  NOP ;  /* 0x0000000000007918 */ /* 0x000fe20000000000 */
[----:B------:R-:W-:Y:S04]  /*7b90*/  BSSY.RECONVERGENT B0, `(.L_x_101) ;  /* 0x000000f000007945 */ /* 0x000fe80003800200 */
[----:B------:R-:W-:Y:S05]  /*7ba0*/  @P6 BRA `(.L_x_102) ;  /* 0x0000000000346947 */ /* 0x000fea0003800000 */
        /* <DEDUP_REMOVED lines=13> */
.L_x_102:
[----:B------:R-:W-:Y:S05]  /*7c80*/  BSYNC.RECONVERGENT B0 ;  /* 0x0000000000007941 */ /* 0x000fea0003800200 */
.L_x_101:
        /* <DEDUP_REMOVED lines=16> */
.L_x_104:
[----:B------:R-:W-:Y:S05]  /*7d90*/  BSYNC.RECONVERGENT B0 ;  /* 0x0000000000007941 */ /* 0x000fea0003800200 */
.L_x_103:
        /* <DEDUP_REMOVED lines=16> */
.L_x_106:
[----:B------:R-:W-:Y:S05]  /*7ea0*/  BSYNC.RECONVERGENT B0 ;  /* 0x0000000000007941 */ /* 0x000fea0003800200 */
.L_x_105:
        /* <DEDUP_REMOVED lines=16> */
.L_x_108:
[----:B------:R-:W-:Y:S05]  /*7fb0*/  BSYNC.RECONVERGENT B0 ;  /* 0x0000000000007941 */ /* 0x000fea0003800200 */
.L_x_107:
        /* <DEDUP_REMOVED lines=16> */
.L_x_110:
[----:B------:R-:W-:Y:S05]  /*80c0*/  BSYNC.RECONVERGENT B0 ;  /* 0x0000000000007941 */ /* 0x000fea0003800200 */
.L_x_109:
        /* <DEDUP_REMOVED lines=16> */
.L_x_112:
[----:B------:R-:W-:Y:S05]  /*81d0*/  BSYNC.RECONVERGENT B0 ;  /* 0x0000000000007941 */ /* 0x000fea0003800200 */
.L_x_111:
[----:B------:R-:W-:Y:S01]  /*81e0*/  NOP ;  /* 0x0000000000007918 */ /* 0x000fe20000000000 */
[----:B------:R-:W5:Y:S01]  /*81f0*/  LDS R0, [R0+0x6c00] ;  /* 0x006c000000007984 */ /* 0x000f620000000800 */
[----:B------:R-:W5:Y:S02]  /*8200*/  LDCU UR6, c[0x0][0x3c4] ;  /* 0x00007880ff0677ac */ /* 0x000f640008000800 */
[----:B-----5:R-:W-:-:S04]  /*8210*/  SHF.R.U32.HI R2, RZ, UR6, R0 ;  /* 0x00000006ff027c19 */ /* 0x020fc80008011600 */
[----:B------:R-:W-:-:S04]  /*8220*/  LOP3.LUT R2, R2, UR5, RZ, 0x30, !PT ;  /* 0x0000000502027c12 */ /* 0x000fc8000f8e30ff */
[----:B-1234-:R-:W-:Y:S01]  /*8230*/  LEA R6, R2, UR4, 0x3 ;  /* 0x0000000402067c11 */ /* 0x01efe2000f8e18ff */
[----:B------:R-:W-:-:S05]  /*8240*/  VIADD R2, R3, 0x1b00 ;  /* 0x00001b0003027836 */ /* 0x000fca0000000000 */
[----:B------:R-:W1:Y:S01]  /*8250*/  LDS.64 R6, [R6+0x7200] ;  /* 0x0072000006067984 */ /* 0x000e620000000a00 */
[----:B------:R-:W-:-:S13]  /*8260*/  ISETP.GE.AND P0, PT, R2, R5, PT ;  /* 0x000000050200720c */ /* 0x000fda0003f06270 */
[----:B------:R-:W2:Y:S01]  /*8270*/  @!P0 LDC.64 R8, c[0x0][0x3a0] ;  /* 0x0000e800ff088b82 */ /* 0x000ea20000000a00 */
[----:B------:R-:W-:Y:S02]  /*8280*/  @!P0 LOP3.LUT R5, R0, 0x80000000, RZ, 0x3c, !PT ;  /* 0x8000000000058812 */ /* 0x000fe400078e3cff */
[----:B-1----:R-:W-:-:S05]  /*8290*/  IADD3 R3, P1, PT, R6, R3, RZ ;  /* 0x0000000306037210 */ /* 0x002fca0007f3e0ff */
[----:B------:R-:W-:Y:S01]  /*82a0*/  IMAD.X R4, RZ, RZ, R7, P1 ;  /* 0x000000ffff047224 */ /* 0x000fe200008e0607 */
[----:B--2---:R-:W-:-:S04]  /*82b0*/  @!P0 LEA R2, P1, R3, R8, 0x2 ;  /* 0x0000000803028211 */ /* 0x004fc800078210ff */
[----:B------:R-:W-:-:S05]  /*82c0*/  @!P0 LEA.HI.X R3, R3, R9, R4, 0x2, P1 ;  /* 0x0000000903038211 */ /* 0x000fca00008f1404 */
[----:B------:R-:W-:Y:S01]  /*82d0*/  @!P0 STG.E desc[UR8][R2.64+0x6c00], R5 ;  /* 0x006c000502008986 */ /* 0x000fe2000c101908 */
[----:B------:R-:W-:Y:S01]  /*82e0*/  NOP ;  /* 0x0000000000007918 */ /* 0x000fe20000000000 */
[----:B------:R-:W-:Y:S05]  /*82f0*/  EXIT ;  /* 0x000000000000794d */ /* 0x000fea0003800000 */
.L_x_26:
[----:B------:R-:W-:Y:S02]  /*8300*/  IMAD.MOV.U32 R50, RZ, RZ, R19 ;  /* 0x000000ffff327224 */ /* 0x000fe400078e0013 */
[----:B------:R-:W-:Y:S02]  /*8310*/  IMAD.MOV.U32 R49, RZ, RZ, 0x1 ;  /* 0x00000001ff317424 */ /* 0x000fe400078e00ff */
[----:B------:R-:W-:Y:S02]  /*8320*/  IMAD.MOV.U32 R52, RZ, RZ, RZ ;  /* 0x000000ffff347224 */ /* 0x000fe400078e00ff */
[----:B------:R-:W-:-:S07]  /*8330*/  IMAD.MOV.U32 R47, RZ, RZ, -0x1 ;  /* 0xffffffffff2f7424 */ /* 0x000fce00078e00ff */
[----:B------:R-:W-:Y:S05]  /*8340*/  WARPSYNC.COLLECTIVE R47, `(.L_x_113) ;  /* 0x000000002f087348 */ /* 0x000fea0003c00000 */
[----:B------:R0:W1:Y:S02]  /*8350*/  SHFL.UP P0, R48, R50, R49, R52 ;  /* 0x0400003132307389 */ /* 0x0000640000000034 */
[----:B01----:R-:W-:Y:S05]  /*8360*/  ENDCOLLECTIVE ;  /* 0x000000000000791b */ /* 0x003fea0003800000 */
.L_x_113:
[----:B------:R-:W-:Y:S02]  /*8370*/  IMAD.MOV.U32 R49, RZ, RZ, 0x2 ;  /* 0x00000002ff317424 */ /* 0x000fe400078e00ff */
[----:B------:R-:W-:-:S04]  /*8380*/  IMAD.MOV.U32 R20, RZ, RZ, R48 ;  /* 0x000000ffff147224 */ /* 0x000fc800078e0030 */
[----:B------:R-:W-:-:S04]  /*8390*/  @P0 IMAD.IADD R20, R19, 0x1, R20 ;  /* 0x0000000113140824 */ /* 0x000fc800078e0214 */
[----:B------:R-:W-:-:S07]  /*83a0*/  IMAD.MOV.U32 R50, RZ, RZ, R20 ;  /* 0x000000ffff327224 */ /* 0x000fce00078e0014 */
[----:B------:R-:W-:Y:S05]  /*83b0*/  WARPSYNC.COLLECTIVE R47, `(.L_x_114) ;  /* 0x000000002f087348 */ /* 0x000fea0003c00000 */
[----:B------:R0:W1:Y:S02]  /*83c0*/  SHFL.UP P0, R48, R50, R49, R52 ;  /* 0x0400003132307389 */ /* 0x0000640000000034 */
[----:B01----:R-:W-:Y:S05]  /*83d0*/  ENDCOLLECTIVE ;  /* 0x000000000000791b */ /* 0x003fea0003800000 */
.L_x_114:
[----:B------:R-:W-:Y:S02]  /*83e0*/  IMAD.MOV.U32 R49, RZ, RZ, 0x4 ;  /* 0x00000004ff317424 */ /* 0x000fe400078e00ff */
[----:B------:R-:W-:-:S04]  /*83f0*/  IMAD.MOV.U32 R21, RZ, RZ, R48 ;  /* 0x000000ffff157224 */ /* 0x000fc800078e0030 */
[----:B------:R-:W-:-:S04]  /*8400*/  @P0 IMAD.IADD R21, R20, 0x1, R21 ;  /* 0x0000000114150824 */ /* 0x000fc800078e0215 */
[----:B------:R-:W-:-:S07]  /*8410*/  IMAD.MOV.U32 R50, RZ, RZ, R21 ;  /* 0x000000ffff327224 */ /* 0x000fce00078e0015 */
[----:B------:R-:W-:Y:S05]  /*8420*/  WARPSYNC.COLLECTIVE R47, `(.L_x_115) ;  /* 0x000000002f087348 */ /* 0x000fea0003c00000 */
[----:B------:R0:W1:Y:S02]  /*8430*/  SHFL.UP P0, R48, R50, R49, R52 ;  /* 0x0400003132307389 */ /* 0x0000640000000034 */
[----:B01----:R-:W-:Y:S05]  /*8440*/  ENDCOLLECTIVE ;  /* 0x000000000000791b */ /* 0x003fea0003800000 */
.L_x_115:
[----:B------:R-:W-:Y:S02]  /*8450*/  IMAD.MOV.U32 R49, RZ, RZ, 0x8 ;  /* 0x00000008ff317424 */ /* 0x000fe400078e00ff */
[----:B------:R-:W-:-:S04]  /*8460*/  IMAD.MOV.U32 R22, RZ, RZ, R48 ;  /* 0x000000ffff167224 */ /* 0x000fc800078e0030 */
[----:B------:R-:W-:-:S04]  /*8470*/  @P0 IMAD.IADD R22, R21, 0x1, R22 ;  /* 0x0000000115160824 */ /* 0x000fc800078e0216 */
[----:B------:R-:W-:-:S07]  /*8480*/  IMAD.MOV.U32 R50, RZ, RZ, R22 ;  /* 0x000000ffff327224 */ /* 0x000fce00078e0016 */
[----:B------:R-:W-:Y:S05]  /*8490*/  WARPSYNC.COLLECTIVE R47, `(.L_x_116) ;  /* 0x000000002f087348 */ /* 0x000fea0003c00000 */
[----:B------:R0:W1:Y:S02]  /*84a0*/  SHFL.UP P0, R48, R50, R49, R52 ;  /* 0x0400003132307389 */ /* 0x0000640000000034 */
[----:B01----:R-:W-:Y:S05]  /*84b0*/  ENDCOLLECTIVE ;  /* 0x000000000000791b */ /* 0x003fea0003800000 */
.L_x_116:
[----:B------:R-:W-:Y:S02]  /*84c0*/  IMAD.MOV.U32 R49, RZ, RZ, 0x10 ;  /* 0x00000010ff317424 */ /* 0x000fe400078e00ff */
[----:B------:R-:W-:-:S04]  /*84d0*/  IMAD.MOV.U32 R23, RZ, RZ, R48 ;  /* 0x000000ffff177224 */ /* 0x000fc800078e0030 */
[----:B------:R-:W-:-:S04]  /*84e0*/  @P0 IMAD.IADD R23, R22, 0x1, R23 ;  /* 0x0000000116170824 */ /* 0x000fc800078e0217 */
[----:B------:R-:W-:-:S07]  /*84f0*/  IMAD.MOV.U32 R50, RZ, RZ, R23 ;  /* 0x000000ffff327224 */ /* 0x000fce00078e0017 */
[----:B------:R-:W-:Y:S05]  /*8500*/  WARPSYNC.COLLECTIVE R47, `(.L_x_117) ;  /* 0x000000002f087348 */ /* 0x000fea0003c00000 */
[----:B------:R0:W1:Y:S02]  /*8510*/  SHFL.UP P0, R48, R50, R49, R52 ;  /* 0x0400003132307389 */ /* 0x0000640000000034 */
[----:B01----:R-:W-:Y:S05]  /*8520*/  ENDCOLLECTIVE ;  /* 0x000000000000791b */ /* 0x003fea0003800000 */
.L_x_117:
[----:B------:R-:W-:Y:S05]  /*8530*/  BRA `(.L_x_118) ;  /* 0xffffff9c00b07947 */ /* 0x000fea000383ffff */
.L_x_119:
[----:B------:R-:W-:-:S00]  /*8540*/  BRA `(.L_x_119) ;  /* 0xfffffffc00fc7947 */ /* 0x000fc0000383ffff */
[----:B------:R-:W-:-:S00]  /*8550*/  NOP ;  /* 0x0000000000007918 */ /* 0x000fc00000000000 */
        /* <DEDUP_REMOVED lines=10> */
.L_x_508:


//--------------------- .text._ZN3cub18CUB_300001_SM_10006detail10radix_sort33DeviceRadixSortExclusiveSumKernelINS1_5radix10policy_hubIiNS0_8NullTypeEyE10Policy1000EyEEvPT0_ --------------------------
	.section	.text._ZN3cub18CUB_300001_SM_10006detail10radix_sort33DeviceRadixSortExclusiveSumKernelINS1_5radix10policy_hubIiNS0_8NullTypeEyE10Policy1000EyEEvPT0_,"ax",@progbits
	.align	128
        .global         _ZN3cub18CUB_300001_SM_10006detail10radix_sort33DeviceRadixSortExclusiveSumKernelINS1_5radix10policy_hubIiNS0_8NullTypeEyE10Policy1000EyEEvPT0_
        .type           _ZN3cub18CUB_300001_SM_10006detail10radix_sort33DeviceRadixSortExclusiveSumKernelINS1_5radix10policy_hubIiNS0_8NullTypeEyE10Policy1000EyEEvPT0_,@function
        .size           _ZN3cub18CUB_300001_SM_10006detail10radix_sort33DeviceRadixSortExclusiveSumKernelINS1_5radix10policy_hubIiNS0_8NullTypeEyE10Policy1000EyEEvPT0_,(.L_x_509 - _ZN3cub18CUB_300001_SM_10006detail10radix_sort33DeviceRadixSortExclusiveSumKernelINS1_5radix10policy_hubIiNS0_8NullTypeEyE10Policy1000EyEEvPT0_)
        .other          _ZN3cub18CUB_300001_SM_10006detail10radix_sort33DeviceRadixSortExclusiveSumKernelINS1_5radix10policy_hubIiNS0_8NullTypeEyE10Policy1000EyEEvPT0_,@"STO_CUDA_ENTRY STV_DEFAULT"
_ZN3cub18CUB_300001_SM_10006detail10radix_sort33DeviceRadixSortExclusiveSumKernelINS1_5radix10policy_hubIiNS0_8NullTypeEyE10Policy1000EyEEvPT0_:
.text._ZN3cub18CUB_300001_SM_10006detail10radix_sort33DeviceRadixSortExclusiveSumKernelINS1_5radix10policy_hubIiNS0_8NullTypeEyE10Policy1000EyEEvPT0_:
[----:B------:R-:W-:Y:S01]  /*0000*/  LDC R1, c[0x0][0x37c] ;  /* 0x0000df00ff017b82 */ /* 0x000fe20000000800 */
[----:B------:R-:W0:Y:S07]  /*0010*/  S2R R18, SR_TID.X ;  /* 0x0000000000127919 */ /* 0x000e2e0000002100 */
[----:B------:R-:W1:Y:S01]  /*0020*/  LDC.64 R16, c[0x0][0x380] ;  /* 0x0000e000ff107b82 */ /* 0x000e620000000a00 */
[----:B------:R-:W2:Y:S01]  /*0030*/  LDCU.64 UR4, c[0x0][0x358] ;  /* 0x00006b00ff0477ac */ /* 0x000ea20008000a00 */
[----:B------:R-:W3:Y:S01]  /*0040*/  S2R R5, SR_CTAID.X ;  /* 0x0000000000057919 */ /* 0x000ee20000002500 */
[----:B0-----:R-:W-:Y:S01]  /*0050*/  ISETP.GT.U32.AND P1, PT, R18, 0xff, PT ;  /* 0x000000ff1200780c */ /* 0x001fe20003f24070 */
[----:B---3--:R-:W-:-:S04]  /*0060*/  IMAD R5, R5, 0x100, R18 ;  /* 0x0000010005057824 */ /* 0x008fc800078e0212 */
[----:B-1----:R-:W-:-:S08]  /*0070*/  IMAD.WIDE R16, R5, 0x8, R16 ;  /* 0x0000000805107825 */ /* 0x002fd000078e0210 */
[----:B--2---:R-:W2:Y:S01]  /*0080*/  @!P1 LDG.E.64 R2, desc[UR4][R16.64] ;  /* 0x0000000410029981 */ /* 0x004ea2000c1e1b00 */
[----:B------:R-:W-:Y:S02]  /*0090*/  MOV R0, 0x400 ;  /* 0x0000040000007802 */ /* 0x000fe40000000f00 */
[C---:B------:R-:W-:Y:S01]  /*00a0*/  ISETP.GT.U32.AND P0, PT, R18.reuse, 0x1f, PT ;  /* 0x0000001f1200780c */ /* 0x040fe20003f04070 */
[----:B------:R-:W0:Y:S02]  /*00b0*/  S2R R5, SR_CgaCtaId ;  /* 0x0000000000057919 */ /* 0x000e240000008800 */
[----:B0-----:R-:W-:Y:S02]  /*00c0*/  LEA R5, R5, R0, 0x18 ;  /* 0x0000000005057211 */ /* 0x001fe400078ec0ff */
[----:B------:R-:W-:-:S05]  /*00d0*/  LEA.HI R0, R18, R18, RZ, 0x1d ;  /* 0x0000001212007211 */ /* 0x000fca00078fe8ff */
[----:B------:R-:W-:-:S05]  /*00e0*/  IMAD R0, R0, 0x8, R5 ;  /* 0x0000000800007824 */ /* 0x000fca00078e0205 */
[----:B--2---:R0:W-:Y:S01]  /*00f0*/  STS.64 [R0+0x10], R2 ;  /* 0x0000100200007388 */ /* 0x0041e20000000a00 */
[----:B------:R-:W-:Y:S06]  /*0100*/  BAR.SYNC.DEFER_BLOCKING 0x0 ;  /* 0x0000000000007b1d */ /* 0x000fec0000010000 */
[----:B------:R-:W-:Y:S05]  /*0110*/  @P0 BRA `(.L_x_120) ;  /* 0x0000000400240947 */ /* 0x000fea0003800000 */
[----:B------:R-:W-:Y:S01]  /*0120*/  IMAD R18, R18, 0x48, R5 ;  /* 0x0000004812127824 */ /* 0x000fe200078e0205 */
[----:B------:R-:W-:-:S04]  /*0130*/  UMOV UR6, 0xffffffff ;  /* 0xffffffff00067882 */ /* 0x000fc80000000000 */
[----:B------:R-:W-:Y:S04]  /*0140*/  LDS.64 R14, [R18+0x10] ;  /* 0x00001000120e7984 */ /* 0x000fe80000000a00 */
[----:B------:R-:W-:Y:S04]  /*0150*/  LDS.64 R12, [R18+0x18] ;  /* 0x00001800120c7984 */ /* 0x000fe80000000a00 */
[----:B------:R-:W1:Y:S04]  /*0160*/  LDS.64 R10, [R18+0x20] ;  /* 0x00002000120a7984 */ /* 0x000e680000000a00 */
[----:B------:R-:W-:Y:S04]  /*0170*/  LDS.64 R8, [R18+0x28] ;  /* 0x0000280012087984 */ /* 0x000fe80000000a00 */
[----:B------:R-:W2:Y:S04]  /*0180*/  LDS.64 R6, [R18+0x30] ;  /* 0x0000300012067984 */ /* 0x000ea80000000a00 */
[----:B------:R-:W-:Y:S04]  /*0190*/  LDS.64 R4, [R18+0x38] ;  /* 0x0000380012047984 */ /* 0x000fe80000000a00 */
[----:B0-----:R-:W0:Y:S04]  /*01a0*/  LDS.64 R2, [R18+0x40] ;  /* 0x0000400012027984 */ /* 0x001e280000000a00 */
[----:B------:R-:W3:Y:S01]  /*01b0*/  LDS.64 R20, [R18+0x48] ;  /* 0x0000480012147984 */ /* 0x000ee20000000a00 */
[----:B-1----:R-:W-:-:S04]  /*01c0*/  IADD3 R19, P3, P4, R10, R12, R14 ;  /* 0x0000000c0a137210 */ /* 0x002fc80007c7e00e */
[----:B------:R-:W-:Y:S02]  /*01d0*/  IADD3.X R23, PT, PT, R11, R13, R15, P3, P4 ;  /* 0x0000000d0b177210 */ /* 0x000fe40001fe840f */
[----:B--2---:R-:W-:-:S04]  /*01e0*/  IADD3 R19, P0, P2, R6, R19, R8 ;  /* 0x0000001306137210 */ /* 0x004fc80007a1e008 */
[----:B------:R-:W-:Y:S02]  /*01f0*/  IADD3.X R23, PT, PT, R7, R23, R9, P0, P2 ;  /* 0x0000001707177210 */ /* 0x000fe400007e4409 */
[----:B0-----:R-:W-:-:S04]  /*0200*/  IADD3 R19, P3, P4, R2, R19, R4 ;  /* 0x0000001302137210 */ /* 0x001fc80007c7e004 */
[----:B---3--:R-:W-:Y:S02]  /*0210*/  IADD3 R20, P0, PT, R20, R19, RZ ;  /* 0x0000001314147210 */ /* 0x008fe40007f1e0ff */
[----:B------:R-:W-:-:S05]  /*0220*/  IADD3.X R19, PT, PT, R3, R23, R5, P3, P4 ;  /* 0x0000001703137210 */ /* 0x000fca0001fe8405 */
[----:B------:R-:W-:Y:S01]  /*0230*/  IMAD.X R19, R21, 0x1, R19, P0 ;  /* 0x0000000115137824 */ /* 0x000fe200000e0613 */
[----:B------:R-:W-:Y:S06]  /*0240*/  BRA.DIV UR6, `(.L_x_121) ;  /* 0x0000000206f07947 */ /* 0x000fec000b800000 */
[----:B------:R-:W0:Y:S04]  /*0250*/  SHFL.UP PT, R27, R20, 0x1, RZ ;  /* 0x04200000141b7989 */ /* 0x000e2800000e00ff */
[----:B------:R-:W1:Y:S01]  /*0260*/  SHFL.UP P0, R25, R19, 0x1, RZ ;  /* 0x0420000013197989 */ /* 0x000e6200000000ff */
[----:B0-----:R-:W-:-:S04]  /*0270*/  IADD3 R22, P2, PT, R27, R20, RZ ;  /* 0x000000141b167210 */ /* 0x001fc80007f5e0ff */
[----:B-1----:R-:W-:Y:S01]  /*0280*/  SEL R27, R22, R27, P0 ;  /* 0x0000001b161b7207 */ /* 0x002fe20000000000 */
[----:B------:R-:W-:-:S04]  /*0290*/  IMAD.X R26, R25, 0x1, R19, P2 ;  /* 0x00000001191a7824 */ /* 0x000fc800010e0613 */
[----:B------:R-:W0:Y:S01]  /*02a0*/  SHFL.UP PT, R28, R27, 0x2, RZ ;  /* 0x044000001b1c7989 */ /* 0x000e2200000e00ff */
[----:B------:R-:W-:-:S05]  /*02b0*/  SEL R26, R26, R25, P0 ;  /* 0x000000191a1a7207 */ /* 0x000fca0000000000 */
[----:B------:R-:W1:Y:S01]  /*02c0*/  SHFL.UP P0, R25, R26, 0x2, RZ ;  /* 0x044000001a197989 */ /* 0x000e6200000000ff */
[----:B0-----:R-:W-:-:S05]  /*02d0*/  IADD3 R21, P2, PT, R28, R27, RZ ;  /* 0x0000001b1c157210 */ /* 0x001fca0007f5e0ff */
[----:B-1----:R-:W-:Y:S01]  /*02e0*/  IMAD.X R22, R25, 0x1, R26, P2 ;  /* 0x0000000119167824 */ /* 0x002fe200010e061a */
[----:B------:R-:W-:-:S04]  /*02f0*/  SEL R28, R21, R28, P0 ;  /* 0x0000001c151c7207 */ /* 0x000fc80000000000 */
[----:B------:R-:W-:Y:S01]  /*0300*/  SEL R29, R22, R25, P0 ;  /* 0x00000019161d7207 */ /* 0x000fe20000000000 */
        /* <DEDUP_REMOVED lines=12> */
[----:B------:R0:W1:Y:S04]  /*03d0*/  SHFL.UP PT, R28, R27, 0x10, RZ ;  /* 0x060000001b1c7989 */ /* 0x00006800000e00ff */
[----:B------:R0:W2:Y:S02]  /*03e0*/  SHFL.UP P0, R25, R26, 0x10, RZ ;  /* 0x060000001a197989 */ /* 0x0000a400000000ff */
.L_x_132:
[----:B-1----:R-:W-:-:S04]  /*03f0*/  IADD3 R21, P2, PT, R28, R27, RZ ;  /* 0x0000001b1c157210 */ /* 0x002fc80007f5e0ff */
[----:B--2---:R-:W-:Y:S01]  /*0400*/  SEL R21, R21, R28, P0 ;  /* 0x0000001c15157207 */ /* 0x004fe20000000000 */
[----:B------:R-:W-:-:S05]  /*0410*/  IMAD.X R22, R25, 0x1, R26, P2 ;  /* 0x0000000119167824 */ /* 0x000fca00010e061a */
[----:B------:R-:W-:Y:S02]  /*0420*/  SEL R22, R22, R25, P0 ;  /* 0x0000001916167207 */ /* 0x000fe40000000000 */
[----:B------:R-:W-:-:S05]  /*0430*/  IADD3 R20, P0, PT, R21, -R20, RZ ;  /* 0x8000001415147210 */ /* 0x000fca0007f1e0ff */
[----:B------:R-:W-:Y:S01]  /*0440*/  IMAD.X R21, R22, 0x1, ~R19, P0 ;  /* 0x0000000116157824 */ /* 0x000fe200000e0e13 */
[----:B------:R-:W-:-:S04]  /*0450*/  IADD3 R14, P0, PT, R14, R20, RZ ;  /* 0x000000140e0e7210 */ /* 0x000fc80007f1e0ff */
[----:B------:R1:W-:Y:S01]  /*0460*/  STS.64 [R18+0x10], R20 ;  /* 0x0000101412007388 */ /* 0x0003e20000000a00 */
[----:B------:R-:W-:Y:S01]  /*0470*/  IMAD.X R15, R15, 0x1, R21, P0 ;  /* 0x000000010f0f7824 */ /* 0x000fe200000e0615 */
        /* <DEDUP_REMOVED lines=17> */
[----:B------:R-:W-:-:S05]  /*0590*/  IMAD.X R3, R3, 0x1, R5, P0 ;  /* 0x0000000103037824 */ /* 0x000fca00000e0605 */
[----:B------:R1:W-:Y:S03]  /*05a0*/  STS.64 [R18+0x48], R2 ;  /* 0x0000480212007388 */ /* 0x0003e60000000a00 */
.L_x_120:
[----:B------:R-:W-:Y:S05]  /*05b0*/  WARPSYNC.ALL ;  /* 0x0000000000007948 */ /* 0x000fea0003800000 */
[----:B------:R-:W-:Y:S06]  /*05c0*/  BAR.SYNC.DEFER_BLOCKING 0x0 ;  /* 0x0000000000007b1d */ /* 0x000fec0000010000 */
[----:B------:R-:W-:Y:S05]  /*05d0*/  @P1 EXIT ;  /* 0x000000000000194d */ /* 0x000fea0003800000 */
[----:B01----:R-:W0:Y:S04]  /*05e0*/  LDS.64 R2, [R0+0x10] ;  /* 0x0000100000027984 */ /* 0x003e280000000a00 */
[----:B0-----:R-:W-:Y:S01]  /*05f0*/  STG.E.64 desc[UR4][R16.64], R2 ;  /* 0x0000000210007986 */ /* 0x001fe2000c101b04 */
[----:B------:R-:W-:Y:S05]  /*0600*/  EXIT ;  /* 0x000000000000794d */ /* 0x000fea0003800000 */
.L_x_121:
[----:B------:R-:W-:Y:S02]  /*0610*/  IMAD.MOV.U32 R24, RZ, RZ, R20 ;  /* 0x000000ffff187224 */ /* 0x000fe400078e0014 */
[----:B------:R-:W-:Y:S02]  /*0620*/  IMAD.MOV.U32 R23, RZ, RZ, 0x1 ;  /* 0x00000001ff177424 */ /* 0x000fe400078e00ff */
[----:B------:R-:W-:Y:S02]  /*0630*/  IMAD.MOV.U32 R22, RZ, RZ, RZ ;  /* 0x000000ffff167224 */ /* 0x000fe400078e00ff */
[----:B------:R-:W-:-:S07]  /*0640*/  IMAD.MOV.U32 R21, RZ, RZ, -0x1 ;  /* 0xffffffffff157424 */ /* 0x000fce00078e00ff */
[----:B------:R-:W-:Y:S05]  /*0650*/  WARPSYNC.COLLECTIVE R21, `(.L_x_122) ;  /* 0x0000000015087348 */ /* 0x000fea0003c00000 */
[----:B------:R0:W1:Y:S02]  /*0660*/  SHFL.UP P0, R25, R24, R23, R22 ;  /* 0x0400001718197389 */ /* 0x0000640000000016 */
[----:B01----:R-:W-:Y:S05]  /*0670*/  ENDCOLLECTIVE ;  /* 0x000000000000791b */ /* 0x003fea0003800000 */
.L_x_122:
[----:B------:R-:W-:Y:S02]  /*0680*/  IMAD.MOV.U32 R24, RZ, RZ, R19 ;  /* 0x000000ffff187224 */ /* 0x000fe400078e0013 */
[----:B------:R-:W-:-:S07]  /*0690*/  IMAD.MOV.U32 R27, RZ, RZ, R25 ;  /* 0x000000ffff1b7224 */ /* 0x000fce00078e0019 */
[----:B------:R-:W-:Y:S05]  /*06a0*/  WARPSYNC.COLLECTIVE R21, `(.L_x_123) ;  /* 0x0000000015087348 */ /* 0x000fea0003c00000 */
[----:B------:R0:W1:Y:S02]  /*06b0*/  SHFL.UP P0, R25, R24, R23, R22 ;  /* 0x0400001718197389 */ /* 0x0000640000000016 */
[----:B01----:R-:W-:Y:S05]  /*06c0*/  ENDCOLLECTIVE ;  /* 0x000000000000791b */ /* 0x003fea0003800000 */
.L_x_123:
[----:B------:R-:W-:Y:S01]  /*06d0*/  IADD3 R26, P2, PT, R27, R20, RZ ;  /* 0x000000141b1a7210 */ /* 0x000fe20007f5e0ff */
[----:B------:R-:W-:-:S03]  /*06e0*/  IMAD.MOV.U32 R23, RZ, RZ, 0x2 ;  /* 0x00000002ff177424 */ /* 0x000fc600078e00ff */
[----:B------:R-:W-:Y:S01]  /*06f0*/  SEL R27, R26, R27, P0 ;  /* 0x0000001b1a1b7207 */ /* 0x000fe20000000000 */
[----:B------:R-:W-:-:S04]  /*0700*/  IMAD.X R26, R25, 0x1, R19, P2 ;  /* 0x00000001191a7824 */ /* 0x000fc800010e0613 */
[----:B------:R-:W-:Y:S01]  /*0710*/  IMAD.MOV.U32 R24, RZ, RZ, R27 ;  /* 0x000000ffff187224 */ /* 0x000fe200078e001b */
[----:B------:R-:W-:-:S07]  /*0720*/  SEL R26, R26, R25, P0 ;  /* 0x000000191a1a7207 */ /* 0x000fce0000000000 */
[----:B------:R-:W-:Y:S05]  /*0730*/  WARPSYNC.COLLECTIVE R21, `(.L_x_124) ;  /* 0x0000000015087348 */ /* 0x000fea0003c00000 */
[----:B------:R0:W1:Y:S02]  /*0740*/  SHFL.UP P0, R25, R24, R23, R22 ;  /* 0x0400001718197389 */ /* 0x0000640000000016 */
[----:B01----:R-:W-:Y:S05]  /*0750*/  ENDCOLLECTIVE ;  /* 0x000000000000791b */ /* 0x003fea0003800000 */
.L_x_124:
[----:B------:R-:W-:Y:S02]  /*0760*/  IMAD.MOV.U32 R24, RZ, RZ, R26 ;  /* 0x000000ffff187224 */ /* 0x000fe400078e001a */
[----:B------:R-:W-:-:S07]  /*0770*/  IMAD.MOV.U32 R28, RZ, RZ, R25 ;  /* 0x000000ffff1c7224 */ /* 0x000fce00078e0019 */
[----:B------:R-:W-:Y:S05]  /*0780*/  WARPSYNC.COLLECTIVE R21, `(.L_x_125) ;  /* 0x0000000015087348 */ /* 0x000fea0003c00000 */
[----:B------:R0:W1:Y:S02]  /*0790*/  SHFL.UP P0, R25, R24, R23, R22 ;  /* 0x0400001718197389 */ /* 0x0000640000000016 */
[----:B01----:R-:W-:Y:S05]  /*07a0*/  ENDCOLLECTIVE ;  /* 0x000000000000791b */ /* 0x003fea0003800000 */
.L_x_125:
        /* <DEDUP_REMOVED lines=9> */
.L_x_126:
[----:B------:R-:W-:Y:S02]  /*0840*/  IMAD.MOV.U32 R24, RZ, RZ, R29 ;  /* 0x000000ffff187224 */ /* 0x000fe400078e001d */
[----:B------:R-:W-:-:S07]  /*0850*/  IMAD.MOV.U32 R27, RZ, RZ, R25 ;  /* 0x000000ffff1b7224 */ /* 0x000fce00078e0019 */
[----:B------:R-:W-:Y:S05]  /*0860*/  WARPSYNC.COLLECTIVE R21, `(.L_x_127) ;  /* 0x0000000015087348 */ /* 0x000fea0003c00000 */
[----:B------:R0:W1:Y:S02]  /*0870*/  SHFL.UP P0, R25, R24, R23, R22 ;  /* 0x0400001718197389 */ /* 0x0000640000000016 */
[----:B01----:R-:W-:Y:S05]  /*0880*/  ENDCOLLECTIVE ;  /* 0x000000000000791b */ /* 0x003fea0003800000 */
.L_x_127:
        /* <DEDUP_REMOVED lines=9> */
.L_x_128:
[----:B------:R-:W-:Y:S02]  /*0920*/  IMAD.MOV.U32 R24, RZ, RZ, R29 ;  /* 0x000000ffff187224 */ /* 0x000fe400078e001d */
[----:B------:R-:W-:-:S07]  /*0930*/  IMAD.MOV.U32 R27, RZ, RZ, R25 ;  /* 0x000000ffff1b7224 */ /* 0x000fce00078e0019 */
[----:B------:R-:W-:Y:S05]  /*0940*/  WARPSYNC.COLLECTIVE R21, `(.L_x_129) ;  /* 0x0000000015087348 */ /* 0x000fea0003c00000 */
[----:B------:R0:W1:Y:S02]  /*0950*/  SHFL.UP P0, R25, R24, R23, R22 ;  /* 0x0400001718197389 */ /* 0x0000640000000016 */
[----:B01----:R-:W-:Y:S05]  /*0960*/  ENDCOLLECTIVE ;  /* 0x000000000000791b */ /* 0x003fea0003800000 */
.L_x_129:
        /* <DEDUP_REMOVED lines=9> */
.L_x_130:
[----:B------:R-:W-:Y:S02]  /*0a00*/  IMAD.MOV.U32 R24, RZ, RZ, R26 ;  /* 0x000000ffff187224 */ /* 0x000fe400078e001a */
[----:B------:R-:W-:-:S07]  /*0a10*/  IMAD.MOV.U32 R28, RZ, RZ, R25 ;  /* 0x000000ffff1c7224 */ /* 0x000fce00078e0019 */
[----:B------:R-:W-:Y:S05]  /*0a20*/  WARPSYNC.COLLECTIVE R21, `(.L_x_131) ;  /* 0x0000000015087348 */ /* 0x000fea0003c00000 */
[----:B------:R0:W1:Y:S02]  /*0a30*/  SHFL.UP P0, R25, R24, R23, R22 ;  /* 0x0400001718197389 */ /* 0x0000640000000016 */
[----:B01----:R-:W-:Y:S05]  /*0a40*/  ENDCOLLECTIVE ;  /* 0x000000000000791b */ /* 0x003fea0003800000 */
.L_x_131:
[----:B------:R-:W-:Y:S05]  /*0a50*/  BRA `(.L_x_132) ;  /* 0xfffffff800647947 */ /* 0x000fea000383ffff */
.L_x_133:
        /* <DEDUP_REMOVED lines=10> */
.L_x_509:


//--------------------- .text._ZN3cub18CUB_300001_SM_10006detail10radix_sort30DeviceRadixSortHistogramKernelINS1_5radix10policy_hubIiNS0_8NullTypeEyE10Policy1000ELNS0_9SortOrderE0EiyNS1_21identity_decomposer_tEEEvPT2_PKT1_SB_iiT3_ --------------------------
	.section	.text._ZN3cub18CUB_300001_SM_10006detail10radix_sort30DeviceRadixSortHistogramKernelINS1_5radix10policy_hubIiNS0_8NullTypeEyE10Policy1000ELNS0_9SortOrderE0EiyNS1_21identity_decomposer_tEEEvPT2_PKT1_SB_iiT3_,"ax",@progbits
	.align	128
        .global         _ZN3cub18CUB_300001_SM_10006detail10radix_sort30DeviceRadixSortHistogramKernelINS1_5radix10policy_hubIiNS0_8NullTypeEyE10Policy1000ELNS0_9SortOrderE0EiyNS1_21identity_decomposer_tEEEvPT2_PKT1_SB_iiT3_
        .type           _ZN3cub18CUB_300001_SM_10006detail10radix_sort30DeviceRadixSortHistogramKernelINS1_5radix10policy_hubIiNS0_8NullTypeEyE10Policy1000ELNS0_9SortOrderE0EiyNS1_21identity_decomposer_tEEEvPT2_PKT1_SB_iiT3_,@function
        .size           _ZN3cub18CUB_300001_SM_10006detail10radix_sort30DeviceRadixSortHistogramKernelINS1_5radix10policy_hubIiNS0_8NullTypeEyE10Policy1000ELNS0_9SortOrderE0EiyNS1_21identity_decomposer_tEEEvPT2_PKT1_SB_iiT3_,(.L_x_510 - _ZN3cub18CUB_300001_SM_10006detail10radix_sort30DeviceRadixSortHistogramKernelINS1_5radix10policy_hubIiNS0_8NullTypeEyE10Policy1000ELNS0_9SortOrderE0EiyNS1_21identity_decomposer_tEEEvPT2_PKT1_SB_iiT3_)
        .other          _ZN3cub18CUB_300001_SM_10006detail10radix_sort30DeviceRadixSortHistogramKernelINS1_5radix10policy_hubIiNS0_8NullTypeEyE10Policy1000ELNS0_9SortOrderE0EiyNS1_21identity_decomposer_tEEEvPT2_PKT1_SB_iiT3_,@"STO_CUDA_ENTRY STV_DEFAULT"
_ZN3cub18CUB_300001_SM_10006detail10radix_sort30DeviceRadixSortHistogramKernelINS1_5radix10policy_hubIiNS0_8NullTypeEyE10Policy1000ELNS0_9SortOrderE0EiyNS1_21identity_decomposer_tEEEvPT2_PKT1_SB_iiT3_:
.text._ZN3cub18CUB_300001_SM_10006detail10radix_sort30DeviceRadixSortHistogramKernelINS1_5radix10policy_hubIiNS0_8NullTypeEyE10Policy1000ELNS0_9SortOrderE0EiyNS1_21identity_decomposer_tEEEvPT2_PKT1_SB_iiT3_:
[----:B------:R-:W-:Y:S01]  /*0000*/  LDC R1, c[0x0][0x37c] ;  /* 0x0000df00ff017b82 */ /* 0x000fe20000000800 */
[----:B------:R-:W0:Y:S02]  /*0010*/  LDCU.64 UR14, c[0x0][0x390] ;  /* 0x00007200ff0e77ac */ /* 0x000e240008000a00 */
[----:B0-----:R-:W-:-:S04]  /*0020*/  ISETP.NE.U32.AND P0, PT, RZ, UR14, PT ;  /* 0x0000000eff007c0c */ /* 0x001fc8000bf05070 */
[----:B------:R-:W-:-:S13]  /*0030*/  ISETP.NE.AND.EX P0, PT, RZ, UR15, PT, P0 ;  /* 0x0000000fff007c0c */ /* 0x000fda000bf05300 */
[----:B------:R-:W-:Y:S05]  /*0040*/  @!P0 EXIT ;  /* 0x000000000000894d */ /* 0x000fea0003800000 */
[----:B------:R-:W-:Y:S01]  /*0050*/  UIADD3 UR11, UP0, UPT, UR14, -0x1, URZ ;  /* 0xffffffff0e0b7890 */ /* 0x000fe2000ff1e0ff */
[----:B------:R-:W0:Y:S01]  /*0060*/  S2R R4, SR_TID.X ;  /* 0x0000000000047919 */ /* 0x000e220000002100 */
[----:B------:R-:W1:Y:S01]  /*0070*/  LDCU.64 UR4, c[0x0][0x398] ;  /* 0x00007300ff0477ac */ /* 0x000e620008000a00 */
[----:B------:R-:W2:Y:S01]  /*0080*/  S2UR UR7, SR_CgaCtaId ;  /* 0x00000000000779c3 */ /* 0x000ea20000008800 */
[----:B------:R-:W-:Y:S01]  /*0090*/  UIADD3.X UR12, UPT, UPT, UR15, -0x1, URZ, UP0, !UPT ;  /* 0xffffffff0f0c7890 */ /* 0x000fe200087fe4ff */
[----:B------:R-:W-:Y:S01]  /*00a0*/  UMOV UR6, 0x400 ;  /* 0x0000040000067882 */ /* 0x000fe20000000000 */
[----:B------:R-:W3:Y:S05]  /*00b0*/  LDCU.64 UR20, c[0x0][0x358] ;  /* 0x00006b00ff1477ac */ /* 0x000eea0008000a00 */
[----:B------:R-:W4:Y:S01]  /*00c0*/  S2UR UR8, SR_CTAID.X ;  /* 0x00000000000879c3 */ /* 0x000f220000002500 */
[----:B------:R-:W-:Y:S01]  /*00d0*/  USHF.R.U64 UR11, UR11, 0x1e, UR12 ;  /* 0x0000001e0b0b7899 */ /* 0x000fe2000800120c */
[----:B------:R-:W0:Y:S03]  /*00e0*/  LDCU UR28, c[0x0][0x370] ;  /* 0x00006e00ff1c77ac */ /* 0x000e260008000800 */
[----:B------:R-:W-:-:S02]  /*00f0*/  UIADD3 UR11, UP0, UPT, UR11, 0x1, URZ ;  /* 0x000000010b0b7890 */ /* 0x000fc4000ff1e0ff */
[----:B-1----:R-:W-:Y:S02]  /*0100*/  UIADD3 UR4, UPT, UPT, UR5, 0x7, -UR4 ;  /* 0x0000000705047890 */ /* 0x002fe4000fffe804 */
[----:B------:R-:W-:Y:S02]  /*0110*/  ULEA.HI.X UR12, UR12, URZ, URZ, 0x2, UP0 ;  /* 0x000000ff0c0c7291 */ /* 0x000fe400080f14ff */
[----:B------:R-:W-:Y:S02]  /*0120*/  UISETP.LT.U32.AND UP0, UPT, UR11, UR14, UPT ;  /* 0x0000000e0b00728c */ /* 0x000fe4000bf01070 */
[----:B------:R-:W-:Y:S02]  /*0130*/  USHF.R.S32.HI UR5, URZ, 0x1f, UR4 ;  /* 0x0000001fff057899 */ /* 0x000fe40008011404 */
[----:B------:R-:W-:Y:S02]  /*0140*/  UISETP.LT.U32.AND.EX UP0, UPT, UR12, UR15, UPT, UP0 ;  /* 0x0000000f0c00728c */ /* 0x000fe4000bf01100 */
[----:B------:R-:W-:-:S02]  /*0150*/  ULEA.HI UR5, UR5, UR4, URZ, 0x3 ;  /* 0x0000000405057291 */ /* 0x000fc4000f8f18ff */
[----:B------:R-:W-:Y:S01]  /*0160*/  USEL UR11, UR11, UR14, UP0 ;  /* 0x0000000e0b0b7287 */ /* 0x000fe20008000000 */
[C---:B0-----:R-:W-:Y:S01]  /*0170*/  VIADD R21, R4.reuse, 0x780 ;  /* 0x0000078004157836 */ /* 0x041fe20000000000 */
[----:B------:R-:W-:Y:S02]  /*0180*/  USEL UR12, UR12, UR15, UP0 ;  /* 0x0000000f0c0c7287 */ /* 0x000fe40008000000 */
[----:B------:R-:W-:Y:S02]  /*0190*/  UISETP.GE.AND UP0, UPT, UR4, 0x8, UPT ;  /* 0x000000080400788c */ /* 0x000fe4000bf06270 */
[----:B--2---:R-:W-:Y:S02]  /*01a0*/  ULEA UR6, UR7, UR6, 0x18 ;  /* 0x0000000607067291 */ /* 0x004fe4000f8ec0ff */
[----:B------:R-:W-:Y:S02]  /*01b0*/  USHF.R.S32.HI UR5, URZ, 0x3, UR5 ;  /* 0x00000003ff057899 */ /* 0x000fe40008011405 */
[----:B------:R-:W-:Y:S01]  /*01c0*/  PLOP3.LUT P0, PT, PT, PT, UP0, 0x80, 0x8 ;  /* 0x000000000008781c */ /* 0x000fe20003f0f008 */
[----:B----4-:R-:W-:Y:S01]  /*01d0*/  USHF.L.U32 UR8, UR8, 0xb, URZ ;  /* 0x0000000b08087899 */ /* 0x010fe200080006ff */
[C---:B------:R-:W-:Y:S01]  /*01e0*/  LEA R0, R4.reuse, UR6, 0x2 ;  /* 0x0000000604007c11 */ /* 0x040fe2000f8e10ff */
[----:B------:R-:W-:Y:S01]  /*01f0*/  UIADD3 UR22, UPT, UPT, UR5, -0x1, URZ ;  /* 0xffffffff05167890 */ /* 0x000fe2000fffe0ff */
[----:B------:R-:W-:Y:S01]  /*0200*/  ISETP.GT.U32.OR P0, PT, R4, 0xff, !P0 ;  /* 0x000000ff0400780c */ /* 0x000fe20004704470 */
[----:B------:R-:W-:-:S02]  /*0210*/  ULOP3.LUT UR23, UR5, 0xf, URZ, 0xc0, !UPT ;  /* 0x0000000f05177892 */ /* 0x000fc4000f8ec0ff */
[----:B------:R-:W-:Y:S01]  /*0220*/  ULOP3.LUT UR24, UR5, 0x7, URZ, 0xc0, !UPT ;  /* 0x0000000705187892 */ /* 0x000fe2000f8ec0ff */
[----:B------:R-:W-:Y:S01]  /*0230*/  P2R R20, PR, RZ, 0x1 ;  /* 0x00000001ff147803 */ /* 0x000fe20000000000 */
[----:B------:R-:W-:Y:S02]  /*0240*/  ULOP3.LUT UR25, UR5, 0x3, URZ, 0xc0, !UPT ;  /* 0x0000000305197892 */ /* 0x000fe4000f8ec0ff */
[----:B------:R-:W-:Y:S02]  /*0250*/  ULOP3.LUT UR26, UR5, 0xffffff0, URZ, 0xc0, !UPT ;  /* 0x0ffffff0051a7892 */ /* 0x000fe4000f8ec0ff */
[----:B------:R-:W-:Y:S02]  /*0260*/  ULOP3.LUT UR27, UR5, 0xffffff8, URZ, 0xc0, !UPT ;  /* 0x0ffffff8051b7892 */ /* 0x000fe4000f8ec0ff */
[----:B------:R-:W-:Y:S01]  /*0270*/  ULOP3.LUT UR9, UR5, 0x1, URZ, 0xc0, !UPT ;  /* 0x0000000105097892 */ /* 0x000fe2000f8ec0ff */
[----:B------:R-:W-:Y:S01]  /*0280*/  UMOV UR6, URZ ;  /* 0x000000ff00067c82 */ /* 0x000fe20008000000 */
[----:B---3--:R-:W-:-:S10]  /*0290*/  UMOV UR7, URZ ;  /* 0x000000ff00077c82 */ /* 0x008fd40008000000 */
.L_x_217:
[----:B------:R-:W-:Y:S01]  /*02a0*/  ISETP.NE.AND P0, PT, R20, RZ, PT ;  /* 0x000000ff1400720c */ /* 0x000fe20003f05270 */
[----:B------:R-:W-:-:S12]  /*02b0*/  BSSY.RECONVERGENT B0, `(.L_x_134) ;  /* 0x000007c000007945 */ /* 0x000fd80003800200 */
[----:B012345:R-:W-:Y:S05]  /*02c0*/  @P0 BRA `(.L_x_135) ;  /* 0x0000000400e80947 */ /* 0x03ffea0003800000 */
[----:B------:R-:W-:Y:S02]  /*02d0*/  IMAD.U32 R2, RZ, RZ, UR22 ;  /* 0x00000016ff027e24 */ /* 0x000fe4000f8e00ff */
[----:B------:R-:W-:-:S03]  /*02e0*/  IMAD.MOV.U32 R3, RZ, RZ, RZ ;  /* 0x000000ffff037224 */ /* 0x000fc600078e00ff */
[----:B------:R-:W-:-:S13]  /*02f0*/  ISETP.GE.U32.AND P1, PT, R2, 0xf, PT ;  /* 0x0000000f0200780c */ /* 0x000fda0003f26070 */
[----:B------:R-:W-:Y:S05]  /*0300*/  @!P1 BRA `(.L_x_136) ;  /* 0x00000000005c9947 */ /* 0x000fea0003800000 */
[----:B------:R-:W-:Y:S01]  /*0310*/  VIADD R2, R0, 0x2000 ;  /* 0x0000200000027836 */ /* 0x000fe20000000000 */
[----:B------:R-:W-:-:S12]  /*0320*/  UIADD3 UR4, UPT, UPT, -UR26, URZ, URZ ;  /* 0x000000ff1a047290 */ /* 0x000fd8000fffe1ff */
.L_x_137:
[----:B------:R-:W-:Y:S01]  /*0330*/  UIADD3 UR4, UPT, UPT, UR4, 0x10, URZ ;  /* 0x0000001004047890 */ /* 0x000fe2000fffe0ff */
[----:B------:R-:W-:Y:S03]  /*0340*/  STS [R2+-0x2000], RZ ;  /* 0xffe000ff02007388 */ /* 0x000fe60000000800 */
[----:B------:R-:W-:Y:S01]  /*0350*/  UISETP.NE.AND UP0, UPT, UR4, URZ, UPT ;  /* 0x000000ff0400728c */ /* 0x000fe2000bf05270 */
        /* <DEDUP_REMOVED lines=16> */
[----:B------:R-:W-:Y:S06]  /*0460*/  BRA.U UP0, `(.L_x_137) ;  /* 0xfffffffd00b07547 */ /* 0x000fec000b83ffff */
[----:B------:R-:W-:-:S07]  /*0470*/  IMAD.U32 R3, RZ, RZ, UR26 ;  /* 0x0000001aff037e24 */ /* 0x000fce000f8e00ff */
.L_x_136:
[----:B------:R-:W-:Y:S01]  /*0480*/  ISETP.NE.AND P0, PT, RZ, UR23, PT ;  /* 0x00000017ff007c0c */ /* 0x000fe2000bf05270 */
[----:B------:R-:W-:Y:S01]  /*0490*/  IMAD.U32 R6, RZ, RZ, UR24 ;  /* 0x00000018ff067e24 */ /* 0x000fe2000f8e00ff */
[----:B------:R-:W-:-:S03]  /*04a0*/  MOV R2, UR23 ;  /* 0x0000001700027c02 */ /* 0x000fc60008000f00 */
[----:B------:R-:W-:Y:S02]  /*04b0*/  VIADD R6, R6, 0xffffffff ;  /* 0xffffffff06067836 */ /* 0x000fe40000000000 */
[----:B------:R-:W-:-:S06]  /*04c0*/  VIADD R2, R2, 0xffffffff ;  /* 0xffffffff02027836 */ /* 0x000fcc0000000000 */
[----:B------:R-:W-:Y:S05]  /*04d0*/  @!P0 BRA `(.L_x_138) ;  /* 0x00000000007c8947 */ /* 0x000fea0003800000 */
[----:B------:R-:W-:Y:S01]  /*04e0*/  ISETP.GE.U32.AND P2, PT, R2, 0x7, PT ;  /* 0x000000070200780c */ /* 0x000fe20003f46070 */
[----:B------:R-:W-:-:S12]  /*04f0*/  UISETP.NE.AND UP0, UPT, UR24, URZ, UPT ;  /* 0x000000ff1800728c */ /* 0x000fd8000bf05270 */
[----:B------:R-:W-:Y:S05]  /*0500*/  @!P2 BRA `(.L_x_139) ;  /* 0x000000000028a947 */ /* 0x000fea0003800000 */
        /* <DEDUP_REMOVED lines=10> */
.L_x_139:
[----:B------:R-:W-:Y:S05]  /*05b0*/  BRA.U !UP0, `(.L_x_138) ;  /* 0x0000000108447547 */ /* 0x000fea000b800000 */
[----:B------:R-:W-:Y:S01]  /*05c0*/  ISETP.GE.U32.AND P2, PT, R6, 0x3, PT ;  /* 0x000000030600780c */ /* 0x000fe20003f46070 */
[----:B------:R-:W-:-:S12]  /*05d0*/  UISETP.NE.AND UP0, UPT, UR25, URZ, UPT ;  /* 0x000000ff1900728c */ /* 0x000fd8000bf05270 */
[C---:B0-----:R-:W-:Y:S02]  /*05e0*/  @P2 IMAD R5, R3.reuse, 0x400, R0 ;  /* 0x0000040003052824 */ /* 0x041fe400078e0200 */
[----:B------:R-:W-:-:S03]  /*05f0*/  @P2 VIADD R3, R3, 0x4 ;  /* 0x0000000403032836 */ /* 0x000fc60000000000 */
[----:B------:R1:W-:Y:S04]  /*0600*/  @P2 STS [R5], RZ ;  /* 0x000000ff05002388 */ /* 0x0003e80000000800 */
[----:B------:R1:W-:Y:S04]  /*0610*/  @P2 STS [R5+0x400], RZ ;  /* 0x000400ff05002388 */ /* 0x0003e80000000800 */
[----:B------:R1:W-:Y:S04]  /*0620*/  @P2 STS [R5+0x800], RZ ;  /* 0x000800ff05002388 */ /* 0x0003e80000000800 */
[----:B------:R1:W-:Y:S01]  /*0630*/  @P2 STS [R5+0xc00], RZ ;  /* 0x000c00ff05002388 */ /* 0x0003e20000000800 */
[----:B------:R-:W-:Y:S05]  /*0640*/  BRA.U !UP0, `(.L_x_138) ;  /* 0x0000000108207547 */ /* 0x000fea000b800000 */
[----:B------:R-:W-:Y:S01]  /*0650*/  IMAD R3, R3, 0x400, R0 ;  /* 0x0000040003037824 */ /* 0x000fe200078e0200 */
[----:B------:R-:W-:-:S04]  /*0660*/  UISETP.NE.AND UP0, UPT, UR25, 0x1, UPT ;  /* 0x000000011900788c */ /* 0x000fc8000bf05270 */
[----:B------:R2:W-:Y:S05]  /*0670*/  STS [R3], RZ ;  /* 0x000000ff03007388 */ /* 0x0005ea0000000800 */
[----:B------:R-:W-:Y:S05]  /*0680*/  BRA.U !UP0, `(.L_x_138) ;  /* 0x0000000108107547 */ /* 0x000fea000b800000 */
[----:B------:R-:W-:Y:S01]  /*0690*/  UISETP.NE.AND UP0, UPT, UR25, 0x2, UPT ;  /* 0x000000021900788c */ /* 0x000fe2000bf05270 */
[----:B------:R3:W-:Y:S05]  /*06a0*/  STS [R3+0x400], RZ ;  /* 0x000400ff03007388 */ /* 0x0007ea0000000800 */
[----:B------:R-:W-:-:S13]  /*06b0*/  PLOP3.LUT P2, PT, PT, PT, UP0, 0x80, 0x8 ;  /* 0x000000000008781c */ /* 0x000fda0003f4f008 */
[----:B------:R3:W-:Y:S02]  /*06c0*/  @P2 STS [R3+0x800], RZ ;  /* 0x000800ff03002388 */ /* 0x0007e40000000800 */
.L_x_138:
[----:B------:R-:W-:-:S13]  /*06d0*/  ISETP.GT.U32.AND P2, PT, R4, 0x7f, PT ;  /* 0x0000007f0400780c */ /* 0x000fda0003f44070 */
[----:B------:R-:W-:Y:S05]  /*06e0*/  @P2 BRA `(.L_x_135) ;  /* 0x0000000000e02947 */ /* 0x000fea0003800000 */
[----:B--23--:R-:W-:Y:S01]  /*06f0*/  HFMA2 R3, -RZ, RZ, 0, 0 ;  /* 0x00000000ff037431 */ /* 0x00cfe200000001ff */
[----:B------:R-:W-:Y:S06]  /*0700*/  @!P1 BRA `(.L_x_140) ;  /* 0x0000000000589947 */ /* 0x000fec0003800000 */
[----:B------:R-:W-:-:S07]  /*0710*/  IMAD.MOV.U32 R3, RZ, RZ, RZ ;  /* 0x000000ffff037224 */ /* 0x000fce00078e00ff */
.L_x_141:
[C---:B012---:R-:W-:Y:S02]  /*0720*/  IMAD R5, R3.reuse, 0x400, R0 ;  /* 0x0000040003057824 */ /* 0x047fe400078e0200 */
[----:B------:R-:W-:-:S03]  /*0730*/  VIADD R3, R3, 0x10 ;  /* 0x0000001003037836 */ /* 0x000fc60000000000 */
[----:B------:R2:W-:Y:S02]  /*0740*/  STS [R5+0x200], RZ ;  /* 0x000200ff05007388 */ /* 0x0005e40000000800 */
[----:B------:R-:W-:Y:S02]  /*0750*/  ISETP.NE.AND P1, PT, R3, UR26, PT ;  /* 0x0000001a03007c0c */ /* 0x000fe4000bf25270 */
[----:B------:R2:W-:Y:S04]  /*0760*/  STS [R5+0x600], RZ ;  /* 0x000600ff05007388 */ /* 0x0005e80000000800 */
        /* <DEDUP_REMOVED lines=13> */
[----:B------:R2:W-:Y:S01]  /*0840*/  STS [R5+0x3e00], RZ ;  /* 0x003e00ff05007388 */ /* 0x0005e20000000800 */
[----:B------:R-:W-:Y:S05]  /*0850*/  @P1 BRA `(.L_x_141) ;  /* 0xfffffffc00b01947 */ /* 0x000fea000383ffff */
[----:B------:R-:W-:-:S07]  /*0860*/  IMAD.U32 R3, RZ, RZ, UR26 ;  /* 0x0000001aff037e24 */ /* 0x000fce000f8e00ff */
.L_x_140:
[----:B------:R-:W-:Y:S05]  /*0870*/  @!P0 BRA `(.L_x_135) ;  /* 0x00000000007c8947 */ /* 0x000fea0003800000 */
[----:B------:R-:W-:Y:S01]  /*0880*/  ISETP.GE.U32.AND P0, PT, R2, 0x7, PT ;  /* 0x000000070200780c */ /* 0x000fe20003f06070 */
[----:B------:R-:W-:-:S12]  /*0890*/  UISETP.NE.AND UP0, UPT, UR24, URZ, UPT ;  /* 0x000000ff1800728c */ /* 0x000fd8000bf05270 */
[----:B------:R-:W-:Y:S05]  /*08a0*/  @!P0 BRA `(.L_x_142) ;  /* 0x0000000000288947 */ /* 0x000fea0003800000 */
[C---:B------:R-:W-:Y:S02]  /*08b0*/  IMAD R2, R3.reuse, 0x400, R0 ;  /* 0x0000040003027824 */ /* 0x040fe400078e0200 */
[----:B------:R-:W-:-:S03]  /*08c0*/  VIADD R3, R3, 0x8 ;  /* 0x0000000803037836 */ /* 0x000fc60000000000 */
[----:B------:R3:W-:Y:S04]  /*08d0*/  STS [R2+0x200], RZ ;  /* 0x000200ff02007388 */ /* 0x0007e80000000800 */
[----:B------:R3:W-:Y:S04]  /*08e0*/  STS [R2+0x600], RZ ;  /* 0x000600ff02007388 */ /* 0x0007e80000000800 */
[----:B------:R3:W-:Y:S04]  /*08f0*/  STS [R2+0xa00], RZ ;  /* 0x000a00ff02007388 */ /* 0x0007e80000000800 */
[----:B------:R3:W-:Y:S04]  /*0900*/  STS [R2+0xe00], RZ ;  /* 0x000e00ff02007388 */ /* 0x0007e80000000800 */
[----:B------:R3:W-:Y:S04]  /*0910*/  STS [R2+0x1200], RZ ;  /* 0x001200ff02007388 */ /* 0x0007e80000000800 */
[----:B------:R3:W-:Y:S04]  /*0920*/  STS [R2+0x1600], RZ ;  /* 0x001600ff02007388 */ /* 0x0007e80000000800 */
[----:B------:R3:W-:Y:S04]  /*0930*/  STS [R2+0x1a00], RZ ;  /* 0x001a00ff02007388 */ /* 0x0007e80000000800 */
[----:B------:R3:W-:Y:S02]  /*0940*/  STS [R2+0x1e00], RZ ;  /* 0x001e00ff02007388 */ /* 0x0007e40000000800 */
.L_x_142:
[----:B------:R-:W-:Y:S05]  /*0950*/  BRA.U !UP0, `(.L_x_135) ;  /* 0x0000000108447547 */ /* 0x000fea000b800000 */
[----:B------:R-:W-:Y:S01]  /*0960*/  ISETP.GE.U32.AND P0, PT, R6, 0x3, PT ;  /* 0x000000030600780c */ /* 0x000fe20003f06070 */
[----:B------:R-:W-:-:S12]  /*0970*/  UISETP.NE.AND UP0, UPT, UR25, URZ, UPT ;  /* 0x000000ff1900728c */ /* 0x000fd8000bf05270 */
[C---:B---3--:R-:W-:Y:S01]  /*0980*/  @P0 IMAD R2, R3.reuse, 0x400, R0 ;  /* 0x0000040003020824 */ /* 0x048fe200078e0200 */
[----:B------:R-:W-:-:S04]  /*0990*/  @P0 IADD3 R3, PT, PT, R3, 0x4, RZ ;  /* 0x0000000403030810 */ /* 0x000fc80007ffe0ff */
[----:B------:R4:W-:Y:S04]  /*09a0*/  @P0 STS [R2+0x200], RZ ;  /* 0x000200ff02000388 */ /* 0x0009e80000000800 */
[----:B------:R4:W-:Y:S04]  /*09b0*/  @P0 STS [R2+0x600], RZ ;  /* 0x000600ff02000388 */ /* 0x0009e80000000800 */
[----:B------:R4:W-:Y:S04]  /*09c0*/  @P0 STS [R2+0xa00], RZ ;  /* 0x000a00ff02000388 */ /* 0x0009e80000000800 */
[----:B------:R4:W-:Y:S01]  /*09d0*/  @P0 STS [R2+0xe00], RZ ;  /* 0x000e00ff02000388 */ /* 0x0009e20000000800 */
[----:B------:R-:W-:Y:S05]  /*09e0*/  BRA.U !UP0, `(.L_x_135) ;  /* 0x0000000108207547 */ /* 0x000fea000b800000 */
[----:B------:R-:W-:Y:S01]  /*09f0*/  IMAD R3, R3, 0x400, R0 ;  /* 0x0000040003037824 */ /* 0x000fe200078e0200 */
[----:B------:R-:W-:-:S04]  /*0a00*/  UISETP.NE.AND UP0, UPT, UR25, 0x1, UPT ;  /* 0x000000011900788c */ /* 0x000fc8000bf05270 */
[----:B------:R3:W-:Y:S05]  /*0a10*/  STS [R3+0x200], RZ ;  /* 0x000200ff03007388 */ /* 0x0007ea0000000800 */
[----:B------:R-:W-:Y:S05]  /*0a20*/  BRA.U !UP0, `(.L_x_135) ;  /* 0x0000000108107547 */ /* 0x000fea000b800000 */
[----:B------:R-:W-:Y:S01]  /*0a30*/  UISETP.NE.AND UP0, UPT, UR25, 0x2, UPT ;  /* 0x000000021900788c */ /* 0x000fe2000bf05270 */
[----:B------:R0:W-:Y:S05]  /*0a40*/  STS [R3+0x600], RZ ;  /* 0x000600ff03007388 */ /* 0x0001ea0000000800 */
[----:B------:R-:W-:-:S13]  /*0a50*/  PLOP3.LUT P0, PT, PT, PT, UP0, 0x80, 0x8 ;  /* 0x000000000008781c */ /* 0x000fda0003f0f008 */
[----:B------:R0:W-:Y:S02]  /*0a60*/  @P0 STS [R3+0xa00], RZ ;  /* 0x000a00ff03000388 */ /* 0x0001e40000000800 */
.L_x_135:
[----:B------:R-:W-:Y:S05]  /*0a70*/  BSYNC.RECONVERGENT B0 ;  /* 0x0000000000007941 */ /* 0x000fea0003800200 */
.L_x_134:
[----:B------:R-:W5:Y:S01]  /*0a80*/  LDCU.64 UR14, c[0x0][0x390] ;  /* 0x00007200ff0e77ac */ /* 0x000f620008000a00 */
[----:B------:R-:W-:Y:S02]  /*0a90*/  USHF.L.U32 UR4, UR6, 0x1e, URZ ;  /* 0x0000001e06047899 */ /* 0x000fe400080006ff */
[----:B------:R-:W-:Y:S02]  /*0aa0*/  USHF.L.U64.HI UR5, UR6, 0x1e, UR7 ;  /* 0x0000001e06057899 */ /* 0x000fe40008010207 */
[----:B-----5:R-:W-:-:S04]  /*0ab0*/  UIADD3 UR4, UP0, UPT, -UR4, UR14, URZ ;  /* 0x0000000e04047290 */ /* 0x020fc8000ff1e1ff */
[----:B------:R-:W-:Y:S02]  /*0ac0*/  UIADD3.X UR5, UPT, UPT, ~UR5, UR15, URZ, UP0, !UPT ;  /* 0x0000000f05057290 */ /* 0x000fe400087fe5ff */
[----:B------:R-:W-:-:S04]  /*0ad0*/  UISETP.LT.U32.AND UP0, UPT, UR4, 0x40000000, UPT ;  /* 0x400000000400788c */ /* 0x000fc8000bf01070 */
[----:B------:R-:W-:-:S04]  /*0ae0*/  UISETP.LT.U32.AND.EX UP0, UPT, UR5, URZ, UPT, UP0 ;  /* 0x000000ff0500728c */ /* 0x000fc8000bf01100 */
[----:B------:R-:W-:Y:S02]  /*0af0*/  USEL UR13, UR4, 0x40000000, UP0 ;  /* 0x40000000040d7887 */ /* 0x000fe40008000000 */
[----:B------:R-:W-:Y:S02]  /*0b00*/  USEL UR14, UR5, URZ, UP0 ;  /* 0x000000ff050e7287 */ /* 0x000fe40008000000 */
[----:B------:R-:W-:-:S04]  /*0b10*/  UISETP.GT.U32.AND UP0, UPT, UR13, UR8, UPT ;  /* 0x000000080d00728c */ /* 0x000fc8000bf04070 */
[----:B------:R-:W-:Y:S01]  /*0b20*/  UISETP.GT.U32.AND.EX UP0, UPT, UR14, URZ, UPT, UP0 ;  /* 0x000000ff0e00728c */ /* 0x000fe2000bf04100 */
[----:B------:R-:W-:Y:S08]  /*0b30*/  BAR.SYNC.DEFER_BLOCKING 0x0 ;  /* 0x0000000000007b1d */ /* 0x000ff00000010000 */
[----:B------:R-:W-:Y:S06]  /*0b40*/  BAR.SYNC.DEFER_BLOCKING 0x0 ;  /* 0x0000000000007b1d */ /* 0x000fec0000010000 */
[----:B------:R-:W-:Y:S05]  /*0b50*/  BRA.U !UP0, `(.L_x_143) ;  /* 0x0000000d082c7547 */ /* 0x000fea000b800000 */
[----:B------:R-:W-:Y:S01]  /*0b60*/  UMOV UR10, UR8 ;  /* 0x00000008000a7c82 */ /* 0x000fe20008000000 */
[----:B------:R-:W-:-:S05]  /*0b70*/  UMOV UR5, URZ ;  /* 0x000000ff00057c82 */ /* 0x000fca0008000000 */
.L_x_148:
[----:B-----5:R-:W5:Y:S01]  /*0b80*/  LDCU.64 UR18, c[0x0][0x390] ;  /* 0x00007200ff1277ac */ /* 0x020f620008000a00 */
[----:B------:R-:W-:Y:S02]  /*0b90*/  USHF.L.U32 UR15, UR6, 0x1e, URZ ;  /* 0x0000001e060f7899 */ /* 0x000fe400080006ff */
[----:B------:R-:W-:Y:S02]  /*0ba0*/  USHF.L.U64.HI UR16, UR6, 0x1e, UR7 ;  /* 0x0000001e06107899 */ /* 0x000fe40008010207 */
[----:B------:R-:W-:-:S04]  /*0bb0*/  UIADD3 UR15, UP0, UPT, UR10, UR15, URZ ;  /* 0x0000000f0a0f7290 */ /* 0x000fc8000ff1e0ff */
[----:B------:R-:W-:Y:S02]  /*0bc0*/  UIADD3.X UR16, UPT, UPT, UR5, UR16, URZ, UP0, !UPT ;  /* 0x0000001005107290 */ /* 0x000fe400087fe4ff */
[----:B------:R-:W-:Y:S02]  /*0bd0*/  ULEA UR10, UP0, UR28, UR10, 0xb ;  /* 0x0000000a1c0a7291 */ /* 0x000fe4000f8058ff */
[----:B-----5:R-:W-:Y:S02]  /*0be0*/  UIADD3 UR17, UP1, UPT, -UR15, UR18, URZ ;  /* 0x000000120f117290 */ /* 0x020fe4000ff3e1ff */
[----:B------:R-:W-:Y:S02]  /*0bf0*/  UIADD3.X UR5, UPT, UPT, URZ, UR5, URZ, UP0, !UPT ;  /* 0x00000005ff057290 */ /* 0x000fe400087fe4ff */
[----:B------:R-:W-:Y:S02]  /*0c00*/  UIADD3.X UR4, UPT, UPT, ~UR16, UR19, URZ, UP1, !UPT ;  /* 0x0000001310047290 */ /* 0x000fe40008ffe5ff */
[----:B------:R-:W-:-:S02]  /*0c10*/  UISETP.GE.U32.AND UP1, UPT, UR17, 0x800, UPT ;  /* 0x000008001100788c */ /* 0x000fc4000bf26070 */
[----:B------:R-:W-:Y:S02]  /*0c20*/  UISETP.GE.U32.AND UP0, UPT, UR10, UR13, UPT ;  /* 0x0000000d0a00728c */ /* 0x000fe4000bf06070 */
[----:B------:R-:W-:Y:S02]  /*0c30*/  UISETP.GE.U32.AND.EX UP1, UPT, UR4, URZ, UPT, UP1 ;  /* 0x000000ff0400728c */ /* 0x000fe4000bf26110 */
[----:B------:R-:W-:-:S07]  /*0c40*/  UISETP.GE.U32.AND.EX UP0, UPT, UR5, UR14, UPT, UP0 ;  /* 0x0000000e0500728c */ /* 0x000fce000bf06100 */
[----:B0-----:R-:W-:Y:S05]  /*0c50*/  BRA.U !UP1, `(.L_x_144) ;  /* 0x0000000109587547 */ /* 0x001fea000b800000 */
[----:B------:R-:W4:Y:S01]  /*0c60*/  LDCU.64 UR18, c[0x0][0x388] ;  /* 0x00007100ff1277ac */ /* 0x000f220008000a00 */
[----:B0-23--:R-:W-:-:S05]  /*0c70*/  IADD3 R3, P0, PT, R4, UR15, RZ ;  /* 0x0000000f04037c10 */ /* 0x00dfca000ff1e0ff */
[----:B------:R-:W-:Y:S01]  /*0c80*/  IMAD.X R6, RZ, RZ, UR16, P0 ;  /* 0x00000010ff067e24 */ /* 0x000fe200080e06ff */
[----:B----4-:R-:W-:-:S04]  /*0c90*/  LEA R2, P0, R3, UR18, 0x2 ;  /* 0x0000001203027c11 */ /* 0x010fc8000f8010ff */
        /* <DEDUP_REMOVED lines=8> */
[----:B-1----:R0:W5:Y:S04]  /*0d20*/  LDG.E R5, desc[UR20][R2.64+0xe00] ;  /* 0x000e001402057981 */ /* 0x002168000c1e1900 */
        /* <DEDUP_REMOVED lines=9> */
.L_x_144:
[----:B------:R-:W4:Y:S01]  /*0dc0*/  LDCU.64 UR18, c[0x0][0x388] ;  /* 0x00007100ff1277ac */ /* 0x000f220008000a00 */
[C---:B012---:R-:W-:Y:S01]  /*0dd0*/  VIADD R5, R4.reuse, 0x100 ;  /* 0x0000010004057836 */ /* 0x047fe20000000000 */
[C---:B---3--:R-:W-:Y:S01]  /*0de0*/  IADD3 R3, P0, PT, R4.reuse, UR15, RZ ;  /* 0x0000000f04037c10 */ /* 0x048fe2000ff1e0ff */
[C---:B----4-:R-:W-:Y:S01]  /*0df0*/  VIADD R2, R4.reuse, 0x80 ;  /* 0x0000008004027836 */ /* 0x050fe20000000000 */
[C---:B------:R-:W-:Y:S01]  /*0e00*/  ISETP.GE.AND P1, PT, R4.reuse, UR17, PT ;  /* 0x0000001104007c0c */ /* 0x040fe2000bf26270 */
[----:B------:R-:W-:Y:S01]  /*0e10*/  VIADD R7, R4, 0x180 ;  /* 0x0000018004077836 */ /* 0x000fe20000000000 */
[----:B------:R-:W-:Y:S01]  /*0e20*/  ISETP.GE.AND P3, PT, R5, UR17, PT ;  /* 0x0000001105007c0c */ /* 0x000fe2000bf66270 */
[----:B------:R-:W-:Y:S01]  /*0e30*/  IMAD.X R6, RZ, RZ, UR16, P0 ;  /* 0x00000010ff067e24 */ /* 0x000fe200080e06ff */
[----:B------:R-:W-:Y:S01]  /*0e40*/  ISETP.GE.AND P2, PT, R2, UR17, PT ;  /* 0x0000001102007c0c */ /* 0x000fe2000bf46270 */
[----:B------:R-:W-:Y:S01]  /*0e50*/  VIADD R5, R4, 0x200 ;  /* 0x0000020004057836 */ /* 0x000fe20000000000 */
[----:B------:R-:W-:Y:S01]  /*0e60*/  ISETP.GE.AND P4, PT, R7, UR17, PT ;  /* 0x0000001107007c0c */ /* 0x000fe2000bf86270 */
[----:B------:R-:W-:-:S03]  /*0e70*/  IMAD.MOV.U32 R12, RZ, RZ, 0x7fffffff ;  /* 0x7fffffffff0c7424 */ /* 0x000fc600078e00ff */
[----:B------:R-:W-:Y:S01]  /*0e80*/  ISETP.GE.AND P5, PT, R5, UR17, PT ;  /* 0x0000001105007c0c */ /* 0x000fe2000bfa6270 */
[----:B------:R-:W-:Y:S01]  /*0e90*/  VIADD R5, R4, 0x300 ;  /* 0x0000030004057836 */ /* 0x000fe20000000000 */
[----:B------:R-:W-:-:S04]  /*0ea0*/  LEA R2, P0, R3, UR18, 0x2 ;  /* 0x0000001203027c11 */ /* 0x000fc8000f8010ff */
[----:B------:R-:W-:Y:S01]  /*0eb0*/  LEA.HI.X R3, R3, UR19, R6, 0x2, P0 ;  /* 0x0000001303037c11 */ /* 0x000fe200080f1406 */
[----:B------:R-:W-:Y:S01]  /*0ec0*/  IMAD.MOV.U32 R11, RZ, RZ, 0x7fffffff ;  /* 0x7fffffffff0b7424 */ /* 0x000fe200078e00ff */
[----:B------:R-:W-:-:S03]  /*0ed0*/  IADD3 R6, PT, PT, R4, 0x280, RZ ;  /* 0x0000028004067810 */ /* 0x000fc60007ffe0ff */
[----:B------:R1:W5:Y:S01]  /*0ee0*/  @!P1 LDG.E R12, desc[UR20][R2.64] ;  /* 0x00000014020c9981 */ /* 0x000362000c1e1900 */
[----:B------:R-:W-:Y:S01]  /*0ef0*/  ISETP.GE.AND P1, PT, R5, UR17, PT ;  /* 0x0000001105007c0c */ /* 0x000fe2000bf26270 */
[----:B------:R-:W-:Y:S01]  /*0f00*/  VIADD R5, R4, 0x380 ;  /* 0x0000038004057836 */ /* 0x000fe20000000000 */
[----:B------:R-:W-:Y:S01]  /*0f10*/  ISETP.GE.AND P0, PT, R6, UR17, PT ;  /* 0x0000001106007c0c */ /* 0x000fe2000bf06270 */
[----:B------:R-:W-:Y:S01]  /*0f20*/  IMAD.MOV.U32 R9, RZ, RZ, 0x7fffffff ;  /* 0x7fffffffff097424 */ /* 0x000fe200078e00ff */
[----:B------:R1:W5:Y:S02]  /*0f30*/  @!P2 LDG.E R11, desc[UR20][R2.64+0x200] ;  /* 0x00020014020ba981 */ /* 0x000364000c1e1900 */
[----:B------:R-:W-:Y:S01]  /*0f40*/  ISETP.GE.AND P2, PT, R5, UR17, PT ;  /* 0x0000001105007c0c */ /* 0x000fe2000bf46270 */
[----:B------:R-:W-:Y:S02]  /*0f50*/  VIADD R5, R4, 0x480 ;  /* 0x0000048004057836 */ /* 0x000fe40000000000 */
[----:B------:R-:W-:Y:S01]  /*0f60*/  IMAD.MOV.U32 R10, RZ, RZ, 0x7fffffff ;  /* 0x7fffffffff0a7424 */ /* 0x000fe200078e00ff */
[----:B------:R1:W5:Y:S01]  /*0f70*/  @!P4 LDG.E R9, desc[UR20][R2.64+0x600] ;  /* 0x000600140209c981 */ /* 0x000362000c1e1900 */
[----:B------:R-:W-:-:S02]  /*0f80*/  MOV R8, 0x7fffffff ;  /* 0x7fffffff00087802 */ /* 0x000fc40000000f00 */
[C---:B------:R-:W-:Y:S02]  /*0f90*/  LOP3.LUT R6, R4.reuse, 0x400, RZ, 0xfc, !PT ;  /* 0x0000040004067812 */ /* 0x040fe400078efcff */
[----:B------:R-:W-:Y:S01]  /*0fa0*/  ISETP.GE.AND P4, PT, R5, UR17, PT ;  /* 0x0000001105007c0c */ /* 0x000fe2000bf86270 */
[----:B------:R-:W-:Y:S01]  /*0fb0*/  VIADD R5, R4, 0x500 ;  /* 0x0000050004057836 */ /* 0x000fe20000000000 */
[----:B------:R1:W5:Y:S01]  /*0fc0*/  @!P3 LDG.E R10, desc[UR20][R2.64+0x400] ;  /* 0x00040014020ab981 */ /* 0x000362000c1e1900 */
[----:B------:R-:W-:Y:S01]  /*0fd0*/  ISETP.GE.AND P3, PT, R6, UR17, PT ;  /* 0x0000001106007c0c */ /* 0x000fe2000bf66270 */
[----:B------:R-:W-:Y:S02]  /*0fe0*/  IMAD.MOV.U32 R6, RZ, RZ, 0x7fffffff ;  /* 0x7fffffffff067424 */ /* 0x000fe400078e00ff */
[----:B------:R1:W5:Y:S01]  /*0ff0*/  @!P5 LDG.E R8, desc[UR20][R2.64+0x800] ;  /* 0x000800140208d981 */ /* 0x000362000c1e1900 */
[----:B------:R-:W-:Y:S01]  /*1000*/  ISETP.GE.AND P5, PT, R5, UR17, PT ;  /* 0x0000001105007c0c */ /* 0x000fe2000bfa6270 */
[----:B------:R-:W-:-:S02]  /*1010*/  VIADD R5, R4, 0x600 ;  /* 0x0000060004057836 */ /* 0x000fc40000000000 */
[----:B------:R-:W-:Y:S01]  /*1020*/  IMAD.MOV.U32 R7, RZ, RZ, 0x7fffffff ;  /* 0x7fffffffff077424 */ /* 0x000fe200078e00ff */
[----:B------:R1:W5:Y:S01]  /*1030*/  @!P1 LDG.E R6, desc[UR20][R2.64+0xc00] ;  /* 0x000c001402069981 */ /* 0x000362000c1e1900 */
[C---:B------:R-:W-:Y:S01]  /*1040*/  VIADD R13, R4.reuse, 0x580 ;  /* 0x00000580040d7836 */ /* 0x040fe20000000000 */
[----:B------:R-:W-:Y:S01]  /*1050*/  ISETP.GE.AND P1, PT, R5, UR17, PT ;  /* 0x0000001105007c0c */ /* 0x000fe2000bf26270 */
[----:B------:R-:W-:Y:S02]  /*1060*/  IMAD.MOV.U32 R5, RZ, RZ, 0x7fffffff ;  /* 0x7fffffffff057424 */ /* 0x000fe400078e00ff */
[----:B------:R-:W-:Y:S01]  /*1070*/  IMAD.MOV.U32 R19, RZ, RZ, 0x7fffffff ;  /* 0x7fffffffff137424 */ /* 0x000fe200078e00ff */
[----:B------:R1:W5:Y:S01]  /*1080*/  @!P0 LDG.E R7, desc[UR20][R2.64+0xa00] ;  /* 0x000a001402078981 */ /* 0x000362000c1e1900 */
[----:B------:R-:W-:Y:S01]  /*1090*/  IMAD.MOV.U32 R18, RZ, RZ, 0x7fffffff ;  /* 0x7fffffffff127424 */ /* 0x000fe200078e00ff */
[----:B------:R-:W-:Y:S01]  /*10a0*/  ISETP.GE.AND P0, PT, R13, UR17, PT ;  /* 0x000000110d007c0c */ /* 0x000fe2000bf06270 */
[C---:B------:R-:W-:Y:S01]  /*10b0*/  VIADD R14, R4.reuse, 0x700 ;  /* 0x00000700040e7836 */ /* 0x040fe20000000000 */
[----:B------:R-:W-:Y:S01]  /*10c0*/  IADD3 R13, PT, PT, R4, 0x680, RZ ;  /* 0x00000680040d7810 */ /* 0x000fe20007ffe0ff */
[----:B------:R1:W5:Y:S03]  /*10d0*/  @!P2 LDG.E R5, desc[UR20][R2.64+0xe00] ;  /* 0x000e00140205a981 */ /* 0x000366000c1e1900 */
[----:B------:R-:W-:Y:S01]  /*10e0*/  ISETP.GE.AND P2, PT, R13, UR17, PT ;  /* 0x000000110d007c0c */ /* 0x000fe2000bf46270 */
[----:B------:R1:W5:Y:S01]  /*10f0*/  @!P3 LDG.E R19, desc[UR20][R2.64+0x1000] ;  /* 0x001000140213b981 */ /* 0x000362000c1e1900 */
[----:B------:R-:W-:-:S03]  /*1100*/  ISETP.GE.AND P3, PT, R14, UR17, PT ;  /* 0x000000110e007c0c */ /* 0x000fc6000bf66270 */
[----:B------:R1:W5:Y:S01]  /*1110*/  @!P4 LDG.E R18, desc[UR20][R2.64+0x1200] ;  /* 0x001200140212c981 */ /* 0x000362000c1e1900 */
[----:B------:R-:W-:Y:S01]  /*1120*/  ISETP.GE.AND P4, PT, R21, UR17, PT ;  /* 0x0000001115007c0c */ /* 0x000fe2000bf86270 */
[----:B------:R-:W-:Y:S01]  /*1130*/  IMAD.MOV.U32 R17, RZ, RZ, 0x7fffffff ;  /* 0x7fffffffff117424 */ /* 0x000fe200078e00ff */
[----:B------:R-:W-:Y:S01]  /*1140*/  MOV R14, 0x7fffffff ;  /* 0x7fffffff000e7802 */ /* 0x000fe20000000f00 */
[----:B------:R-:W-:Y:S02]  /*1150*/  IMAD.MOV.U32 R16, RZ, RZ, 0x7fffffff ;  /* 0x7fffffffff107424 */ /* 0x000fe400078e00ff */
        /* <DEDUP_REMOVED lines=9> */
.L_x_145:
[----:B01----:R-:W0:Y:S02]  /*11f0*/  LDC.64 R2, c[0x0][0x398] ;  /* 0x0000e600ff027b82 */ /* 0x003e240000000a00 */
[----:B0-----:R-:W-:-:S13]  /*1200*/  ISETP.GT.AND P0, PT, R3, R2, PT ;  /* 0x000000020300720c */ /* 0x001fda0003f04270 */
[----:B------:R-:W-:Y:S05]  /*1210*/  @!P0 BRA `(.L_x_146) ;  /* 0x0000000400788947 */ /* 0x000fea0003800000 */
[----:B------:R-:W0:Y:S01]  /*1220*/  S2UR UR15, SR_CgaCtaId ;  /* 0x00000000000f79c3 */ /* 0x000e220000008800 */
[----:B-----5:R-:W-:Y:S01]  /*1230*/  LOP3.LUT R15, R15, 0x80000000, RZ, 0x3c, !PT ;  /* 0x800000000f0f7812 */ /* 0x020fe200078e3cff */
[----:B------:R-:W-:Y:S01]  /*1240*/  UMOV UR4, 0x400 ;  /* 0x0000040000047882 */ /* 0x000fe20000000000 */
[----:B------:R-:W-:Y:S01]  /*1250*/  LOP3.LUT R14, R14, 0x80000000, RZ, 0x3c, !PT ;  /* 0x800000000e0e7812 */ /* 0x000fe200078e3cff */
[----:B------:R-:W1:Y:S01]  /*1260*/  LDCU UR16, c[0x0][0x398] ;  /* 0x00007300ff1077ac */ /* 0x000e620008000800 */
[----:B------:R-:W-:Y:S02]  /*1270*/  LOP3.LUT R13, R13, 0x80000000, RZ, 0x3c, !PT ;  /* 0x800000000d0d7812 */ /* 0x000fe400078e3cff */
[----:B------:R-:W-:Y:S02]  /*1280*/  LOP3.LUT R2, R22, 0x80000000, RZ, 0x3c, !PT ;  /* 0x8000000016027812 */ /* 0x000fe400078e3cff */
[----:B------:R-:W-:Y:S02]  /*1290*/  LOP3.LUT R16, R16, 0x80000000, RZ, 0x3c, !PT ;  /* 0x8000000010107812 */ /* 0x000fe400078e3cff */
[----:B------:R-:W-:-:S02]  /*12a0*/  LOP3.LUT R17, R17, 0x80000000, RZ, 0x3c, !PT ;  /* 0x8000000011117812 */ /* 0x000fc400078e3cff */
[----:B------:R-:W-:Y:S02]  /*12b0*/  LOP3.LUT R18, R18, 0x80000000, RZ, 0x3c, !PT ;  /* 0x8000000012127812 */ /* 0x000fe400078e3cff */
[----:B------:R-:W-:Y:S02]  /*12c0*/  LOP3.LUT R19, R19, 0x80000000, RZ, 0x3c, !PT ;  /* 0x8000000013137812 */ /* 0x000fe400078e3cff */
[----:B------:R-:W-:Y:S02]  /*12d0*/  LOP3.LUT R5, R5, 0x80000000, RZ, 0x3c, !PT ;  /* 0x8000000005057812 */ /* 0x000fe400078e3cff */
[----:B------:R-:W-:Y:S02]  /*12e0*/  LOP3.LUT R6, R6, 0x80000000, RZ, 0x3c, !PT ;  /* 0x8000000006067812 */ /* 0x000fe400078e3cff */
[----:B------:R-:W-:Y:S02]  /*12f0*/  LOP3.LUT R7, R7, 0x80000000, RZ, 0x3c, !PT ;  /* 0x8000000007077812 */ /* 0x000fe400078e3cff */
[----:B------:R-:W-:Y:S01]  /*1300*/  LOP3.LUT R8, R8, 0x80000000, RZ, 0x3c, !PT ;  /* 0x8000000008087812 */ /* 0x000fe200078e3cff */
[----:B0-----:R-:W-:Y:S01]  /*1310*/  ULEA UR15, UR15, UR4, 0x18 ;  /* 0x000000040f0f7291 */ /* 0x001fe2000f8ec0ff */
[----:B------:R-:W-:-:S02]  /*1320*/  LOP3.LUT R9, R9, 0x80000000, RZ, 0x3c, !PT ;  /* 0x8000000009097812 */ /* 0x000fc400078e3cff */
[----:B------:R-:W-:Y:S01]  /*1330*/  LOP3.LUT R10, R10, 0x80000000, RZ, 0x3c, !PT ;  /* 0x800000000a0a7812 */ /* 0x000fe200078e3cff */
[----:B------:R-:W-:Y:S01]  /*1340*/  UMOV UR4, URZ ;  /* 0x000000ff00047c82 */ /* 0x000fe20008000000 */
[----:B------:R-:W-:Y:S02]  /*1350*/  LOP3.LUT R11, R11, 0x80000000, RZ, 0x3c, !PT ;  /* 0x800000000b0b7812 */ /* 0x000fe400078e3cff */
[----:B-1----:R-:W-:-:S07]  /*1360*/  LOP3.LUT R12, R12, 0x80000000, RZ, 0x3c, !PT ;  /* 0x800000000c0c7812 */ /* 0x002fce00078e3cff */
.L_x_147:
[----:B------:R-:W-:Y:S01]  /*1370*/  IMAD R22, RZ, RZ, -UR16 ;  /* 0x80000010ff167e24 */ /* 0x000fe2000f8e02ff */
[----:B0-----:R-:W-:Y:S01]  /*1380*/  SHF.R.U32.HI R23, RZ, UR16, R12 ;  /* 0x00000010ff177c19 */ /* 0x001fe2000801160c */
[----:B------:R-:W-:Y:S01]  /*1390*/  IMAD.MOV.U32 R25, RZ, RZ, -0x1 ;  /* 0xffffffffff197424 */ /* 0x000fe200078e00ff */
[----:B------:R-:W-:Y:S01]  /*13a0*/  ULEA UR17, UR4, UR15, 0xa ;  /* 0x0000000f04117291 */ /* 0x000fe2000f8e50ff */
[----:B------:R-:W-:Y:S01]  /*13b0*/  SHF.R.U32.HI R27, RZ, UR16, R10 ;  /* 0x00000010ff1b7c19 */ /* 0x000fe2000801160a */
[----:B------:R-:W-:Y:S01]  /*13c0*/  UIADD3 UR4, UPT, UPT, UR4, 0x1, URZ ;  /* 0x0000000104047890 */ /* 0x000fe2000fffe0ff */
[----:B------:R-:W-:Y:S02]  /*13d0*/  VIADDMNMX R22, R22, R3, 0x8, PT ;  /* 0x0000000816167446 */ /* 0x000fe40003800103 */
[----:B------:R-:W-:Y:S02]  /*13e0*/  SHF.R.U32.HI R29, RZ, UR16, R9 ;  /* 0x00000010ff1d7c19 */ /* 0x000fe40008011609 */
[----:B------:R-:W-:-:S02]  /*13f0*/  SHF.L.U32 R22, R25, R22, RZ ;  /* 0x0000001619167219 */ /* 0x000fc400000006ff */
[----:B------:R-:W-:Y:S02]  /*1400*/  SHF.R.U32.HI R25, RZ, UR16, R11 ;  /* 0x00000010ff197c19 */ /* 0x000fe4000801160b */
[-C--:B------:R-:W-:Y:S02]  /*1410*/  LOP3.LUT R23, R23, R22.reuse, RZ, 0x30, !PT ;  /* 0x0000001617177212 */ /* 0x080fe400078e30ff */
[-C--:B------:R-:W-:Y:S02]  /*1420*/  LOP3.LUT R25, R25, R22.reuse, RZ, 0x30, !PT ;  /* 0x0000001619197212 */ /* 0x080fe400078e30ff */
[----:B------:R-:W-:Y:S02]  /*1430*/  LOP3.LUT R27, R27, R22, RZ, 0x30, !PT ;  /* 0x000000161b1b7212 */ /* 0x000fe400078e30ff */
[----:B------:R-:W-:Y:S02]  /*1440*/  LEA R23, R23, UR17, 0x2 ;  /* 0x0000001117177c11 */ /* 0x000fe4000f8e10ff */
[----:B------:R-:W-:-:S02]  /*1450*/  LEA R25, R25, UR17, 0x2 ;  /* 0x0000001119197c11 */ /* 0x000fc4000f8e10ff */
[----:B------:R-:W-:Y:S01]  /*1460*/  LEA R27, R27, UR17, 0x2 ;  /* 0x000000111b1b7c11 */ /* 0x000fe2000f8e10ff */
[----:B------:R0:W-:Y:S01]  /*1470*/  ATOMS.POPC.INC.32 RZ, [R23+URZ] ;  /* 0x0000000017ff7f8c */ /* 0x0001e2000d8000ff */
[----:B------:R-:W-:Y:S02]  /*1480*/  SHF.R.U32.HI R24, RZ, UR16, R8 ;  /* 0x00000010ff187c19 */ /* 0x000fe40008011608 */
[----:B------:R-:W-:Y:S01]  /*1490*/  SHF.R.U32.HI R26, RZ, UR16, R7 ;  /* 0x00000010ff1a7c19 */ /* 0x000fe20008011607 */
[----:B------:R1:W-:Y:S01]  /*14a0*/  ATOMS.POPC.INC.32 RZ, [R25+URZ] ;  /* 0x0000000019ff7f8c */ /* 0x0003e2000d8000ff */
[-C--:B------:R-:W-:Y:S02]  /*14b0*/  LOP3.LUT R29, R29, R22.reuse, RZ, 0x30, !PT ;  /* 0x000000161d1d7212 */ /* 0x080fe400078e30ff */
[----:B------:R-:W-:Y:S01]  /*14c0*/  LOP3.LUT R24, R24, R22, RZ, 0x30, !PT ;  /* 0x0000001618187212 */ /* 0x000fe200078e30ff */
[----:B------:R2:W-:Y:S01]  /*14d0*/  ATOMS.POPC.INC.32 RZ, [R27+URZ] ;  /* 0x000000001bff7f8c */ /* 0x0005e2000d8000ff */
[----:B0-----:R-:W-:-:S02]  /*14e0*/  SHF.R.U32.HI R23, RZ, UR16, R6 ;  /* 0x00000010ff177c19 */ /* 0x001fc40008011606 */
[-C--:B------:R-:W-:Y:S02]  /*14f0*/  LOP3.LUT R26, R26, R22.reuse, RZ, 0x30, !PT ;  /* 0x000000161a1a7212 */ /* 0x080fe400078e30ff */
[----:B-1----:R-:W-:Y:S02]  /*1500*/  SHF.R.U32.HI R25, RZ, UR16, R5 ;  /* 0x00000010ff197c19 */ /* 0x002fe40008011605 */
[-C--:B------:R-:W-:Y:S02]  /*1510*/  LOP3.LUT R23, R23, R22.reuse, RZ, 0x30, !PT ;  /* 0x0000001617177212 */ /* 0x080fe400078e30ff */
[----:B--2---:R-:W-:Y:S02]  /*1520*/  SHF.R.U32.HI R27, RZ, UR16, R19 ;  /* 0x00000010ff1b7c19 */ /* 0x004fe40008011613 */
[----:B------:R-:W-:Y:S02]  /*1530*/  LEA R29, R29, UR17, 0x2 ;  /* 0x000000111d1d7c11 */ /* 0x000fe4000f8e10ff */
[----:B------:R-:W-:-:S02]  /*1540*/  LOP3.LUT R25, R25, R22, RZ, 0x30, !PT ;  /* 0x0000001619197212 */ /* 0x000fc400078e30ff */
[----:B------:R-:W-:Y:S01]  /*1550*/  LEA R24, R24, UR17, 0x2 ;  /* 0x0000001118187c11 */ /* 0x000fe2000f8e10ff */
[----:B------:R0:W-:Y:S01]  /*1560*/  ATOMS.POPC.INC.32 RZ, [R29+URZ] ;  /* 0x000000001dff7f8c */ /* 0x0001e2000d8000ff */
[----:B------:R-:W-:Y:S02]  /*1570*/  LOP3.LUT R27, R27, R22, RZ, 0x30, !PT ;  /* 0x000000161b1b7212 */ /* 0x000fe400078e30ff */
[----:B------:R-:W-:Y:S01]  /*1580*/  LEA R26, R26, UR17, 0x2 ;  /* 0x000000111a1a7c11 */ /* 0x000fe2000f8e10ff */
[----:B------:R1:W-:Y:S01]  /*1590*/  ATOMS.POPC.INC.32 RZ, [R24+URZ] ;  /* 0x0000000018ff7f8c */ /* 0x0003e2000d8000ff */
[----:B------:R-:W-:Y:S02]  /*15a0*/  LEA R23, R23, UR17, 0x2 ;  /* 0x0000001117177c11 */ /* 0x000fe4000f8e10ff */
[----:B------:R-:W-:Y:S01]  /*15b0*/  LEA R25, R25, UR17, 0x2 ;  /* 0x0000001119197c11 */ /* 0x000fe2000f8e10ff */
[----:B------:R2:W-:Y:S01]  /*15c0*/  ATOMS.POPC.INC.32 RZ, [R26+URZ] ;  /* 0x000000001aff7f8c */ /* 0x0005e2000d8000ff */
[----:B------:R-:W-:-:S02]  /*15d0*/  LEA R27, R27, UR17, 0x2 ;  /* 0x000000111b1b7c11 */ /* 0x000fc4000f8e10ff */
[----:B0-----:R-:W-:Y:S01]  /*15e0*/  SHF.R.U32.HI R29, RZ, UR16, R18 ;  /* 0x00000010ff1d7c19 */ /* 0x001fe20008011612 */
[----:B------:R0:W-:Y:S01]  /*15f0*/  ATOMS.POPC.INC.32 RZ, [R23+URZ] ;  /* 0x0000000017ff7f8c */ /* 0x0001e2000d8000ff */
[----:B-1----:R-:W-:Y:S02]  /*1600*/  SHF.R.U32.HI R24, RZ, UR16, R17 ;  /* 0x00000010ff187c19 */ /* 0x002fe40008011611 */
[----:B------:R-:W-:Y:S01]  /*1610*/  SHF.R.U32.HI R28, RZ, UR16, R15 ;  /* 0x00000010ff1c7c19 */ /* 0x000fe2000801160f */
[----:B------:R1:W-:Y:S01]  /*1620*/  ATOMS.POPC.INC.32 RZ, [R25+URZ] ;  /* 0x0000000019ff7f8c */ /* 0x0003e2000d8000ff */
[----:B--2---:R-:W-:Y:S02]  /*1630*/  SHF.R.U32.HI R26, RZ, UR16, R16 ;  /* 0x00000010ff1a7c19 */ /* 0x004fe40008011610 */
[----:B------:R-:W-:Y:S01]  /*1640*/  LOP3.LUT R29, R29, R22, RZ, 0x30, !PT ;  /* 0x000000161d1d7212 */ /* 0x000fe200078e30ff */
[----:B------:R2:W-:Y:S01]  /*1650*/  ATOMS.POPC.INC.32 RZ, [R27+URZ] ;  /* 0x000000001bff7f8c */ /* 0x0005e2000d8000ff */
[----:B0-----:R-:W-:-:S02]  /*1660*/  SHF.R.U32.HI R23, RZ, UR16, R2 ;  /* 0x00000010ff177c19 */ /* 0x001fc40008011602 */
[-C--:B------:R-:W-:Y:S02]  /*1670*/  LOP3.LUT R24, R24, R22.reuse, RZ, 0x30, !PT ;  /* 0x0000001618187212 */ /* 0x080fe400078e30ff */
[----:B-1----:R-:W-:Y:S02]  /*1680*/  SHF.R.U32.HI R25, RZ, UR16, R13 ;  /* 0x00000010ff197c19 */ /* 0x002fe4000801160d */
[-C--:B------:R-:W-:Y:S02]  /*1690*/  LOP3.LUT R26, R26, R22.reuse, RZ, 0x30, !PT ;  /* 0x000000161a1a7212 */ /* 0x080fe400078e30ff */
[----:B--2---:R-:W-:Y:S01]  /*16a0*/  SHF.R.U32.HI R27, RZ, UR16, R14 ;  /* 0x00000010ff1b7c19 */ /* 0x004fe2000801160e */
[----:B------:R-:W-:Y:S01]  /*16b0*/  UIADD3 UR16, UPT, UPT, UR16, 0x8, URZ ;  /* 0x0000000810107890 */ /* 0x000fe2000fffe0ff */
[----:B------:R-:W-:Y:S02]  /*16c0*/  LOP3.LUT R23, R23, R22, RZ, 0x30, !PT ;  /* 0x0000001617177212 */ /* 0x000fe400078e30ff */
[----:B------:R-:W-:-:S02]  /*16d0*/  LEA R29, R29, UR17, 0x2 ;  /* 0x000000111d1d7c11 */ /* 0x000fc4000f8e10ff */
[-C--:B------:R-:W-:Y:S02]  /*16e0*/  LOP3.LUT R25, R25, R22.reuse, RZ, 0x30, !PT ;  /* 0x0000001619197212 */ /* 0x080fe400078e30ff */
[----:B------:R-:W-:Y:S01]  /*16f0*/  ISETP.LE.AND P0, PT, R3, UR16, PT ;  /* 0x0000001003007c0c */ /* 0x000fe2000bf03270 */
[----:B------:R0:W-:Y:S01]  /*1700*/  ATOMS.POPC.INC.32 RZ, [R29+URZ] ;  /* 0x000000001dff7f8c */ /* 0x0001e2000d8000ff */
[----:B------:R-:W-:Y:S02]  /*1710*/  LEA R24, R24, UR17, 0x2 ;  /* 0x0000001118187c11 */ /* 0x000fe4000f8e10ff */
[-C--:B------:R-:W-:Y:S02]  /*1720*/  LOP3.LUT R27, R27, R22.reuse, RZ, 0x30, !PT ;  /* 0x000000161b1b7212 */ /* 0x080fe400078e30ff */
[----:B------:R-:W-:Y:S01]  /*1730*/  LEA R26, R26, UR17, 0x2 ;  /* 0x000000111a1a7c11 */ /* 0x000fe2000f8e10ff */
[----:B------:R0:W-:Y:S01]  /*1740*/  ATOMS.POPC.INC.32 RZ, [R24+URZ] ;  /* 0x0000000018ff7f8c */ /* 0x0001e2000d8000ff */
[----:B------:R-:W-:-:S02]  /*1750*/  LOP3.LUT R28, R28, R22, RZ, 0x30, !PT ;  /* 0x000000161c1c7212 */ /* 0x000fc400078e30ff */
[----:B------:R-:W-:Y:S01]  /*1760*/  LEA R23, R23, UR17, 0x2 ;  /* 0x0000001117177c11 */ /* 0x000fe2000f8e10ff */
[----:B------:R0:W-:Y:S01]  /*1770*/  ATOMS.POPC.INC.32 RZ, [R26+URZ] ;  /* 0x000000001aff7f8c */ /* 0x0001e2000d8000ff */
[----:B------:R-:W-:Y:S02]  /*1780*/  LEA R25, R25, UR17, 0x2 ;  /* 0x0000001119197c11 */ /* 0x000fe4000f8e10ff */
[----:B------:R-:W-:Y:S01]  /*1790*/  LEA R27, R27, UR17, 0x2 ;  /* 0x000000111b1b7c11 */ /* 0x000fe2000f8e10ff */
[----:B------:R0:W-:Y:S01]  /*17a0*/  ATOMS.POPC.INC.32 RZ, [R23+URZ] ;  /* 0x0000000017ff7f8c */ /* 0x0001e2000d8000ff */
[----:B------:R-:W-:-:S03]  /*17b0*/  LEA R28, R28, UR17, 0x2 ;  /* 0x000000111c1c7c11 */ /* 0x000fc6000f8e10ff */
[----:B------:R0:W-:Y:S04]  /*17c0*/  ATOMS.POPC.INC.32 RZ, [R25+URZ] ;  /* 0x0000000019ff7f8c */ /* 0x0001e8000d8000ff */
[----:B------:R0:W-:Y:S04]  /*17d0*/  ATOMS.POPC.INC.32 RZ, [R27+URZ] ;  /* 0x000000001bff7f8c */ /* 0x0001e8000d8000ff */
[----:B------:R0:W-:Y:S01]  /*17e0*/  ATOMS.POPC.INC.32 RZ, [R28+URZ] ;  /* 0x000000001cff7f8c */ /* 0x0001e2000d8000ff */
[----:B------:R-:W-:Y:S05]  /*17f0*/  @!P0 BRA `(.L_x_147) ;  /* 0xfffffff800dc8947 */ /* 0x000fea000383ffff */
.L_x_146:
[----:B------:R-:W-:Y:S05]  /*1800*/  BRA.U !UP0, `(.L_x_148) ;  /* 0xfffffff108dc7547 */ /* 0x000fea000b83ffff */
.L_x_143:
[----:B------:R-:W-:Y:S01]  /*1810*/  BAR.SYNC.DEFER_BLOCKING 0x0 ;  /* 0x0000000000007b1d */ /* 0x000fe20000010000 */
[----:B------:R-:W-:-:S05]  /*1820*/  ISETP.NE.AND P0, PT, R20, RZ, PT ;  /* 0x000000ff1400720c */ /* 0x000fca0003f05270 */
[----:B------:R-:W-:Y:S08]  /*1830*/  BSSY.RECONVERGENT B0, `(.L_x_149) ;  /* 0x0000164000007945 */ /* 0x000ff00003800200 */
[----:B------:R-:W-:Y:S05]  /*1840*/  @P0 BRA `(.L_x_150) ;  /* 0x0000001400880947 */ /* 0x000fea0003800000 */
[----:B------:R-:W-:Y:S01]  /*1850*/  UISETP.GE.U32.AND UP0, UPT, UR22, 0x7, UPT ;  /* 0x000000071600788c */ /* 0x000fe2000bf06070 */
[----:B0-23--:R-:W-:-:S08]  /*1860*/  IMAD.MOV.U32 R3, RZ, RZ, RZ ;  /* 0x000000ffff037224 */ /* 0x00dfd000078e00ff */
[----:B------:R-:W-:Y:S05]  /*1870*/  BRA.U !UP0, `(.L_x_151) ;  /* 0x00000005085c7547 */ /* 0x000fea000b800000 */
[----:B----4-:R-:W0:Y:S01]  /*1880*/  LDC.64 R2, c[0x0][0x380] ;  /* 0x0000e000ff027b82 */ /* 0x010e220000000a00 */
[----:B-1---5:R-:W-:-:S07]  /*1890*/  IMAD.MOV.U32 R5, RZ, RZ, RZ ;  /* 0x000000ffff057224 */ /* 0x022fce00078e00ff */
.L_x_168:
[----:B----4-:R-:W-:Y:S01]  /*18a0*/  IMAD R7, R5, 0x400, R0 ;  /* 0x0000040005077824 */ /* 0x010fe200078e0200 */
[----:B------:R-:W-:Y:S04]  /*18b0*/  BSSY.RECONVERGENT B1, `(.L_x_152) ;  /* 0x000000f000017945 */ /* 0x000fe80003800200 */
[----:B01----:R-:W1:Y:S04]  /*18c0*/  LDS R18, [R7] ;  /* 0x0000000007127984 */ /* 0x003e680000000800 */
[----:B--23--:R2:W3:Y:S04]  /*18d0*/  LDS R9, [R7+0x400] ;  /* 0x0004000007097984 */ /* 0x00c4e80000000800 */
[----:B------:R2:W4:Y:S04]  /*18e0*/  LDS R22, [R7+0x800] ;  /* 0x0008000007167984 */ /* 0x0005280000000800 */
[----:B------:R2:W0:Y:S04]  /*18f0*/  LDS R14, [R7+0xc00] ;  /* 0x000c0000070e7984 */ /* 0x0004280000000800 */
[----:B------:R2:W0:Y:S04]  /*1900*/  LDS R12, [R7+0x1000] ;  /* 0x00100000070c7984 */ /* 0x0004280000000800 */
[----:B------:R2:W0:Y:S04]  /*1910*/  LDS R6, [R7+0x1400] ;  /* 0x0014000007067984 */ /* 0x0004280000000800 */
[----:B------:R2:W0:Y:S04]  /*1920*/  LDS R8, [R7+0x1800] ;  /* 0x0018000007087984 */ /* 0x0004280000000800 */
[----:B------:R2:W0:Y:S01]  /*1930*/  LDS R10, [R7+0x1c00] ;  /* 0x001c0000070a7984 */ /* 0x0004220000000800 */
[----:B-1----:R-:W-:-:S13]  /*1940*/  ISETP.NE.AND P0, PT, R18, RZ, PT ;  /* 0x000000ff1200720c */ /* 0x002fda0003f05270 */
[----:B--234-:R-:W-:Y:S05]  /*1950*/  @!P0 BRA `(.L_x_153) ;  /* 0x0000000000108947 */ /* 0x01cfea0003800000 */
[----:B------:R-:W-:Y:S01]  /*1960*/  LEA R17, R5, R4, 0x8 ;  /* 0x0000000405117211 */ /* 0x000fe200078e40ff */
[----:B------:R-:W-:-:S04]  /*1970*/  IMAD.MOV.U32 R19, RZ, RZ, RZ ;  /* 0x000000ffff137224 */ /* 0x000fc800078e00ff */
[----:B0-----:R-:W-:-:S05]  /*1980*/  IMAD.WIDE.U32 R16, R17, 0x8, R2 ;  /* 0x0000000811107825 */ /* 0x001fca00078e0002 */
[----:B------:R1:W-:Y:S02]  /*1990*/  REDG.E.ADD.64.STRONG.GPU desc[UR20][R16.64], R18 ;  /* 0x000000121000798e */ /* 0x0003e4000c12e514 */
.L_x_153:
[----:B------:R-:W-:Y:S05]  /*19a0*/  BSYNC.RECONVERGENT B1 ;  /* 0x0000000000017941 */ /* 0x000fea0003800200 */
.L_x_152:
[----:B------:R-:W-:Y:S01]  /*19b0*/  ISETP.NE.AND P6, PT, R9, RZ, PT ;  /* 0x000000ff0900720c */ /* 0x000fe20003fc5270 */
[----:B------:R-:W-:Y:S01]  /*19c0*/  BSSY.RECONVERGENT B1, `(.L_x_154) ;  /* 0x000000e000017945 */ /* 0x000fe20003800200 */
[----:B------:R-:W-:Y:S02]  /*19d0*/  ISETP.NE.AND P0, PT, R22, RZ, PT ;  /* 0x000000ff1600720c */ /* 0x000fe40003f05270 */
[----:B0-----:R-:W-:Y:S02]  /*19e0*/  ISETP.NE.AND P1, PT, R14, RZ, PT ;  /* 0x000000ff0e00720c */ /* 0x001fe40003f25270 */
[----:B------:R-:W-:Y:S02]  /*19f0*/  ISETP.NE.AND P2, PT, R12, RZ, PT ;  /* 0x000000ff0c00720c */ /* 0x000fe40003f45270 */
[----:B------:R-:W-:Y:S02]  /*1a00*/  ISETP.NE.AND P3, PT, R6, RZ, PT ;  /* 0x000000ff0600720c */ /* 0x000fe40003f65270 */
[----:B------:R-:W-:-:S02]  /*1a10*/  ISETP.NE.AND P4, PT, R8, RZ, PT ;  /* 0x000000ff0800720c */ /* 0x000fc40003f85270 */
[----:B------:R-:W-:Y:S01]  /*1a20*/  ISETP.NE.AND P5, PT, R10, RZ, PT ;  /* 0x000000ff0a00720c */ /* 0x000fe20003fa5270 */
[----:B------:R-:W-:-:S12]  /*1a30*/  @!P6 BRA `(.L_x_155) ;  /* 0x000000000018e947 */ /* 0x000fd80003800000 */
[----:B-1----:R-:W-:Y:S02]  /*1a40*/  IMAD R17, R5, 0x100, R4 ;  /* 0x0000010005117824 */ /* 0x002fe400078e0204 */
[----:B------:R-:W-:Y:S02]  /*1a50*/  IMAD.MOV.U32 R18, RZ, RZ, R9 ;  /* 0x000000ffff127224 */ /* 0x000fe400078e0009 */
[----:B------:R-:W-:Y:S02]  /*1a60*/  VIADD R17, R17, 0x100 ;  /* 0x0000010011117836 */ /* 0x000fe40000000000 */
[----:B------:R-:W-:Y:S02]  /*1a70*/  IMAD.MOV.U32 R19, RZ, RZ, RZ ;  /* 0x000000ffff137224 */ /* 0x000fe400078e00ff */
[----:B------:R-:W-:-:S05]  /*1a80*/  IMAD.WIDE.U32 R16, R17, 0x8, R2 ;  /* 0x0000000811107825 */ /* 0x000fca00078e0002 */
[----:B------:R0:W-:Y:S02]  /*1a90*/  REDG.E.ADD.64.STRONG.GPU desc[UR20][R16.64], R18 ;  /* 0x000000121000798e */ /* 0x0001e4000c12e514 */
.L_x_155:
[----:B------:R-:W-:Y:S05]  /*1aa0*/  BSYNC.RECONVERGENT B1 ;  /* 0x0000000000017941 */ /* 0x000fea0003800200 */
.L_x_154:
[----:B------:R-:W-:Y:S04]  /*1ab0*/  BSSY.RECONVERGENT B1, `(.L_x_156) ;  /* 0x0000007000017945 */ /* 0x000fe80003800200 */
[----:B------:R-:W-:Y:S05]  /*1ac0*/  @!P0 BRA `(.L_x_157) ;  /* 0x0000000000148947 */ /* 0x000fea0003800000 */
[----:B01----:R-:W-:Y:S02]  /*1ad0*/  IMAD R17, R5, 0x100, R4 ;  /* 0x0000010005117824 */ /* 0x003fe400078e0204 */
[----:B------:R-:W-:-:S03]  /*1ae0*/  IMAD.MOV.U32 R23, RZ, RZ, RZ ;  /* 0x000000ffff177224 */ /* 0x000fc600078e00ff */
[----:B------:R-:W-:-:S05]  /*1af0*/  IADD3 R17, PT, PT, R17, 0x200, RZ ;  /* 0x0000020011117810 */ /* 0x000fca0007ffe0ff */
[----:B------:R-:W-:-:S05]  /*1b00*/  IMAD.WIDE.U32 R16, R17, 0x8, R2 ;  /* 0x0000000811107825 */ /* 0x000fca00078e0002 */
[----:B------:R2:W-:Y:S02]  /*1b10*/  REDG.E.ADD.64.STRONG.GPU desc[UR20][R16.64], R22 ;  /* 0x000000161000798e */ /* 0x0005e4000c12e514 */
.L_x_157:
[----:B------:R-:W-:Y:S05]  /*1b20*/  BSYNC.RECONVERGENT B1 ;  /* 0x0000000000017941 */ /* 0x000fea0003800200 */
.L_x_156:
[----:B------:R-:W-:Y:S04]  /*1b30*/  BSSY.RECONVERGENT B1, `(.L_x_158) ;  /* 0x0000007000017945 */ /* 0x000fe80003800200 */
[----:B------:R-:W-:Y:S05]  /*1b40*/  @!P1 BRA `(.L_x_159) ;  /* 0x0000000000149947 */ /* 0x000fea0003800000 */
[----:B012---:R-:W-:Y:S02]  /*1b50*/  IMAD R17, R5, 0x100, R4 ;  /* 0x0000010005117824 */ /* 0x007fe400078e0204 */
[----:B------:R-:W-:Y:S02]  /*1b60*/  IMAD.MOV.U32 R15, RZ, RZ, RZ ;  /* 0x000000ffff0f7224 */ /* 0x000fe400078e00ff */
[----:B------:R-:W-:-:S04]  /*1b70*/  VIADD R17, R17, 0x300 ;  /* 0x0000030011117836 */ /* 0x000fc80000000000 */
[----:B------:R-:W-:-:S05]  /*1b80*/  IMAD.WIDE.U32 R16, R17, 0x8, R2 ;  /* 0x0000000811107825 */ /* 0x000fca00078e0002 */
[----:B------:R3:W-:Y:S02]  /*1b90*/  REDG.E.ADD.64.STRONG.GPU desc[UR20][R16.64], R14 ;  /* 0x0000000e1000798e */ /* 0x0007e4000c12e514 */
.L_x_159:
[----:B------:R-:W-:Y:S05]  /*1ba0*/  BSYNC.RECONVERGENT B1 ;  /* 0x0000000000017941 */ /* 0x000fea0003800200 */
.L_x_158:
[----:B------:R-:W-:Y:S04]  /*1bb0*/  BSSY.RECONVERGENT B1, `(.L_x_160) ;  /* 0x0000007000017945 */ /* 0x000fe80003800200 */
[----:B------:R-:W-:Y:S05]  /*1bc0*/  @!P2 BRA `(.L_x_161) ;  /* 0x000000000014a947 */ /* 0x000fea0003800000 */
[----:B---3--:R-:W-:Y:S02]  /*1bd0*/  IMAD R15, R5, 0x100, R4 ;  /* 0x00000100050f7824 */ /* 0x008fe400078e0204 */
[----:B------:R-:W-:Y:S02]  /*1be0*/  HFMA2 R13, -RZ, RZ, 0, 0 ;  /* 0x00000000ff0d7431 */ /* 0x000fe400000001ff */
[----:B------:R-:W-:-:S04]  /*1bf0*/  VIADD R15, R15, 0x400 ;  /* 0x000004000f0f7836 */ /* 0x000fc80000000000 */
[----:B------:R-:W-:-:S05]  /*1c00*/  IMAD.WIDE.U32 R14, R15, 0x8, R2 ;  /* 0x000000080f0e7825 */ /* 0x000fca00078e0002 */
[----:B------:R4:W-:Y:S02]  /*1c10*/  REDG.E.ADD.64.STRONG.GPU desc[UR20][R14.64], R12 ;  /* 0x0000000c0e00798e */ /* 0x0009e4000c12e514 */
.L_x_161:
[----:B------:R-:W-:Y:S05]  /*1c20*/  BSYNC.RECONVERGENT B1 ;  /* 0x0000000000017941 */ /* 0x000fea0003800200 */
.L_x_160:
[----:B------:R-:W-:Y:S04]  /*1c30*/  BSSY.RECONVERGENT B1, `(.L_x_162) ;  /* 0x0000007000017945 */ /* 0x000fe80003800200 */
[----:B------:R-:W-:Y:S05]  /*1c40*/  @!P3 BRA `(.L_x_163) ;  /* 0x000000000014b947 */ /* 0x000fea0003800000 */
[----:B----4-:R-:W-:Y:S02]  /*1c50*/  IMAD R13, R5, 0x100, R4 ;  /* 0x00000100050d7824 */ /* 0x010fe400078e0204 */
[----:B------:R-:W-:Y:S02]  /*1c60*/  IMAD.MOV.U32 R7, RZ, RZ, RZ ;  /* 0x000000ffff077224 */ /* 0x000fe400078e00ff */
[----:B------:R-:W-:-:S04]  /*1c70*/  VIADD R13, R13, 0x500 ;  /* 0x000005000d0d7836 */ /* 0x000fc80000000000 */
[----:B------:R-:W-:-:S05]  /*1c80*/  IMAD.WIDE.U32 R12, R13, 0x8, R2 ;  /* 0x000000080d0c7825 */ /* 0x000fca00078e0002 */
[----:B------:R4:W-:Y:S02]  /*1c90*/  REDG.E.ADD.64.STRONG.GPU desc[UR20][R12.64], R6 ;  /* 0x000000060c00798e */ /* 0x0009e4000c12e514 */
.L_x_163:
[----:B------:R-:W-:Y:S05]  /*1ca0*/  BSYNC.RECONVERGENT B1 ;  /* 0x0000000000017941 */ /* 0x000fea0003800200 */
.L_x_162:
[----:B------:R-:W-:Y:S04]  /*1cb0*/  BSSY.RECONVERGENT B1, `(.L_x_164) ;  /* 0x0000007000017945 */ /* 0x000fe80003800200 */
[----:B------:R-:W-:Y:S05]  /*1cc0*/  @!P4 BRA `(.L_x_165) ;  /* 0x000000000014c947 */ /* 0x000fea0003800000 */
[----:B----4-:R-:W-:Y:S02]  /*1cd0*/  IMAD R7, R5, 0x100, R4 ;  /* 0x0000010005077824 */ /* 0x010fe400078e0204 */
[----:B------:R-:W-:Y:S02]  /*1ce0*/  IMAD.MOV.U32 R9, RZ, RZ, RZ ;  /* 0x000000ffff097224 */ /* 0x000fe400078e00ff */
[----:B------:R-:W-:-:S04]  /*1cf0*/  VIADD R7, R7, 0x600 ;  /* 0x0000060007077836 */ /* 0x000fc80000000000 */
[----:B------:R-:W-:-:S05]  /*1d00*/  IMAD.WIDE.U32 R6, R7, 0x8, R2 ;  /* 0x0000000807067825 */ /* 0x000fca00078e0002 */
[----:B------:R4:W-:Y:S02]  /*1d10*/  REDG.E.ADD.64.STRONG.GPU desc[UR20][R6.64], R8 ;  /* 0x000000080600798e */ /* 0x0009e4000c12e514 */
.L_x_165:
[----:B------:R-:W-:Y:S05]  /*1d20*/  BSYNC.RECONVERGENT B1 ;  /* 0x0000000000017941 */ /* 0x000fea0003800200 */
.L_x_164:
[----:B------:R-:W-:Y:S04]  /*1d30*/  BSSY.RECONVERGENT B1, `(.L_x_166) ;  /* 0x0000007000017945 */ /* 0x000fe80003800200 */
[----:B------:R-:W-:Y:S05]  /*1d40*/  @!P5 BRA `(.L_x_167) ;  /* 0x000000000014d947 */ /* 0x000fea0003800000 */
[----:B----4-:R-:W-:Y:S01]  /*1d50*/  LEA R7, R5, R4, 0x8 ;  /* 0x0000000405077211 */ /* 0x010fe200078e40ff */
[----:B------:R-:W-:-:S04]  /*1d60*/  IMAD.MOV.U32 R11, RZ, RZ, RZ ;  /* 0x000000ffff0b7224 */ /* 0x000fc800078e00ff */
[----:B------:R-:W-:-:S04]  /*1d70*/  VIADD R7, R7, 0x700 ;  /* 0x0000070007077836 */ /* 0x000fc80000000000 */
[----:B------:R-:W-:-:S05]  /*1d80*/  IMAD.WIDE.U32 R6, R7, 0x8, R2 ;  /* 0x0000000807067825 */ /* 0x000fca00078e0002 */
[----:B------:R4:W-:Y:S02]  /*1d90*/  REDG.E.ADD.64.STRONG.GPU desc[UR20][R6.64], R10 ;  /* 0x0000000a0600798e */ /* 0x0009e4000c12e514 */
.L_x_167:
[----:B------:R-:W-:Y:S05]  /*1da0*/  BSYNC.RECONVERGENT B1 ;  /* 0x0000000000017941 */ /* 0x000fea0003800200 */
.L_x_166:
[----:B------:R-:W-:-:S05]  /*1db0*/  VIADD R5, R5, 0x8 ;  /* 0x0000000805057836 */ /* 0x000fca0000000000 */
[----:B------:R-:W-:-:S13]  /*1dc0*/  ISETP.NE.AND P0, PT, R5, UR27, PT ;  /* 0x0000001b05007c0c */ /* 0x000fda000bf05270 */
[----:B------:R-:W-:Y:S05]  /*1dd0*/  @P0 BRA `(.L_x_168) ;  /* 0xfffffff800b00947 */ /* 0x000fea000383ffff */
[----:B------:R-:W-:-:S07]  /*1de0*/  IMAD.U32 R3, RZ, RZ, UR27 ;  /* 0x0000001bff037e24 */ /* 0x000fce000f8e00ff */
.L_x_151:
[----:B------:R-:W-:Y:S02]  /*1df0*/  UISETP.NE.AND UP0, UPT, UR24, URZ, UPT ;  /* 0x000000ff1800728c */ /* 0x000fe4000bf05270 */
[----:B----45:R-:W-:Y:S02]  /*1e00*/  IMAD.U32 R8, RZ, RZ, UR24 ;  /* 0x00000018ff087e24 */ /* 0x030fe4000f8e00ff */
[----:B-1----:R-:W-:-:S03]  /*1e10*/  IMAD.U32 R5, RZ, RZ, UR25 ;  /* 0x00000019ff057e24 */ /* 0x002fc6000f8e00ff */
[----:B------:R-:W-:Y:S01]  /*1e20*/  IADD3 R8, PT, PT, R8, -0x1, RZ ;  /* 0xffffffff08087810 */ /* 0x000fe20007ffe0ff */
[----:B------:R-:W-:Y:S01]  /*1e30*/  VIADD R5, R5, 0xffffffff ;  /* 0xffffffff05057836 */ /* 0x000fe20000000000 */
[----:B------:R-:W-:Y:S06]  /*1e40*/  BRA.U !UP0, `(.L_x_169) ;  /* 0x0000000508707547 */ /* 0x000fec000b800000 */
[----:B------:R-:W-:-:S13]  /*1e50*/  ISETP.GE.U32.AND P0, PT, R8, 0x3, PT ;  /* 0x000000030800780c */ /* 0x000fda0003f06070 */
[----:B------:R-:W-:Y:S05]  /*1e60*/  @!P0 BRA `(.L_x_170) ;  /* 0x0000000000bc8947 */ /* 0x000fea0003800000 */
[----:B------:R-:W-:Y:S01]  /*1e70*/  IMAD R7, R3, 0x400, R0 ;  /* 0x0000040003077824 */ /* 0x000fe200078e0200 */
[----:B------:R-:W-:Y:S04]  /*1e80*/  BSSY.RECONVERGENT B1, `(.L_x_171) ;  /* 0x000000f000017945 */ /* 0x000fe80003800200 */
[----:B------:R-:W1:Y:S04]  /*1e90*/  LDS R12, [R7] ;  /* 0x00000000070c7984 */ /* 0x000e680000000800 */
[----:B------:R-:W4:Y:S04]  /*1ea0*/  LDS R9, [R7+0x400] ;  /* 0x0004000007097984 */ /* 0x000f280000000800 */
[----:B------:R-:W5:Y:S04]  /*1eb0*/  LDS R6, [R7+0x800] ;  /* 0x0008000007067984 */ /* 0x000f680000000800 */
[----:B------:R-:W0:Y:S01]  /*1ec0*/  LDS R2, [R7+0xc00] ;  /* 0x000c000007027984 */ /* 0x000e220000000800 */
[----:B-1----:R-:W-:-:S02]  /*1ed0*/  ISETP.NE.AND P0, PT, R12, RZ, PT ;  /* 0x000000ff0c00720c */ /* 0x002fc40003f05270 */
[----:B----4-:R-:W-:Y:S02]  /*1ee0*/  ISETP.NE.AND P1, PT, R9, RZ, PT ;  /* 0x000000ff0900720c */ /* 0x010fe40003f25270 */
[----:B-----5:R-:W-:Y:S02]  /*1ef0*/  ISETP.NE.AND P2, PT, R6, RZ, PT ;  /* 0x000000ff0600720c */ /* 0x020fe40003f45270 */
[----:B0-----:R-:W-:-:S07]  /*1f00*/  ISETP.NE.AND P3, PT, R2, RZ, PT ;  /* 0x000000ff0200720c */ /* 0x001fce0003f65270 */
[----:B------:R-:W-:Y:S06]  /*1f10*/  @!P0 BRA `(.L_x_172) ;  /* 0x0000000000148947 */ /* 0x000fec0003800000 */
[----:B------:R-:W0:Y:S01]  /*1f20*/  LDC.64 R10, c[0x0][0x380] ;  /* 0x0000e000ff0a7b82 */ /* 0x000e220000000a00 */
[----:B------:R-:W-:Y:S02]  /*1f30*/  IMAD R7, R3, 0x100, R4 ;  /* 0x0000010003077824 */ /* 0x000fe400078e0204 */
[----:B------:R-:W-:Y:S02]  /*1f40*/  IMAD.MOV.U32 R13, RZ, RZ, RZ ;  /* 0x000000ffff0d7224 */ /* 0x000fe400078e00ff */
[----:B0-----:R-:W-:-:S05]  /*1f50*/  IMAD.WIDE.U32 R10, R7, 0x8, R10 ;  /* 0x00000008070a7825 */ /* 0x001fca00078e000a */
[----:B------:R0:W-:Y:S02]  /*1f60*/  REDG.E.ADD.64.STRONG.GPU desc[UR20][R10.64], R12 ;  /* 0x0000000c0a00798e */ /* 0x0001e4000c12e514 */
.L_x_172:
[----:B------:R-:W-:Y:S05]  /*1f70*/  BSYNC.RECONVERGENT B1 ;  /* 0x0000000000017941 */ /* 0x000fea0003800200 */
.L_x_171:
[----:B------:R-:W-:Y:S04]  /*1f80*/  BSSY.RECONVERGENT B1, `(.L_x_173) ;  /* 0x0000009000017945 */ /* 0x000fe80003800200 */
[----:B------:R-:W-:Y:S05]  /*1f90*/  @!P1 BRA `(.L_x_174) ;  /* 0x00000000001c9947 */ /* 0x000fea0003800000 */
[----:B0-----:R-:W0:Y:S01]  /*1fa0*/  LDC.64 R10, c[0x0][0x380] ;  /* 0x0000e000ff0a7b82 */ /* 0x001e220000000a00 */
[----:B------:R-:W-:Y:S01]  /*1fb0*/  IMAD R7, R3, 0x100, R4 ;  /* 0x0000010003077824 */ /* 0x000fe200078e0204 */
[----:B------:R-:W-:Y:S01]  /*1fc0*/  MOV R12, R9 ;  /* 0x00000009000c7202 */ /* 0x000fe20000000f00 */
[----:B------:R-:W-:Y:S02]  /*1fd0*/  IMAD.MOV.U32 R13, RZ, RZ, RZ ;  /* 0x000000ffff0d7224 */ /* 0x000fe400078e00ff */
[----:B------:R-:W-:-:S04]  /*1fe0*/  VIADD R7, R7, 0x100 ;  /* 0x0000010007077836 */ /* 0x000fc80000000000 */
[----:B0-----:R-:W-:-:S05]  /*1ff0*/  IMAD.WIDE.U32 R10, R7, 0x8, R10 ;  /* 0x00000008070a7825 */ /* 0x001fca00078e000a */
[----:B------:R1:W-:Y:S02]  /*2000*/  REDG.E.ADD.64.STRONG.GPU desc[UR20][R10.64], R12 ;  /* 0x0000000c0a00798e */ /* 0x0003e4000c12e514 */
.L_x_174:
[----:B------:R-:W-:Y:S05]  /*2010*/  BSYNC.RECONVERGENT B1 ;  /* 0x0000000000017941 */ /* 0x000fea0003800200 */
.L_x_173:
[----:B------:R-:W-:Y:S04]  /*2020*/  BSSY.RECONVERGENT B1, `(.L_x_175) ;  /* 0x0000008000017945 */ /* 0x000fe80003800200 */
[----:B------:R-:W-:Y:S05]  /*2030*/  @!P2 BRA `(.L_x_176) ;  /* 0x000000000018a947 */ /* 0x000fea0003800000 */
[----:B01----:R-:W0:Y:S01]  /*2040*/  LDC.64 R10, c[0x0][0x380] ;  /* 0x0000e000ff0a7b82 */ /* 0x003e220000000a00 */
[----:B------:R-:W-:-:S04]  /*2050*/  IMAD R7, R3, 0x100, R4 ;  /* 0x0000010003077824 */ /* 0x000fc800078e0204 */
[----:B------:R-:W-:-:S04]  /*2060*/  VIADD R7, R7, 0x200 ;  /* 0x0000020007077836 */ /* 0x000fc80000000000 */
[----:B0-----:R-:W-:-:S04]  /*2070*/  IMAD.WIDE.U32 R10, R7, 0x8, R10 ;  /* 0x00000008070a7825 */ /* 0x001fc800078e000a */
[----:B------:R-:W-:-:S05]  /*2080*/  IMAD.MOV.U32 R7, RZ, RZ, RZ ;  /* 0x000000ffff077224 */ /* 0x000fca00078e00ff */
[----:B------:R4:W-:Y:S02]  /*2090*/  REDG.E.ADD.64.STRONG.GPU desc[UR20][R10.64], R6 ;  /* 0x000000060a00798e */ /* 0x0009e4000c12e514 */
.L_x_176:
[----:B------:R-:W-:Y:S05]  /*20a0*/  BSYNC.RECONVERGENT B1 ;  /* 0x0000000000017941 */ /* 0x000fea0003800200 */
.L_x_175:
[----:B------:R-:W-:Y:S04]  /*20b0*/  BSSY.RECONVERGENT B1, `(.L_x_177) ;  /* 0x0000009000017945 */ /* 0x000fe80003800200 */
[----:B------:R-:W-:Y:S05]  /*20c0*/  @!P3 BRA `(.L_x_178) ;  /* 0x00000000001cb947 */ /* 0x000fea0003800000 */
[----:B----4-:R-:W4:Y:S01]  /*20d0*/  LDC.64 R6, c[0x0][0x380] ;  /* 0x0000e000ff067b82 */ /* 0x010f220000000a00 */
[----:B------:R-:W-:Y:S01]  /*20e0*/  IMAD R9, R3, 0x100, R4 ;  /* 0x0000010003097824 */ /* 0x000fe200078e0204 */
[----:B01----:R-:W-:Y:S01]  /*20f0*/  MOV R10, R2 ;  /* 0x00000002000a7202 */ /* 0x003fe20000000f00 */
[----:B------:R-:W-:Y:S02]  /*2100*/  IMAD.MOV.U32 R11, RZ, RZ, RZ ;  /* 0x000000ffff0b7224 */ /* 0x000fe400078e00ff */
[----:B------:R-:W-:-:S04]  /*2110*/  VIADD R9, R9, 0x300 ;  /* 0x0000030009097836 */ /* 0x000fc80000000000 */
[----:B----4-:R-:W-:-:S05]  /*2120*/  IMAD.WIDE.U32 R6, R9, 0x8, R6 ;  /* 0x0000000809067825 */ /* 0x010fca00078e0006 */
[----:B------:R0:W-:Y:S02]  /*2130*/  REDG.E.ADD.64.STRONG.GPU desc[UR20][R6.64], R10 ;  /* 0x0000000a0600798e */ /* 0x0001e4000c12e514 */
.L_x_178:
[----:B------:R-:W-:Y:S05]  /*2140*/  BSYNC.RECONVERGENT B1 ;  /* 0x0000000000017941 */ /* 0x000fea0003800200 */
.L_x_177:
[----:B------:R-:W-:-:S07]  /*2150*/  VIADD R3, R3, 0x4 ;  /* 0x0000000403037836 */ /* 0x000fce0000000000 */
.L_x_170:
[----:B------:R-:W-:Y:S01]  /*2160*/  UISETP.NE.AND UP0, UPT, UR25, URZ, UPT ;  /* 0x000000ff1900728c */ /* 0x000fe2000bf05270 */
[----:B------:R-:W-:Y:S08]  /*2170*/  BSSY.RECONVERGENT B1, `(.L_x_169) ;  /* 0x0000029000017945 */ /* 0x000ff00003800200 */
[----:B------:R-:W-:Y:S05]  /*2180*/  BRA.U !UP0, `(.L_x_179) ;  /* 0x00000001089c7547 */ /* 0x000fea000b800000 */
[----:B------:R-:W-:-:S13]  /*2190*/  ISETP.NE.AND P0, PT, R5, RZ, PT ;  /* 0x000000ff0500720c */ /* 0x000fda0003f05270 */
[----:B------:R-:W-:Y:S05]  /*21a0*/  @!P0 BRA `(.L_x_180) ;  /* 0x0000000000648947 */ /* 0x000fea0003800000 */
[----:B0---4-:R-:W-:Y:S01]  /*21b0*/  IMAD R6, R3, 0x400, R0 ;  /* 0x0000040003067824 */ /* 0x011fe200078e0200 */
[----:B------:R-:W-:Y:S04]  /*21c0*/  BSSY.RECONVERGENT B2, `(.L_x_181) ;  /* 0x000000c000027945 */ /* 0x000fe80003800200 */
[----:B------:R-:W0:Y:S04]  /*21d0*/  LDS R2, [R6] ;  /* 0x0000000006027984 */ /* 0x000e280000000800 */
[----:B------:R-:W4:Y:S01]  /*21e0*/  LDS R9, [R6+0x400] ;  /* 0x0004000006097984 */ /* 0x000f220000000800 */
[----:B0-----:R-:W-:-:S02]  /*21f0*/  ISETP.NE.AND P0, PT, R2, RZ, PT ;  /* 0x000000ff0200720c */ /* 0x001fc40003f05270 */
[----:B----4-:R-:W-:-:S11]  /*2200*/  ISETP.NE.AND P1, PT, R9, RZ, PT ;  /* 0x000000ff0900720c */ /* 0x010fd60003f25270 */
[----:B------:R-:W-:Y:S05]  /*2210*/  @!P0 BRA `(.L_x_182) ;  /* 0x0000000000188947 */ /* 0x000fea0003800000 */
[----:B------:R-:W0:Y:S01]  /*2220*/  LDC.64 R6, c[0x0][0x380] ;  /* 0x0000e000ff067b82 */ /* 0x000e220000000a00 */
[----:B-1----:R-:W-:-:S04]  /*2230*/  IMAD R11, R3, 0x100, R4 ;  /* 0x00000100030b7824 */ /* 0x002fc800078e0204 */
[----:B0-----:R-:W-:-:S04]  /*2240*/  IMAD.WIDE.U32 R10, R11, 0x8, R6 ;  /* 0x000000080b0a7825 */ /* 0x001fc800078e0006 */
[----:B------:R-:W-:Y:S02]  /*2250*/  IMAD.MOV.U32 R6, RZ, RZ, R2 ;  /* 0x000000ffff067224 */ /* 0x000fe400078e0002 */
[----:B------:R-:W-:-:S05]  /*2260*/  IMAD.MOV.U32 R7, RZ, RZ, RZ ;  /* 0x000000ffff077224 */ /* 0x000fca00078e00ff */
[----:B------:R0:W-:Y:S02]  /*2270*/  REDG.E.ADD.64.STRONG.GPU desc[UR20][R10.64], R6 ;  /* 0x000000060a00798e */ /* 0x0001e4000c12e514 */
.L_x_182:
[----:B------:R-:W-:Y:S05]  /*2280*/  BSYNC.RECONVERGENT B2 ;  /* 0x0000000000027941 */ /* 0x000fea0003800200 */
.L_x_181:
[----:B------:R-:W-:Y:S04]  /*2290*/  BSSY.RECONVERGENT B2, `(.L_x_183) ;  /* 0x0000009000027945 */ /* 0x000fe80003800200 */
[----:B------:R-:W-:Y:S05]  /*22a0*/  @!P1 BRA `(.L_x_184) ;  /* 0x00000000001c9947 */ /* 0x000fea0003800000 */
[----:B0-----:R-:W0:Y:S01]  /*22b0*/  LDC.64 R6, c[0x0][0x380] ;  /* 0x0000e000ff067b82 */ /* 0x001e220000000a00 */
[----:B------:R-:W-:-:S05]  /*22c0*/  LEA R2, R3, R4, 0x8 ;  /* 0x0000000403027211 */ /* 0x000fca00078e40ff */
[----:B-1----:R-:W-:-:S04]  /*22d0*/  VIADD R11, R2, 0x100 ;  /* 0x00000100020b7836 */ /* 0x002fc80000000000 */
[----:B0-----:R-:W-:-:S04]  /*22e0*/  IMAD.WIDE.U32 R10, R11, 0x8, R6 ;  /* 0x000000080b0a7825 */ /* 0x001fc800078e0006 */
[----:B------:R-:W-:Y:S02]  /*22f0*/  IMAD.MOV.U32 R6, RZ, RZ, R9 ;  /* 0x000000ffff067224 */ /* 0x000fe400078e0009 */
[----:B------:R-:W-:-:S05]  /*2300*/  IMAD.MOV.U32 R7, RZ, RZ, RZ ;  /* 0x000000ffff077224 */ /* 0x000fca00078e00ff */
[----:B------:R4:W-:Y:S02]  /*2310*/  REDG.E.ADD.64.STRONG.GPU desc[UR20][R10.64], R6 ;  /* 0x000000060a00798e */ /* 0x0009e4000c12e514 */
.L_x_184:
[----:B------:R-:W-:Y:S05]  /*2320*/  BSYNC.RECONVERGENT B2 ;  /* 0x0000000000027941 */ /* 0x000fea0003800200 */
.L_x_183:
[----:B------:R-:W-:-:S07]  /*2330*/  VIADD R3, R3, 0x2 ;  /* 0x0000000203037836 */ /* 0x000fce0000000000 */
.L_x_180:
[----:B------:R-:W-:-:S09]  /*2340*/  UISETP.NE.AND UP0, UPT, UR9, URZ, UPT ;  /* 0x000000ff0900728c */ /* 0x000fd2000bf05270 */
[----:B------:R-:W-:Y:S05]  /*2350*/  BRA.U !UP0, `(.L_x_179) ;  /* 0x0000000108287547 */ /* 0x000fea000b800000 */
[----:B------:R-:W-:-:S05]  /*2360*/  IMAD R2, R3, 0x400, R0 ;  /* 0x0000040003027824 */ /* 0x000fca00078e0200 */
[----:B------:R-:W5:Y:S02]  /*2370*/  LDS R9, [R2] ;  /* 0x0000000002097984 */ /* 0x000f640000000800 */
[----:B-----5:R-:W-:-:S13]  /*2380*/  ISETP.NE.AND P0, PT, R9, RZ, PT ;  /* 0x000000ff0900720c */ /* 0x020fda0003f05270 */
[----:B------:R-:W-:Y:S05]  /*2390*/  @!P0 BRA `(.L_x_179) ;  /* 0x0000000000188947 */ /* 0x000fea0003800000 */
[----:B0---4-:R-:W0:Y:S01]  /*23a0*/  LDC.64 R6, c[0x0][0x380] ;  /* 0x0000e000ff067b82 */ /* 0x011e220000000a00 */
[----:B------:R-:W-:-:S04]  /*23b0*/  IMAD R3, R3, 0x100, R4 ;  /* 0x0000010003037824 */ /* 0x000fc800078e0204 */
[----:B0-----:R-:W-:Y:S01]  /*23c0*/  IMAD.WIDE.U32 R2, R3, 0x8, R6 ;  /* 0x0000000803027825 */ /* 0x001fe200078e0006 */
[----:B------:R-:W-:-:S03]  /*23d0*/  MOV R6, R9 ;  /* 0x0000000900067202 */ /* 0x000fc60000000f00 */
[----:B------:R-:W-:-:S05]  /*23e0*/  IMAD.MOV.U32 R7, RZ, RZ, RZ ;  /* 0x000000ffff077224 */ /* 0x000fca00078e00ff */
[----:B------:R0:W-:Y:S02]  /*23f0*/  REDG.E.ADD.64.STRONG.GPU desc[UR20][R2.64], R6 ;  /* 0x000000060200798e */ /* 0x0001e4000c12e514 */
.L_x_179:
[----:B------:R-:W-:Y:S05]  /*2400*/  BSYNC.RECONVERGENT B1 ;  /* 0x0000000000017941 */ /* 0x000fea0003800200 */
.L_x_169:
[----:B------:R-:W-:-:S13]  /*2410*/  ISETP.GT.U32.AND P0, PT, R4, 0x7f, PT ;  /* 0x0000007f0400780c */ /* 0x000fda0003f04070 */
[----:B------:R-:W-:Y:S05]  /*2420*/  @P0 BRA `(.L_x_150) ;  /* 0x0000000800900947 */ /* 0x000fea0003800000 */
[----:B------:R-:W-:Y:S01]  /*2430*/  UISETP.GE.U32.AND UP0, UPT, UR22, 0x7, UPT ;  /* 0x000000071600788c */ /* 0x000fe2000bf06070 */
[----:B0-----:R-:W-:-:S08]  /*2440*/  IMAD.MOV.U32 R3, RZ, RZ, RZ ;  /* 0x000000ffff037224 */ /* 0x001fd000078e00ff */
[----:B------:R-:W-:Y:S05]  /*2450*/  BRA.U !UP0, `(.L_x_185) ;  /* 0x0000000508147547 */ /* 0x000fea000b800000 */
[----:B------:R-:W0:Y:S01]  /*2460*/  LDC.64 R2, c[0x0][0x380] ;  /* 0x0000e000ff027b82 */ /* 0x000e220000000a00 */
[----:B------:R-:W-:-:S07]  /*2470*/  IMAD.MOV.U32 R9, RZ, RZ, RZ ;  /* 0x000000ffff097224 */ /* 0x000fce00078e00ff */
.L_x_202:
[C---:B01--4-:R-:W-:Y:S01]  /*2480*/  IMAD R11, R9.reuse, 0x400, R0 ;  /* 0x00000400090b7824 */ /* 0x053fe200078e0200 */
[----:B------:R-:W-:Y:S01]  /*2490*/  BSSY.RECONVERGENT B1, `(.L_x_186) ;  /* 0x0000011000017945 */ /* 0x000fe20003800200 */
[C---:B--23--:R-:W-:Y:S02]  /*24a0*/  IMAD R7, R9.reuse, 0x100, R4 ;  /* 0x0000010009077824 */ /* 0x04cfe400078e0204 */
[----:B------:R-:W-:Y:S01]  /*24b0*/  VIADD R9, R9, 0x8 ;  /* 0x0000000809097836 */ /* 0x000fe20000000000 */
[----:B---3--:R-:W1:Y:S01]  /*24c0*/  LDS R14, [R11+0x200] ;  /* 0x000200000b0e7984 */ /* 0x008e620000000800 */
[----:B0-----:R-:W-:-:S03]  /*24d0*/  IMAD.WIDE.U32 R6, R7, 0x8, R2 ;  /* 0x0000000807067825 */ /* 0x001fc600078e0002 */
[----:B------:R-:W0:Y:S04]  /*24e0*/  LDS R13, [R11+0x600] ;  /* 0x000600000b0d7984 */ /* 0x000e280000000800 */
[----:B--2---:R2:W3:Y:S04]  /*24f0*/  LDS R17, [R11+0xa00] ;  /* 0x000a00000b117984 */ /* 0x0044e80000000800 */
[----:B------:R2:W4:Y:S04]  /*2500*/  LDS R18, [R11+0xe00] ;  /* 0x000e00000b127984 */ /* 0x0005280000000800 */
[----:B------:R2:W2:Y:S04]  /*2510*/  LDS R19, [R11+0x1200] ;  /* 0x001200000b137984 */ /* 0x0004a80000000800 */
[----:B------:R0:W2:Y:S04]  /*2520*/  LDS R16, [R11+0x1600] ;  /* 0x001600000b107984 */ /* 0x0000a80000000800 */
[----:B------:R0:W2:Y:S04]  /*2530*/  LDS R12, [R11+0x1a00] ;  /* 0x001a00000b0c7984 */ /* 0x0000a80000000800 */
[----:B------:R0:W2:Y:S01]  /*2540*/  LDS R10, [R11+0x1e00] ;  /* 0x001e00000b0a7984 */ /* 0x0000a20000000800 */
[----:B-1----:R-:W-:-:S02]  /*2550*/  ISETP.NE.AND P0, PT, R14, RZ, PT ;  /* 0x000000ff0e00720c */ /* 0x002fc40003f05270 */
[----:B0-----:R-:W-:-:S11]  /*2560*/  ISETP.NE.AND P1, PT, R13, RZ, PT ;  /* 0x000000ff0d00720c */ /* 0x001fd60003f25270 */
[----:B---34-:R-:W-:Y:S05]  /*2570*/  @!P0 BRA `(.L_x_187) ;  /* 0x0000000000088947 */ /* 0x018fea0003800000 */
[----:B------:R-:W-:-:S05]  /*2580*/  HFMA2 R15, -RZ, RZ, 0, 0 ;  /* 0x00000000ff0f7431 */ /* 0x000fca00000001ff */
[----:B------:R0:W-:Y:S02]  /*2590*/  REDG.E.ADD.64.STRONG.GPU desc[UR20][R6.64+0x400], R14 ;  /* 0x0004000e0600798e */ /* 0x0001e4000c12e514 */
.L_x_187:
[----:B------:R-:W-:Y:S05]  /*25a0*/  BSYNC.RECONVERGENT B1 ;  /* 0x0000000000017941 */ /* 0x000fea0003800200 */
.L_x_186:
[----:B------:R-:W-:Y:S04]  /*25b0*/  BSSY.RECONVERGENT B1, `(.L_x_188) ;  /* 0x0000005000017945 */ /* 0x000fe80003800200 */
[----:B------:R-:W-:Y:S05]  /*25c0*/  @!P1 BRA `(.L_x_189) ;  /* 0x00000000000c9947 */ /* 0x000fea0003800000 */
[----:B0-----:R-:W-:Y:S02]  /*25d0*/  IMAD.MOV.U32 R14, RZ, RZ, R13 ;  /* 0x000000ffff0e7224 */ /* 0x001fe400078e000d */
[----:B------:R-:W-:-:S05]  /*25e0*/  IMAD.MOV.U32 R15, RZ, RZ, RZ ;  /* 0x000000ffff0f7224 */ /* 0x000fca00078e00ff */
[----:B------:R1:W-:Y:S02]  /*25f0*/  REDG.E.ADD.64.STRONG.GPU desc[UR20][R6.64+0xc00], R14 ;  /* 0x000c000e0600798e */ /* 0x0003e4000c12e514 */
.L_x_189:
[----:B------:R-:W-:Y:S05]  /*2600*/  BSYNC.RECONVERGENT B1 ;  /* 0x0000000000017941 */ /* 0x000fea0003800200 */
.L_x_188:
[----:B------:R-:W-:Y:S01]  /*2610*/  ISETP.NE.AND P6, PT, R17, RZ, PT ;  /* 0x000000ff1100720c */ /* 0x000fe20003fc5270 */
[----:B------:R-:W-:Y:S01]  /*2620*/  BSSY.RECONVERGENT B1, `(.L_x_190) ;  /* 0x000000b000017945 */ /* 0x000fe20003800200 */
[----:B------:R-:W-:Y:S02]  /*2630*/  ISETP.NE.AND P0, PT, R9, UR27, PT ;  /* 0x0000001b09007c0c */ /* 0x000fe4000bf05270 */
[----:B------:R-:W-:Y:S02]  /*2640*/  ISETP.NE.AND P1, PT, R18, RZ, PT ;  /* 0x000000ff1200720c */ /* 0x000fe40003f25270 */
[----:B--2---:R-:W-:Y:S02]  /*2650*/  ISETP.NE.AND P2, PT, R19, RZ, PT ;  /* 0x000000ff1300720c */ /* 0x004fe40003f45270 */
[----:B------:R-:W-:Y:S02]  /*2660*/  ISETP.NE.AND P3, PT, R16, RZ, PT ;  /* 0x000000ff1000720c */ /* 0x000fe40003f65270 */
[----:B------:R-:W-:-:S02]  /*2670*/  ISETP.NE.AND P4, PT, R12, RZ, PT ;  /* 0x000000ff0c00720c */ /* 0x000fc40003f85270 */
[----:B------:R-:W-:Y:S01]  /*2680*/  ISETP.NE.AND P5, PT, R10, RZ, PT ;  /* 0x000000ff0a00720c */ /* 0x000fe20003fa5270 */
[----:B------:R-:W-:-:S12]  /*2690*/  @!P6 BRA `(.L_x_191) ;  /* 0x00000000000ce947 */ /* 0x000fd80003800000 */
[----:B01----:R-:W-:Y:S02]  /*26a0*/  IMAD.MOV.U32 R14, RZ, RZ, R17 ;  /* 0x000000ffff0e7224 */ /* 0x003fe400078e0011 */
[----:B------:R-:W-:-:S05]  /*26b0*/  IMAD.MOV.U32 R15, RZ, RZ, RZ ;  /* 0x000000ffff0f7224 */ /* 0x000fca00078e00ff */
[----:B------:R2:W-:Y:S02]  /*26c0*/  REDG.E.ADD.64.STRONG.GPU desc[UR20][R6.64+0x1400], R14 ;  /* 0x0014000e0600798e */ /* 0x0005e4000c12e514 */
.L_x_191:
[----:B------:R-:W-:Y:S05]  /*26d0*/  BSYNC.RECONVERGENT B1 ;  /* 0x0000000000017941 */ /* 0x000fea0003800200 */
.L_x_190:
[----:B------:R-:W-:Y:S04]  /*26e0*/  BSSY.RECONVERGENT B1, `(.L_x_192) ;  /* 0x0000005000017945 */ /* 0x000fe80003800200 */
[----:B------:R-:W-:Y:S05]  /*26f0*/  @!P1 BRA `(.L_x_193) ;  /* 0x00000000000c9947 */ /* 0x000fea0003800000 */
[----:B012---:R-:W-:Y:S02]  /*2700*/  IMAD.MOV.U32 R14, RZ, RZ, R18 ;  /* 0x000000ffff0e7224 */ /* 0x007fe400078e0012 */
[----:B------:R-:W-:-:S05]  /*2710*/  IMAD.MOV.U32 R15, RZ, RZ, RZ ;  /* 0x000000ffff0f7224 */ /* 0x000fca00078e00ff */
[----:B------:R3:W-:Y:S02]  /*2720*/  REDG.E.ADD.64.STRONG.GPU desc[UR20][R6.64+0x1c00], R14 ;  /* 0x001c000e0600798e */ /* 0x0007e4000c12e514 */
.L_x_193:
[----:B------:R-:W-:Y:S05]  /*2730*/  BSYNC.RECONVERGENT B1 ;  /* 0x0000000000017941 */ /* 0x000fea0003800200 */
.L_x_192:
[----:B------:R-:W-:Y:S04]  /*2740*/  BSSY.RECONVERGENT B1, `(.L_x_194) ;  /* 0x0000005000017945 */ /* 0x000fe80003800200 */
[----:B------:R-:W-:Y:S05]  /*2750*/  @!P2 BRA `(.L_x_195) ;  /* 0x00000000000ca947 */ /* 0x000fea0003800000 */
[----:B0123--:R-:W-:Y:S01]  /*2760*/  MOV R14, R19 ;  /* 0x00000013000e7202 */ /* 0x00ffe20000000f00 */
[----:B------:R-:W-:-:S05]  /*2770*/  IMAD.MOV.U32 R15, RZ, RZ, RZ ;  /* 0x000000ffff0f7224 */ /* 0x000fca00078e00ff */
[----:B------:R4:W-:Y:S02]  /*2780*/  REDG.E.ADD.64.STRONG.GPU desc[UR20][R6.64+0x2400], R14 ;  /* 0x0024000e0600798e */ /* 0x0009e4000c12e514 */
.L_x_195:
[----:B------:R-:W-:Y:S05]  /*2790*/  BSYNC.RECONVERGENT B1 ;  /* 0x0000000000017941 */ /* 0x000fea0003800200 */
.L_x_194:
[----:B------:R-:W-:Y:S04]  /*27a0*/  BSSY.RECONVERGENT B1, `(.L_x_196) ;  /* 0x0000004000017945 */ /* 0x000fe80003800200 */
[----:B------:R-:W-:Y:S05]  /*27b0*/  @!P3 BRA `(.L_x_197) ;  /* 0x000000000008b947 */ /* 0x000fea0003800000 */
[----:B------:R-:W-:-:S05]  /*27c0*/  IMAD.MOV.U32 R17, RZ, RZ, RZ ;  /* 0x000000ffff117224 */ /* 0x000fca00078e00ff */
[----:B------:R0:W-:Y:S02]  /*27d0*/  REDG.E.ADD.64.STRONG.GPU desc[UR20][R6.64+0x2c00], R16 ;  /* 0x002c00100600798e */ /* 0x0001e4000c12e514 */
.L_x_197:
[----:B------:R-:W-:Y:S05]  /*27e0*/  BSYNC.RECONVERGENT B1 ;  /* 0x0000000000017941 */ /* 0x000fea0003800200 */
.L_x_196:
[----:B------:R-:W-:Y:S04]  /*27f0*/  BSSY.RECONVERGENT B1, `(.L_x_198) ;  /* 0x0000004000017945 */ /* 0x000fe80003800200 */
[----:B------:R-:W-:Y:S05]  /*2800*/  @!P4 BRA `(.L_x_199) ;  /* 0x000000000008c947 */ /* 0x000fea0003800000 */
[----:B------:R-:W-:-:S05]  /*2810*/  IMAD.MOV.U32 R13, RZ, RZ, RZ ;  /* 0x000000ffff0d7224 */ /* 0x000fca00078e00ff */
[----:B------:R0:W-:Y:S02]  /*2820*/  REDG.E.ADD.64.STRONG.GPU desc[UR20][R6.64+0x3400], R12 ;  /* 0x0034000c0600798e */ /* 0x0001e4000c12e514 */
.L_x_199:
[----:B------:R-:W-:Y:S05]  /*2830*/  BSYNC.RECONVERGENT B1 ;  /* 0x0000000000017941 */ /* 0x000fea0003800200 */
.L_x_198:
[----:B------:R-:W-:Y:S04]  /*2840*/  BSSY.RECONVERGENT B1, `(.L_x_200) ;  /* 0x0000004000017945 */ /* 0x000fe80003800200 */
[----:B------:R-:W-:Y:S05]  /*2850*/  @!P5 BRA `(.L_x_201) ;  /* 0x000000000008d947 */ /* 0x000fea0003800000 */
[----:B------:R-:W-:-:S05]  /*2860*/  IMAD.MOV.U32 R11, RZ, RZ, RZ ;  /* 0x000000ffff0b7224 */ /* 0x000fca00078e00ff */
[----:B------:R0:W-:Y:S02]  /*2870*/  REDG.E.ADD.64.STRONG.GPU desc[UR20][R6.64+0x3c00], R10 ;  /* 0x003c000a0600798e */ /* 0x0001e4000c12e514 */
.L_x_201:
[----:B------:R-:W-:Y:S05]  /*2880*/  BSYNC.RECONVERGENT B1 ;  /* 0x0000000000017941 */ /* 0x000fea0003800200 */
.L_x_200:
[----:B------:R-:W-:Y:S05]  /*2890*/  @P0 BRA `(.L_x_202) ;  /* 0xfffffff800f80947 */ /* 0x000fea000383ffff */
[----:B------:R-:W-:-:S07]  /*28a0*/  IMAD.U32 R3, RZ, RZ, UR27 ;  /* 0x0000001bff037e24 */ /* 0x000fce000f8e00ff */
.L_x_185:
[----:B------:R-:W-:-:S09]  /*28b0*/  UISETP.NE.AND UP0, UPT, UR24, URZ, UPT ;  /* 0x000000ff1800728c */ /* 0x000fd2000bf05270 */
[----:B------:R-:W-:Y:S05]  /*28c0*/  BRA.U !UP0, `(.L_x_150) ;  /* 0x0000000508687547 */ /* 0x000fea000b800000 */
[----:B------:R-:W-:-:S13]  /*28d0*/  ISETP.GE.U32.AND P0, PT, R8, 0x3, PT ;  /* 0x000000030800780c */ /* 0x000fda0003f06070 */
[----:B------:R-:W-:Y:S05]  /*28e0*/  @!P0 BRA `(.L_x_203) ;  /* 0x0000000000bc8947 */ /* 0x000fea0003800000 */
[----:B01234-:R-:W-:Y:S01]  /*28f0*/  IMAD R7, R3, 0x400, R0 ;  /* 0x0000040003077824 */ /* 0x01ffe200078e0200 */
[----:B------:R-:W-:Y:S04]  /*2900*/  BSSY.RECONVERGENT B1, `(.L_x_204) ;  /* 0x000000f000017945 */ /* 0x000fe80003800200 */
[----:B------:R-:W0:Y:S04]  /*2910*/  LDS R10, [R7+0x200] ;  /* 0x00020000070a7984 */ /* 0x000e280000000800 */
[----:B------:R-:W1:Y:S04]  /*2920*/  LDS R12, [R7+0x600] ;  /* 0x00060000070c7984 */ /* 0x000e680000000800 */
[----:B------:R-:W2:Y:S04]  /*2930*/  LDS R6, [R7+0xa00] ;  /* 0x000a000007067984 */ /* 0x000ea80000000800 */
[----:B------:R-:W3:Y:S01]  /*2940*/  LDS R2, [R7+0xe00] ;  /* 0x000e000007027984 */ /* 0x000ee20000000800 */
[----:B0-----:R-:W-:-:S02]  /*2950*/  ISETP.NE.AND P0, PT, R10, RZ, PT ;  /* 0x000000ff0a00720c */ /* 0x001fc40003f05270 */
[----:B-1----:R-:W-:Y:S02]  /*2960*/  ISETP.NE.AND P1, PT, R12, RZ, PT ;  /* 0x000000ff0c00720c */ /* 0x002fe40003f25270 */
[----:B--2---:R-:W-:Y:S02]  /*2970*/  ISETP.NE.AND P2, PT, R6, RZ, PT ;  /* 0x000000ff0600720c */ /* 0x004fe40003f45270 */
[----:B---3--:R-:W-:-:S07]  /*2980*/  ISETP.NE.AND P3, PT, R2, RZ, PT ;  /* 0x000000ff0200720c */ /* 0x008fce0003f65270 */
[----:B------:R-:W-:Y:S06]  /*2990*/  @!P0 BRA `(.L_x_205) ;  /* 0x0000000000148947 */ /* 0x000fec0003800000 */
[----:B------:R-:W0:Y:S01]  /*29a0*/  LDC.64 R8, c[0x0][0x380] ;  /* 0x0000e000ff087b82 */ /* 0x000e220000000a00 */
[----:B------:R-:W-:Y:S01]  /*29b0*/  LEA R7, R3, R4, 0x8 ;  /* 0x0000000403077211 */ /* 0x000fe200078e40ff */
[----:B------:R-:W-:-:S04]  /*29c0*/  IMAD.MOV.U32 R11, RZ, RZ, RZ ;  /* 0x000000ffff0b7224 */ /* 0x000fc800078e00ff */
[----:B0-----:R-:W-:-:S05]  /*29d0*/  IMAD.WIDE.U32 R8, R7, 0x8, R8 ;  /* 0x0000000807087825 */ /* 0x001fca00078e0008 */
[----:B------:R0:W-:Y:S02]  /*29e0*/  REDG.E.ADD.64.STRONG.GPU desc[UR20][R8.64+0x400], R10 ;  /* 0x0004000a0800798e */ /* 0x0001e4000c12e514 */
.L_x_205:
[----:B------:R-:W-:Y:S05]  /*29f0*/  BSYNC.RECONVERGENT B1 ;  /* 0x0000000000017941 */ /* 0x000fea0003800200 */
.L_x_204:
[----:B------:R-:W-:Y:S04]  /*2a00*/  BSSY.RECONVERGENT B1, `(.L_x_206) ;  /* 0x0000009000017945 */ /* 0x000fe80003800200 */
[----:B------:R-:W-:Y:S05]  /*2a10*/  @!P1 BRA `(.L_x_207) ;  /* 0x00000000001c9947 */ /* 0x000fea0003800000 */
[----:B0-----:R-:W0:Y:S01]  /*2a20*/  LDC.64 R8, c[0x0][0x380] ;  /* 0x0000e000ff087b82 */ /* 0x001e220000000a00 */
[----:B------:R-:W-:Y:S02]  /*2a30*/  IMAD R7, R3, 0x100, R4 ;  /* 0x0000010003077824 */ /* 0x000fe400078e0204 */
[----:B------:R-:W-:Y:S02]  /*2a40*/  IMAD.MOV.U32 R10, RZ, RZ, R12 ;  /* 0x000000ffff0a7224 */ /* 0x000fe400078e000c */
[----:B------:R-:W-:Y:S02]  /*2a50*/  VIADD R7, R7, 0x100 ;  /* 0x0000010007077836 */ /* 0x000fe40000000000 */
[----:B------:R-:W-:Y:S02]  /*2a60*/  IMAD.MOV.U32 R11, RZ, RZ, RZ ;  /* 0x000000ffff0b7224 */ /* 0x000fe400078e00ff */
[----:B0-----:R-:W-:-:S05]  /*2a70*/  IMAD.WIDE.U32 R8, R7, 0x8, R8 ;  /* 0x0000000807087825 */ /* 0x001fca00078e0008 */
[----:B------:R1:W-:Y:S02]  /*2a80*/  REDG.E.ADD.64.STRONG.GPU desc[UR20][R8.64+0x400], R10 ;  /* 0x0004000a0800798e */ /* 0x0003e4000c12e514 */
.L_x_207:
[----:B------:R-:W-:Y:S05]  /*2a90*/  BSYNC.RECONVERGENT B1 ;  /* 0x0000000000017941 */ /* 0x000fea0003800200 */
.L_x_206:
[----:B------:R-:W-:Y:S04]  /*2aa0*/  BSSY.RECONVERGENT B1, `(.L_x_208) ;  /* 0x0000008000017945 */ /* 0x000fe80003800200 */
[----:B------:R-:W-:Y:S05]  /*2ab0*/  @!P2 BRA `(.L_x_209) ;  /* 0x000000000018a947 */ /* 0x000fea0003800000 */
[----:B01----:R-:W0:Y:S01]  /*2ac0*/  LDC.64 R8, c[0x0][0x380] ;  /* 0x0000e000ff087b82 */ /* 0x003e220000000a00 */
[----:B------:R-:W-:-:S05]  /*2ad0*/  IMAD R7, R3, 0x100, R4 ;  /* 0x0000010003077824 */ /* 0x000fca00078e0204 */
[----:B------:R-:W-:-:S05]  /*2ae0*/  IADD3 R7, PT, PT, R7, 0x200, RZ ;  /* 0x0000020007077810 */ /* 0x000fca0007ffe0ff */
[----:B0-----:R-:W-:-:S04]  /*2af0*/  IMAD.WIDE.U32 R8, R7, 0x8, R8 ;  /* 0x0000000807087825 */ /* 0x001fc800078e0008 */
[----:B------:R-:W-:-:S05]  /*2b00*/  IMAD.MOV.U32 R7, RZ, RZ, RZ ;  /* 0x000000ffff077224 */ /* 0x000fca00078e00ff */
[----:B------:R2:W-:Y:S02]  /*2b10*/  REDG.E.ADD.64.STRONG.GPU desc[UR20][R8.64+0x400], R6 ;  /* 0x000400060800798e */ /* 0x0005e4000c12e514 */
.L_x_209:
[----:B------:R-:W-:Y:S05]  /*2b20*/  BSYNC.RECONVERGENT B1 ;  /* 0x0000000000017941 */ /* 0x000fea0003800200 */
.L_x_208:
[----:B------:R-:W-:Y:S04]  /*2b30*/  BSSY.RECONVERGENT B1, `(.L_x_210) ;  /* 0x0000009000017945 */ /* 0x000fe80003800200 */
[----:B------:R-:W-:Y:S05]  /*2b40*/  @!P3 BRA `(.L_x_211) ;  /* 0x00000000001cb947 */ /* 0x000fea0003800000 */
[----:B--2---:R-:W2:Y:S01]  /*2b50*/  LDC.64 R6, c[0x0][0x380] ;  /* 0x0000e000ff067b82 */ /* 0x004ea20000000a00 */
[----:B01----:R-:W-:Y:S02]  /*2b60*/  IMAD R9, R3, 0x100, R4 ;  /* 0x0000010003097824 */ /* 0x003fe400078e0204 */
[----:B------:R-:W-:Y:S02]  /*2b70*/  IMAD.MOV.U32 R8, RZ, RZ, R2 ;  /* 0x000000ffff087224 */ /* 0x000fe400078e0002 */
[----:B------:R-:W-:-:S04]  /*2b80*/  VIADD R9, R9, 0x300 ;  /* 0x0000030009097836 */ /* 0x000fc80000000000 */
[----:B--2---:R-:W-:-:S04]  /*2b90*/  IMAD.WIDE.U32 R6, R9, 0x8, R6 ;  /* 0x0000000809067825 */ /* 0x004fc800078e0006 */
[----:B------:R-:W-:-:S05]  /*2ba0*/  IMAD.MOV.U32 R9, RZ, RZ, RZ ;  /* 0x000000ffff097224 */ /* 0x000fca00078e00ff */
[----:B------:R3:W-:Y:S02]  /*2bb0*/  REDG.E.ADD.64.STRONG.GPU desc[UR20][R6.64+0x400], R8 ;  /* 0x000400080600798e */ /* 0x0007e4000c12e514 */
.L_x_211:
[----:B------:R-:W-:Y:S05]  /*2bc0*/  BSYNC.RECONVERGENT B1 ;  /* 0x0000000000017941 */ /* 0x000fea0003800200 */
.L_x_210:
[----:B------:R-:W-:-:S07]  /*2bd0*/  VIADD R3, R3, 0x4 ;  /* 0x0000000403037836 */ /* 0x000fce0000000000 */
.L_x_203:
[----:B------:R-:W-:-:S09]  /*2be0*/  UISETP.NE.AND UP0, UPT, UR25, URZ, UPT ;  /* 0x000000ff1900728c */ /* 0x000fd2000bf05270 */
[----:B------:R-:W-:Y:S05]  /*2bf0*/  BRA.U !UP0, `(.L_x_150) ;  /* 0x00000001089c7547 */ /* 0x000fea000b800000 */
[----:B------:R-:W-:-:S13]  /*2c00*/  ISETP.NE.AND P0, PT, R5, RZ, PT ;  /* 0x000000ff0500720c */ /* 0x000fda0003f05270 */
[----:B------:R-:W-:Y:S05]  /*2c10*/  @!P0 BRA `(.L_x_212) ;  /* 0x0000000000648947 */ /* 0x000fea0003800000 */
[----:B01234-:R-:W-:Y:S01]  /*2c20*/  LEA R6, R3, R0, 0xa ;  /* 0x0000000003067211 */ /* 0x01ffe200078e50ff */
[----:B------:R-:W-:Y:S04]  /*2c30*/  BSSY.RECONVERGENT B1, `(.L_x_213) ;  /* 0x000000c000017945 */ /* 0x000fe80003800200 */
[----:B------:R-:W0:Y:S04]  /*2c40*/  LDS R2, [R6+0x200] ;  /* 0x0002000006027984 */ /* 0x000e280000000800 */
[----:B------:R-:W1:Y:S01]  /*2c50*/  LDS R5, [R6+0x600] ;  /* 0x0006000006057984 */ /* 0x000e620000000800 */
[----:B0-----:R-:W-:-:S02]  /*2c60*/  ISETP.NE.AND P0, PT, R2, RZ, PT ;  /* 0x000000ff0200720c */ /* 0x001fc40003f05270 */
[----:B-1----:R-:W-:-:S11]  /*2c70*/  ISETP.NE.AND P1, PT, R5, RZ, PT ;  /* 0x000000ff0500720c */ /* 0x002fd60003f25270 */
[----:B------:R-:W-:Y:S05]  /*2c80*/  @!P0 BRA `(.L_x_214) ;  /* 0x0000000000188947 */ /* 0x000fea0003800000 */
[----:B------:R-:W0:Y:S01]  /*2c90*/  LDC.64 R6, c[0x0][0x380] ;  /* 0x0000e000ff067b82 */ /* 0x000e220000000a00 */
[----:B------:R-:W-:-:S04]  /*2ca0*/  IMAD R9, R3, 0x100, R4 ;  /* 0x0000010003097824 */ /* 0x000fc800078e0204 */
[----:B0-----:R-:W-:-:S04]  /*2cb0*/  IMAD.WIDE.U32 R8, R9, 0x8, R6 ;  /* 0x0000000809087825 */ /* 0x001fc800078e0006 */
[----:B------:R-:W-:Y:S02]  /*2cc0*/  IMAD.MOV.U32 R6, RZ, RZ, R2 ;  /* 0x000000ffff067224 */ /* 0x000fe400078e0002 */
[----:B------:R-:W-:-:S05]  /*2cd0*/  IMAD.MOV.U32 R7, RZ, RZ, RZ ;  /* 0x000000ffff077224 */ /* 0x000fca00078e00ff */
[----:B------:R0:W-:Y:S02]  /*2ce0*/  REDG.E.ADD.64.STRONG.GPU desc[UR20][R8.64+0x400], R6 ;  /* 0x000400060800798e */ /* 0x0001e4000c12e514 */
.L_x_214:
[----:B------:R-:W-:Y:S05]  /*2cf0*/  BSYNC.RECONVERGENT B1 ;  /* 0x0000000000017941 */ /* 0x000fea0003800200 */
.L_x_213:
[----:B------:R-:W-:Y:S04]  /*2d00*/  BSSY.RECONVERGENT B1, `(.L_x_215) ;  /* 0x0000009000017945 */ /* 0x000fe80003800200 */
[----:B------:R-:W-:Y:S05]  /*2d10*/  @!P1 BRA `(.L_x_216) ;  /* 0x00000000001c9947 */ /* 0x000fea0003800000 */
[----:B0-----:R-:W0:Y:S01]  /*2d20*/  LDC.64 R6, c[0x0][0x380] ;  /* 0x0000e000ff067b82 */ /* 0x001e220000000a00 */
[----:B------:R-:W-:-:S04]  /*2d30*/  IMAD R2, R3, 0x100, R4 ;  /* 0x0000010003027824 */ /* 0x000fc800078e0204 */
[----:B------:R-:W-:-:S04]  /*2d40*/  VIADD R9, R2, 0x100 ;  /* 0x0000010002097836 */ /* 0x000fc80000000000 */
[----:B0-----:R-:W-:-:S04]  /*2d50*/  IMAD.WIDE.U32 R8, R9, 0x8, R6 ;  /* 0x0000000809087825 */ /* 0x001fc800078e0006 */
[----:B------:R-:W-:Y:S02]  /*2d60*/  HFMA2 R7, -RZ, RZ, 0, 0 ;  /* 0x00000000ff077431 */ /* 0x000fe400000001ff */
[----:B------:R-:W-:-:S05]  /*2d70*/  IMAD.MOV.U32 R6, RZ, RZ, R5 ;  /* 0x000000ffff067224 */ /* 0x000fca00078e0005 */
[----:B------:R1:W-:Y:S02]  /*2d80*/  REDG.E.ADD.64.STRONG.GPU desc[UR20][R8.64+0x400], R6 ;  /* 0x000400060800798e */ /* 0x0003e4000c12e514 */
.L_x_216:
[----:B------:R-:W-:Y:S05]  /*2d90*/  BSYNC.RECONVERGENT B1 ;  /* 0x0000000000017941 */ /* 0x000fea0003800200 */
.L_x_215:
[----:B------:R-:W-:-:S07]  /*2da0*/  VIADD R3, R3, 0x2 ;  /* 0x0000000203037836 */ /* 0x000fce0000000000 */
.L_x_212:
[----:B------:R-:W-:-:S09]  /*2db0*/  UISETP.NE.AND UP0, UPT, UR9, URZ, UPT ;  /* 0x000000ff0900728c */ /* 0x000fd2000bf05270 */
[----:B------:R-:W-:Y:S05]  /*2dc0*/  BRA.U !UP0, `(.L_x_150) ;  /* 0x0000000108287547 */ /* 0x000fea000b800000 */
[----:B------:R-:W-:-:S05]  /*2dd0*/  IMAD R2, R3, 0x400, R0 ;  /* 0x0000040003027824 */ /* 0x000fca00078e0200 */
[----:B------:R-:W5:Y:S02]  /*2de0*/  LDS R5, [R2+0x200] ;  /* 0x0002000002057984 */ /* 0x000f640000000800 */
[----:B-----5:R-:W-:-:S13]  /*2df0*/  ISETP.NE.AND P0, PT, R5, RZ, PT ;  /* 0x000000ff0500720c */ /* 0x020fda0003f05270 */
[----:B------:R-:W-:Y:S05]  /*2e00*/  @!P0 BRA `(.L_x_150) ;  /* 0x0000000000188947 */ /* 0x000fea0003800000 */
[----:B01234-:R-:W0:Y:S01]  /*2e10*/  LDC.64 R6, c[0x0][0x380] ;  /* 0x0000e000ff067b82 */ /* 0x01fe220000000a00 */
[----:B------:R-:W-:-:S04]  /*2e20*/  IMAD R3, R3, 0x100, R4 ;  /* 0x0000010003037824 */ /* 0x000fc800078e0204 */
[----:B0-----:R-:W-:-:S04]  /*2e30*/  IMAD.WIDE.U32 R2, R3, 0x8, R6 ;  /* 0x0000000803027825 */ /* 0x001fc800078e0006 */
[----:B------:R-:W-:Y:S02]  /*2e40*/  IMAD.MOV.U32 R6, RZ, RZ, R5 ;  /* 0x000000ffff067224 */ /* 0x000fe400078e0005 */
[----:B------:R-:W-:-:S05]  /*2e50*/  IMAD.MOV.U32 R7, RZ, RZ, RZ ;  /* 0x000000ffff077224 */ /* 0x000fca00078e00ff */
[----:B------:R0:W-:Y:S02]  /*2e60*/  REDG.E.ADD.64.STRONG.GPU desc[UR20][R2.64+0x400], R6 ;  /* 0x000400060200798e */ /* 0x0001e4000c12e514 */
.L_x_150:
[----:B------:R-:W-:Y:S05]  /*2e70*/  BSYNC.RECONVERGENT B0 ;  /* 0x0000000000007941 */ /* 0x000fea0003800200 */
.L_x_149:
[----:B------:R-:W-:Y:S01]  /*2e80*/  BAR.SYNC.DEFER_BLOCKING 0x0 ;  /* 0x0000000000007b1d */ /* 0x000fe20000010000 */
[----:B------:R-:W-:-:S04]  /*2e90*/  UIADD3 UR6, UP0, UPT, UR6, 0x1, URZ ;  /* 0x0000000106067890 */ /* 0x000fc8000ff1e0ff */
[----:B------:R-:W-:Y:S02]  /*2ea0*/  UIADD3.X UR7, UPT, UPT, URZ, UR7, URZ, UP0, !UPT ;  /* 0x00000007ff077290 */ /* 0x000fe400087fe4ff */
[----:B------:R-:W-:-:S04]  /*2eb0*/  UISETP.NE.U32.AND UP0, UPT, UR6, UR11, UPT ;  /* 0x0000000b0600728c */ /* 0x000fc8000bf05070 */
[----:B------:R-:W-:-:S09]  /*2ec0*/  UISETP.NE.AND.EX UP0, UPT, UR7, UR12, UPT, UP0 ;  /* 0x0000000c0700728c */ /* 0x000fd2000bf05300 */
[----:B------:R-:W-:Y:S05]  /*2ed0*/  BRA.U UP0, `(.L_x_217) ;  /* 0xffffffd100f07547 */ /* 0x000fea000b83ffff */
[----:B------:R-:W-:Y:S05]  /*2ee0*/  EXIT ;  /* 0x000000000000794d */ /* 0x000fea0003800000 */
.L_x_218:
        /* <DEDUP_REMOVED lines=9> */
.L_x_510:


//--------------------- .text._ZN3cub18CUB_300001_SM_10006detail10radix_sort31DeviceRadixSortSingleTileKernelINS1_5radix10policy_hubIiNS0_8NullTypeEyE10Policy1000ELNS0_9SortOrderE0EiS6_yNS1_21identity_decomposer_tEEEvPKT1_PSB_PKT2_PSF_T3_iiT4_ --------------------------
	.section	.text._ZN3cub18CUB_300001_SM_10006detail10radix_sort31DeviceRadixSortSingleTileKernelINS1_5radix10policy_hubIiNS0_8NullTypeEyE10Policy1000ELNS0_9SortOrderE0EiS6_yNS1_21identity_decomposer_tEEEvPKT1_PSB_PKT2_PSF_T3_iiT4_,"ax",@progbits
	.align	128
        .global         _ZN3cub18CUB_300001_SM_10006detail10radix_sort31DeviceRadixSortSingleTileKernelINS1_5radix10policy_hubIiNS0_8NullTypeEyE10Policy1000ELNS0_9SortOrderE0EiS6_yNS1_21identity_decomposer_tEEEvPKT1_PSB_PKT2_PSF_T3_iiT4_
        .type           _ZN3cub18CUB_300001_SM_10006detail10radix_sort31DeviceRadixSortSingleTileKernelINS1_5radix10policy_hubIiNS0_8NullTypeEyE10Policy1000ELNS0_9SortOrderE0EiS6_yNS1_21identity_decomposer_tEEEvPKT1_PSB_PKT2_PSF_T3_iiT4_,@function
        .size           _ZN3cub18CUB_300001_SM_10006detail10radix_sort31DeviceRadixSortSingleTileKernelINS1_5radix10policy_hubIiNS0_8NullTypeEyE10Policy1000ELNS0_9SortOrderE0EiS6_yNS1_21identity_decomposer_tEEEvPKT1_PSB_PKT2_PSF_T3_iiT4_,(.L_x_511 - _ZN3cub18CUB_300001_SM_10006detail10radix_sort31DeviceRadixSortSingleTileKernelINS1_5radix10policy_hubIiNS0_8NullTypeEyE10Policy1000ELNS0_9SortOrderE0EiS6_yNS1_21identity_decomposer_tEEEvPKT1_PSB_PKT2_PSF_T3_iiT4_)
        .other          _ZN3cub18CUB_300001_SM_10006detail10radix_sort31DeviceRadixSortSingleTileKernelINS1_5radix10policy_hubIiNS0_8NullTypeEyE10Policy1000ELNS0_9SortOrderE0EiS6_yNS1_21identity_decomposer_tEEEvPKT1_PSB_PKT2_PSF_T3_iiT4_,@"STO_CUDA_ENTRY STV_DEFAULT"
_ZN3cub18CUB_300001_SM_10006detail10radix_sort31DeviceRadixSortSingleTileKernelINS1_5radix10policy_hubIiNS0_8NullTypeEyE10Policy1000ELNS0_9SortOrderE0EiS6_yNS1_21identity_decomposer_tEEEvPKT1_PSB_PKT2_PSF_T3_iiT4_:
.text._ZN3cub18CUB_300001_SM_10006detail10radix_sort31DeviceRadixSortSingleTileKernelINS1_5radix10policy_hubIiNS0_8NullTypeEyE10Policy1000ELNS0_9SortOrderE0EiS6_yNS1_21identity_decomposer_tEEEvPKT1_PSB_PKT2_PSF_T3_iiT4_:
[----:B------:R-:W-:Y:S01]  /*0000*/  LDC R1, c[0x0][0x37c] ;  /* 0x0000df00ff017b82 */ /* 0x000fe20000000800 */
[----:B------:R-:W0:Y:S01]  /*0010*/  S2R R0, SR_TID.X ;  /* 0x0000000000007919 */ /* 0x000e220000002100 */
[----:B------:R-:W1:Y:S06]  /*0020*/  LDCU UR4, c[0x0][0x3a0] ;  /* 0x00007400ff0477ac */ /* 0x000e6c0008000800 */
[----:B------:R-:W2:Y:S01]  /*0030*/  LDC.64 R4, c[0x0][0x380] ;  /* 0x0000e000ff047b82 */ /* 0x000ea20000000a00 */
[----:B------:R-:W3:Y:S01]  /*0040*/  LDCU.64 UR8, c[0x0][0x358] ;  /* 0x00006b00ff0877ac */ /* 0x000ee20008000a00 */
[----:B------:R-:W-:-:S02]  /*0050*/  IMAD.MOV.U32 R13, RZ, RZ, -0x1 ;  /* 0xffffffffff0d7424 */ /* 0x000fc400078e00ff */
[----:B------:R-:W-:Y:S02]  /*0060*/  IMAD.MOV.U32 R14, RZ, RZ, -0x1 ;  /* 0xffffffffff0e7424 */ /* 0x000fe400078e00ff */
[----:B------:R-:W-:Y:S02]  /*0070*/  IMAD.MOV.U32 R20, RZ, RZ, -0x1 ;  /* 0xffffffffff147424 */ /* 0x000fe400078e00ff */
[----:B------:R-:W-:Y:S01]  /*0080*/  IMAD.MOV.U32 R21, RZ, RZ, -0x1 ;  /* 0xffffffffff157424 */ /* 0x000fe200078e00ff */
[----:B------:R-:W4:Y:S01]  /*0090*/  S2UR UR6, SR_CgaCtaId ;  /* 0x00000000000679c3 */ /* 0x000f220000008800 */
[----:B------:R-:W2:Y:S01]  /*00a0*/  S2R R23, SR_LANEID ;  /* 0x0000000000177919 */ /* 0x000ea20000000000 */
[----:B------:R-:W-:Y:S01]  /*00b0*/  IMAD.MOV.U32 R25, RZ, RZ, -0x1 ;  /* 0xffffffffff197424 */ /* 0x000fe200078e00ff */
[----:B------:R-:W1:Y:S01]  /*00c0*/  LDCU UR10, c[0x0][0x3ac] ;  /* 0x00007580ff0a77ac */ /* 0x000e620008000800 */
[----:B0-----:R-:W-:-:S04]  /*00d0*/  IMAD R7, R0, 0x13, RZ ;  /* 0x0000001300077824 */ /* 0x001fc800078e02ff */
[C---:B------:R-:W-:Y:S01]  /*00e0*/  VIADD R2, R7.reuse, 0x1 ;  /* 0x0000000107027836 */ /* 0x040fe20000000000 */
[C---:B-1----:R-:W-:Y:S01]  /*00f0*/  ISETP.GE.AND P1, PT, R7.reuse, UR4, PT ;  /* 0x0000000407007c0c */ /* 0x042fe2000bf26270 */
[----:B--2---:R-:W-:-:S03]  /*0100*/  IMAD.WIDE.U32 R4, R7, 0x4, R4 ;  /* 0x0000000407047825 */ /* 0x004fc600078e0004 */
[----:B------:R-:W-:Y:S01]  /*0110*/  ISETP.GE.AND P2, PT, R2, UR4, PT ;  /* 0x0000000402007c0c */ /* 0x000fe2000bf46270 */
[C---:B------:R-:W-:Y:S02]  /*0120*/  VIADD R2, R7.reuse, 0x2 ;  /* 0x0000000207027836 */ /* 0x040fe40000000000 */
[----:B------:R-:W-:-:S03]  /*0130*/  VIADD R3, R7, 0x3 ;  /* 0x0000000307037836 */ /* 0x000fc60000000000 */
[----:B------:R-:W-:Y:S01]  /*0140*/  ISETP.GE.AND P3, PT, R2, UR4, PT ;  /* 0x0000000402007c0c */ /* 0x000fe2000bf66270 */
[----:B------:R-:W-:Y:S01]  /*0150*/  VIADD R2, R7, 0x4 ;  /* 0x0000000407027836 */ /* 0x000fe20000000000 */
[----:B------:R-:W-:Y:S01]  /*0160*/  ISETP.GE.AND P4, PT, R3, UR4, PT ;  /* 0x0000000403007c0c */ /* 0x000fe2000bf86270 */
[----:B---3--:R-:W2:Y:S03]  /*0170*/  @!P1 LDG.E R12, desc[UR8][R4.64] ;  /* 0x00000008040c9981 */ /* 0x008ea6000c1e1900 */
[----:B------:R-:W-:Y:S01]  /*0180*/  ISETP.GE.AND P5, PT, R2, UR4, PT ;  /* 0x0000000402007c0c */ /* 0x000fe2000bfa6270 */
[----:B------:R-:W3:Y:S06]  /*0190*/  @!P2 LDG.E R6, desc[UR8][R4.64+0x4] ;  /* 0x000004080406a981 */ /* 0x000eec000c1e1900 */
[----:B------:R-:W5:Y:S04]  /*01a0*/  @!P3 LDG.E R8, desc[UR8][R4.64+0x8] ;  /* 0x000008080408b981 */ /* 0x000f68000c1e1900 */
[----:B------:R-:W4:Y:S04]  /*01b0*/  @!P4 LDG.E R9, desc[UR8][R4.64+0xc] ;  /* 0x00000c080409c981 */ /* 0x000f28000c1e1900 */
[----:B------:R-:W4:Y:S01]  /*01c0*/  @!P5 LDG.E R10, desc[UR8][R4.64+0x10] ;  /* 0x00001008040ad981 */ /* 0x000f22000c1e1900 */
[----:B------:R-:W-:-:S02]  /*01d0*/  VIADD R2, R7, 0x5 ;  /* 0x0000000507027836 */ /* 0x000fc40000000000 */
[C---:B------:R-:W-:Y:S02]  /*01e0*/  VIADD R11, R7.reuse, 0x7 ;  /* 0x00000007070b7836 */ /* 0x040fe40000000000 */
[----:B------:R-:W-:Y:S01]  /*01f0*/  VIADD R3, R7, 0x6 ;  /* 0x0000000607037836 */ /* 0x000fe20000000000 */
[----:B------:R-:W-:Y:S01]  /*0200*/  ISETP.GE.AND P6, PT, R2, UR4, PT ;  /* 0x0000000402007c0c */ /* 0x000fe2000bfc6270 */
[----:B------:R-:W-:-:S03]  /*0210*/  IMAD.MOV.U32 R2, RZ, RZ, -0x1 ;  /* 0xffffffffff027424 */ /* 0x000fc600078e00ff */
[----:B------:R-:W-:Y:S01]  /*0220*/  ISETP.GE.AND P0, PT, R3, UR4, PT ;  /* 0x0000000403007c0c */ /* 0x000fe2000bf06270 */
[----:B------:R-:W-:Y:S02]  /*0230*/  IMAD.MOV.U32 R3, RZ, RZ, -0x1 ;  /* 0xffffffffff037424 */ /* 0x000fe400078e00ff */
[----:B------:R-:W-:-:S06]  /*0240*/  VIADD R15, R7, 0xb ;  /* 0x0000000b070f7836 */ /* 0x000fcc0000000000 */
[----:B------:R-:W4:Y:S01]  /*0250*/  @!P6 LDG.E R17, desc[UR8][R4.64+0x14] ;  /* 0x000014080411e981 */ /* 0x000f22000c1e1900 */
[----:B--2---:R-:W-:Y:S01]  /*0260*/  @!P1 LOP3.LUT R2, R12, 0x80000000, RZ, 0x3c, !PT ;  /* 0x800000000c029812 */ /* 0x004fe200078e3cff */
[----:B------:R-:W-:Y:S01]  /*0270*/  IMAD.MOV.U32 R12, RZ, RZ, -0x1 ;  /* 0xffffffffff0c7424 */ /* 0x000fe200078e00ff */
[----:B------:R-:W-:Y:S01]  /*0280*/  ISETP.GE.AND P1, PT, R11, UR4, PT ;  /* 0x000000040b007c0c */ /* 0x000fe2000bf26270 */
[C---:B------:R-:W-:Y:S01]  /*0290*/  VIADD R11, R7.reuse, 0x8 ;  /* 0x00000008070b7836 */ /* 0x040fe20000000000 */
[----:B---3--:R-:W-:Y:S01]  /*02a0*/  @!P2 LOP3.LUT R3, R6, 0x80000000, RZ, 0x3c, !PT ;  /* 0x800000000603a812 */ /* 0x008fe200078e3cff */
[----:B------:R-:W-:-:S03]  /*02b0*/  VIADD R6, R7, 0x9 ;  /* 0x0000000907067836 */ /* 0x000fc60000000000 */
[----:B------:R-:W-:Y:S01]  /*02c0*/  ISETP.GE.AND P2, PT, R11, UR4, PT ;  /* 0x000000040b007c0c */ /* 0x000fe2000bf46270 */
[----:B------:R-:W-:Y:S01]  /*02d0*/  VIADD R11, R7, 0xa ;  /* 0x0000000a070b7836 */ /* 0x000fe20000000000 */
[----:B-----5:R-:W-:Y:S02]  /*02e0*/  @!P3 LOP3.LUT R12, R8, 0x80000000, RZ, 0x3c, !PT ;  /* 0x80000000080cb812 */ /* 0x020fe400078e3cff */
[----:B------:R-:W-:Y:S02]  /*02f0*/  ISETP.GE.AND P3, PT, R6, UR4, PT ;  /* 0x0000000406007c0c */ /* 0x000fe4000bf66270 */
[----:B----4-:R-:W-:Y:S01]  /*0300*/  @!P4 LOP3.LUT R13, R9, 0x80000000, RZ, 0x3c, !PT ;  /* 0x80000000090dc812 */ /* 0x010fe200078e3cff */
[----:B------:R-:W2:Y:S01]  /*0310*/  @!P0 LDG.E R6, desc[UR8][R4.64+0x18] ;  /* 0x0000180804068981 */ /* 0x000ea2000c1e1900 */
[----:B------:R-:W-:Y:S02]  /*0320*/  ISETP.GE.AND P4, PT, R11, UR4, PT ;  /* 0x000000040b007c0c */ /* 0x000fe4000bf86270 */
[----:B------:R-:W-:Y:S01]  /*0330*/  @!P5 LOP3.LUT R14, R10, 0x80000000, RZ, 0x3c, !PT ;  /* 0x800000000a0ed812 */ /* 0x000fe200078e3cff */
[----:B------:R-:W3:Y:S01]  /*0340*/  @!P1 LDG.E R8, desc[UR8][R4.64+0x1c] ;  /* 0x00001c0804089981 */ /* 0x000ee2000c1e1900 */
[----:B------:R-:W-:-:S03]  /*0350*/  ISETP.GE.AND P5, PT, R15, UR4, PT ;  /* 0x000000040f007c0c */ /* 0x000fc6000bfa6270 */
[----:B------:R-:W4:Y:S04]  /*0360*/  @!P2 LDG.E R9, desc[UR8][R4.64+0x20] ;  /* 0x000020080409a981 */ /* 0x000f28000c1e1900 */
[----:B------:R-:W5:Y:S04]  /*0370*/  @!P3 LDG.E R10, desc[UR8][R4.64+0x24] ;  /* 0x00002408040ab981 */ /* 0x000f68000c1e1900 */
[----:B------:R-:W5:Y:S04]  /*0380*/  @!P4 LDG.E R11, desc[UR8][R4.64+0x28] ;  /* 0x00002808040bc981 */ /* 0x000f68000c1e1900 */
[----:B------:R-:W5:Y:S01]  /*0390*/  @!P5 LDG.E R22, desc[UR8][R4.64+0x2c] ;  /* 0x00002c080416d981 */ /* 0x000f62000c1e1900 */
[----:B------:R-:W-:-:S02]  /*03a0*/  VIADD R16, R7, 0xc ;  /* 0x0000000c07107836 */ /* 0x000fc40000000000 */
[----:B------:R-:W-:Y:S01]  /*03b0*/  IMAD.MOV.U32 R15, RZ, RZ, -0x1 ;  /* 0xffffffffff0f7424 */ /* 0x000fe200078e00ff */
[----:B------:R-:W-:Y:S01]  /*03c0*/  @!P6 LOP3.LUT R15, R17, 0x80000000, RZ, 0x3c, !PT ;  /* 0x80000000110fe812 */ /* 0x000fe200078e3cff */
[C---:B------:R-:W-:Y:S01]  /*03d0*/  VIADD R18, R7.reuse, 0xd ;  /* 0x0000000d07127836 */ /* 0x040fe20000000000 */
[----:B------:R-:W-:Y:S01]  /*03e0*/  ISETP.GE.AND P6, PT, R16, UR4, PT ;  /* 0x0000000410007c0c */ /* 0x000fe2000bfc6270 */
[----:B------:R-:W-:Y:S02]  /*03f0*/  IMAD.MOV.U32 R16, RZ, RZ, -0x1 ;  /* 0xffffffffff107424 */ /* 0x000fe400078e00ff */
[----:B------:R-:W-:Y:S02]  /*0400*/  IMAD.MOV.U32 R17, RZ, RZ, -0x1 ;  /* 0xffffffffff117424 */ /* 0x000fe400078e00ff */
[----:B------:R-:W-:-:S08]  /*0410*/  VIADD R19, R7, 0xe ;  /* 0x0000000e07137836 */ /* 0x000fd00000000000 */
[----:B------:R-:W5:Y:S01]  /*0420*/  @!P6 LDG.E R24, desc[UR8][R4.64+0x30] ;  /* 0x000030080418e981 */ /* 0x000f62000c1e1900 */
[----:B--2---:R-:W-:Y:S01]  /*0430*/  @!P0 LOP3.LUT R16, R6, 0x80000000, RZ, 0x3c, !PT ;  /* 0x8000000006108812 */ /* 0x004fe200078e3cff */
[C---:B------:R-:W-:Y:S01]  /*0440*/  VIADD R6, R7.reuse, 0xf ;  /* 0x0000000f07067836 */ /* 0x040fe20000000000 */
[----:B------:R-:W-:Y:S01]  /*0450*/  ISETP.GE.AND P0, PT, R18, UR4, PT ;  /* 0x0000000412007c0c */ /* 0x000fe2000bf06270 */
[----:B------:R-:W-:Y:S01]  /*0460*/  IMAD.MOV.U32 R18, RZ, RZ, -0x1 ;  /* 0xffffffffff127424 */ /* 0x000fe200078e00ff */
[----:B---3--:R-:W-:Y:S01]  /*0470*/  @!P1 LOP3.LUT R17, R8, 0x80000000, RZ, 0x3c, !PT ;  /* 0x8000000008119812 */ /* 0x008fe200078e3cff */
[----:B------:R-:W-:Y:S01]  /*0480*/  VIADD R8, R7, 0x10 ;  /* 0x0000001007087836 */ /* 0x000fe20000000000 */
[----:B----4-:R-:W-:Y:S02]  /*0490*/  @!P2 LOP3.LUT R18, R9, 0x80000000, RZ, 0x3c, !PT ;  /* 0x800000000912a812 */ /* 0x010fe400078e3cff */
[----:B------:R-:W-:Y:S01]  /*04a0*/  ISETP.GE.AND P2, PT, R6, UR4, PT ;  /* 0x0000000406007c0c */ /* 0x000fe2000bf46270 */
[----:B------:R-:W-:-:S02]  /*04b0*/  VIADD R6, R7, 0x11 ;  /* 0x0000001107067836 */ /* 0x000fc40000000000 */
[----:B------:R-:W-:Y:S01]  /*04c0*/  VIADD R7, R7, 0x12 ;  /* 0x0000001207077836 */ /* 0x000fe20000000000 */
[----:B------:R-:W-:Y:S01]  /*04d0*/  ISETP.GE.AND P1, PT, R19, UR4, PT ;  /* 0x0000000413007c0c */ /* 0x000fe2000bf26270 */
[----:B------:R-:W-:Y:S01]  /*04e0*/  IMAD.MOV.U32 R19, RZ, RZ, -0x1 ;  /* 0xffffffffff137424 */ /* 0x000fe200078e00ff */
[----:B-----5:R-:W-:Y:S02]  /*04f0*/  @!P3 LOP3.LUT R19, R10, 0x80000000, RZ, 0x3c, !PT ;  /* 0x800000000a13b812 */ /* 0x020fe400078e3cff */
[----:B------:R-:W-:Y:S02]  /*0500*/  @!P4 LOP3.LUT R20, R11, 0x80000000, RZ, 0x3c, !PT ;  /* 0x800000000b14c812 */ /* 0x000fe400078e3cff */
[----:B------:R-:W-:Y:S02]  /*0510*/  @!P5 LOP3.LUT R21, R22, 0x80000000, RZ, 0x3c, !PT ;  /* 0x800000001615d812 */ /* 0x000fe400078e3cff */
[----:B------:R-:W-:Y:S02]  /*0520*/  ISETP.GE.AND P3, PT, R8, UR4, PT ;  /* 0x0000000408007c0c */ /* 0x000fe4000bf66270 */
[----:B------:R-:W-:Y:S01]  /*0530*/  ISETP.GE.AND P4, PT, R6, UR4, PT ;  /* 0x0000000406007c0c */ /* 0x000fe2000bf86270 */
[----:B------:R-:W2:Y:S01]  /*0540*/  @!P2 LDG.E R8, desc[UR8][R4.64+0x3c] ;  /* 0x00003c080408a981 */ /* 0x000ea2000c1e1900 */
[----:B------:R-:W-:Y:S01]  /*0550*/  ISETP.GE.AND P5, PT, R7, UR4, PT ;  /* 0x0000000407007c0c */ /* 0x000fe2000bfa6270 */
[----:B------:R-:W0:Y:S02]  /*0560*/  LDCU.64 UR4, c[0x0][0x3a8] ;  /* 0x00007500ff0477ac */ /* 0x000e240008000a00 */
[----:B------:R-:W3:Y:S04]  /*0570*/  @!P0 LDG.E R6, desc[UR8][R4.64+0x34] ;  /* 0x0000340804068981 */ /* 0x000ee8000c1e1900 */
[----:B------:R-:W4:Y:S04]  /*0580*/  @!P1 LDG.E R7, desc[UR8][R4.64+0x38] ;  /* 0x0000380804079981 */ /* 0x000f28000c1e1900 */
[----:B------:R-:W5:Y:S04]  /*0590*/  @!P3 LDG.E R9, desc[UR8][R4.64+0x40] ;  /* 0x000040080409b981 */ /* 0x000f68000c1e1900 */
[----:B------:R-:W5:Y:S04]  /*05a0*/  @!P4 LDG.E R10, desc[UR8][R4.64+0x44] ;  /* 0x00004408040ac981 */ /* 0x000f68000c1e1900 */
[----:B------:R-:W5:Y:S01]  /*05b0*/  @!P5 LDG.E R11, desc[UR8][R4.64+0x48] ;  /* 0x00004808040bd981 */ /* 0x000f62000c1e1900 */
[----:B0-----:R-:W-:-:S02]  /*05c0*/  UIADD3 UR7, UPT, UPT, UR4, 0x6, URZ ;  /* 0x0000000604077890 */ /* 0x001fc4000fffe0ff */
[----:B------:R-:W-:-:S03]  /*05d0*/  UIADD3 UR5, UPT, UPT, -UR4, UR5, URZ ;  /* 0x0000000504057290 */ /* 0x000fc6000fffe1ff */
[----:B------:R-:W-:Y:S02]  /*05e0*/  UMOV UR4, 0x400 ;  /* 0x0000040000047882 */ /* 0x000fe40000000000 */
[----:B------:R-:W-:Y:S01]  /*05f0*/  ULEA UR4, UR6, UR4, 0x18 ;  /* 0x0000000406047291 */ /* 0x000fe2000f8ec0ff */
[----:B------:R-:W-:-:S05]  /*0600*/  SHF.R.U32.HI R105, RZ, 0x5, R0 ;  /* 0x00000005ff697819 */ /* 0x000fca0000011600 */
[----:B------:R-:W-:Y:S01]  /*0610*/  LEA R29, R0, UR4, 0x2 ;  /* 0x00000004001d7c11 */ /* 0x000fe2000f8e10ff */
[----:B------:R-:W-:Y:S01]  /*0620*/  IMAD.MOV.U32 R22, RZ, RZ, -0x1 ;  /* 0xffffffffff167424 */ /* 0x000fe200078e00ff */
[----:B------:R-:W-:-:S03]  /*0630*/  @!P6 LOP3.LUT R22, R24, 0x80000000, RZ, 0x3c, !PT ;  /* 0x800000001816e812 */ /* 0x000fc600078e3cff */
[----:B------:R-:W-:Y:S01]  /*0640*/  IMAD R31, R0, 0x80, R29 ;  /* 0x00000080001f7824 */ /* 0x000fe200078e021d */
[----:B------:R-:W-:Y:S01]  /*0650*/  LEA R32, R105, UR4, 0x2 ;  /* 0x0000000469207c11 */ /* 0x000fe2000f8e10ff */
[----:B------:R-:W-:Y:S02]  /*0660*/  IMAD.MOV.U32 R24, RZ, RZ, -0x1 ;  /* 0xffffffffff187424 */ /* 0x000fe400078e00ff */
[----:B------:R-:W-:Y:S02]  /*0670*/  IMAD.MOV.U32 R26, RZ, RZ, -0x1 ;  /* 0xffffffffff1a7424 */ /* 0x000fe400078e00ff */
[----:B------:R-:W-:Y:S02]  /*0680*/  IMAD.MOV.U32 R27, RZ, RZ, -0x1 ;  /* 0xffffffffff1b7424 */ /* 0x000fe400078e00ff */
[----:B------:R-:W-:Y:S02]  /*0690*/  IMAD.MOV.U32 R28, RZ, RZ, -0x1 ;  /* 0xffffffffff1c7424 */ /* 0x000fe400078e00ff */
[----:B------:R-:W-:-:S02]  /*06a0*/  IMAD.MOV.U32 R30, RZ, RZ, -0x1 ;  /* 0xffffffffff1e7424 */ /* 0x000fc400078e00ff */
[----:B------:R-:W-:Y:S01]  /*06b0*/  IMAD R33, R0, -0x38, R31 ;  /* 0xffffffc800217824 */ /* 0x000fe200078e021f */
[----:B------:R-:W-:Y:S01]  /*06c0*/  BAR.SYNC.DEFER_BLOCKING 0x0 ;  /* 0x0000000000007b1d */ /* 0x000fe20000010000 */
[----:B--2---:R-:W-:Y:S02]  /*06d0*/  @!P2 LOP3.LUT R26, R8, 0x80000000, RZ, 0x3c, !PT ;  /* 0x80000000081aa812 */ /* 0x004fe400078e3cff */
[----:B---3--:R-:W-:Y:S02]  /*06e0*/  @!P0 LOP3.LUT R24, R6, 0x80000000, RZ, 0x3c, !PT ;  /* 0x8000000006188812 */ /* 0x008fe400078e3cff */
[----:B----4-:R-:W-:Y:S02]  /*06f0*/  @!P1 LOP3.LUT R25, R7, 0x80000000, RZ, 0x3c, !PT ;  /* 0x8000000007199812 */ /* 0x010fe400078e3cff */
[----:B-----5:R-:W-:Y:S02]  /*0700*/  @!P3 LOP3.LUT R27, R9, 0x80000000, RZ, 0x3c, !PT ;  /* 0x80000000091bb812 */ /* 0x020fe400078e3cff */
[----:B------:R-:W-:-:S02]  /*0710*/  @!P4 LOP3.LUT R28, R10, 0x80000000, RZ, 0x3c, !PT ;  /* 0x800000000a1cc812 */ /* 0x000fc400078e3cff */
[----:B------:R-:W-:-:S07]  /*0720*/  @!P5 LOP3.LUT R30, R11, 0x80000000, RZ, 0x3c, !PT ;  /* 0x800000000b1ed812 */ /* 0x000fce00078e3cff */
.L_x_220:
[----:B------:R-:W-:Y:S01]  /*0730*/  UISETP.LT.AND UP0, UPT, UR5, 0x6, UPT ;  /* 0x000000060500788c */ /* 0x000fe2000bf01270 */
[----:B------:R-:W-:Y:S01]  /*0740*/  STS [R29], RZ ;  /* 0x000000ff1d007388 */ /* 0x000fe20000000800 */
[----:B------:R-:W-:Y:S01]  /*0750*/  UIADD3 UR6, UPT, UPT, UR7, -0x6, URZ ;  /* 0xfffffffa07067890 */ /* 0x000fe2000fffe0ff */
[----:B------:R-:W-:Y:S01]  /*0760*/  ISETP.NE.AND P1, PT, R23, 0x1f, PT ;  /* 0x0000001f1700780c */ /* 0x000fe20003f25270 */
[----:B------:R-:W-:Y:S01]  /*0770*/  USEL UR4, UR5, 0x6, UP0 ;  /* 0x0000000605047887 */ /* 0x000fe20008000000 */
[----:B------:R-:W-:Y:S01]  /*0780*/  STS [R29+0x400], RZ ;  /* 0x000400ff1d007388 */ /* 0x000fe20000000800 */
[C---:B------:R-:W-:Y:S01]  /*0790*/  ISETP.NE.AND P2, PT, R105.reuse, 0x6, PT ;  /* 0x000000066900780c */ /* 0x040fe20003f45270 */
[----:B------:R-:W-:Y:S01]  /*07a0*/  UISETP.GE.AND UP0, UPT, UR7, UR10, UPT ;  /* 0x0000000a0700728c */ /* 0x000fe2000bf06270 */
[----:B0-2---:R-:W-:Y:S01]  /*07b0*/  SHF.R.U32.HI R4, RZ, UR6, R2 ;  /* 0x00000006ff047c19 */ /* 0x005fe20008011602 */
[----:B------:R-:W-:Y:S01]  /*07c0*/  UBMSK UR4, URZ, UR4 ;  /* 0x00000004ff04729b */ /* 0x000fe20008000000 */
[----:B------:R-:W-:Y:S01]  /*07d0*/  STS [R29+0x800], RZ ;  /* 0x000800ff1d007388 */ /* 0x000fe20000000800 */
[----:B------:R-:W-:-:S03]  /*07e0*/  ISETP.NE.AND P3, PT, R105, 0x7, PT ;  /* 0x000000076900780c */ /* 0x000fc60003f65270 */
[----:B------:R-:W-:Y:S01]  /*07f0*/  STS [R29+0xc00], RZ ;  /* 0x000c00ff1d007388 */ /* 0x000fe20000000800 */
[----:B------:R-:W-:-:S03]  /*0800*/  LOP3.LUT R4, R4, UR4, RZ, 0xc0, !PT ;  /* 0x0000000404047c12 */ /* 0x000fc6000f8ec0ff */
[----:B------:R-:W-:Y:S02]  /*0810*/  STS [R29+0x1000], RZ ;  /* 0x001000ff1d007388 */ /* 0x000fe40000000800 */
[----:B------:R-:W-:Y:S01]  /*0820*/  IMAD.SHL.U32 R5, R4, 0x400, RZ ;  /* 0x0000040004057824 */ /* 0x000fe200078e00ff */
[----:B------:R-:W-:Y:S01]  /*0830*/  SHF.R.U32.HI R4, RZ, 0x4, R4 ;  /* 0x00000004ff047819 */ /* 0x000fe20000011604 */
[----:B------:R-:W-:Y:S03]  /*0840*/  STS [R29+0x1400], RZ ;  /* 0x001400ff1d007388 */ /* 0x000fe60000000800 */
[----:B------:R-:W-:Y:S01]  /*0850*/  LOP3.LUT R36, R5, 0x7c00, RZ, 0xc0, !PT ;  /* 0x00007c0005247812 */ /* 0x000fe200078ec0ff */
[----:B------:R-:W-:Y:S01]  /*0860*/  STS [R29+0x1800], RZ ;  /* 0x001800ff1d007388 */ /* 0x000fe20000000800 */
[----:B------:R-:W-:-:S03]  /*0870*/  LOP3.LUT R4, R4, 0xffffffe, RZ, 0xc0, !PT ;  /* 0x0ffffffe04047812 */ /* 0x000fc600078ec0ff */
[----:B------:R-:W-:Y:S01]  /*0880*/  STS [R29+0x1c00], RZ ;  /* 0x001c00ff1d007388 */ /* 0x000fe20000000800 */
[----:B------:R-:W-:Y:S02]  /*0890*/  IADD3 R36, PT, PT, R4, R29, R36 ;  /* 0x0000001d04247210 */ /* 0x000fe40007ffe024 */
[----:B------:R-:W-:Y:S01]  /*08a0*/  SHF.R.U32.HI R4, RZ, UR6, R3 ;  /* 0x00000006ff047c19 */ /* 0x000fe20008011603 */
[----:B------:R-:W-:Y:S03]  /*08b0*/  STS [R29+0x2000], RZ ;  /* 0x002000ff1d007388 */ /* 0x000fe60000000800 */
[----:B------:R-:W-:Y:S01]  /*08c0*/  LOP3.LUT R4, R4, UR4, RZ, 0xc0, !PT ;  /* 0x0000000404047c12 */ /* 0x000fe2000f8ec0ff */
[----:B------:R-:W-:Y:S03]  /*08d0*/  STS [R29+0x2400], RZ ;  /* 0x002400ff1d007388 */ /* 0x000fe60000000800 */
[----:B------:R-:W-:Y:S01]  /*08e0*/  SHF.R.U32.HI R6, RZ, 0x4, R4 ;  /* 0x00000004ff067819 */ /* 0x000fe20000011604 */
[----:B------:R-:W-:Y:S01]  /*08f0*/  STS [R29+0x2800], RZ ;  /* 0x002800ff1d007388 */ /* 0x000fe20000000800 */
[----:B------:R-:W-:-:S02]  /*0900*/  IMAD.SHL.U32 R5, R4, 0x400, RZ ;  /* 0x0000040004057824 */ /* 0x000fc400078e00ff */
[----:B------:R-:W-:Y:S01]  /*0910*/  LOP3.LUT R6, R6, 0xffffffe, RZ, 0xc0, !PT ;  /* 0x0ffffffe06067812 */ /* 0x000fe200078ec0ff */
[----:B------:R-:W-:Y:S02]  /*0920*/  STS [R29+0x2c00], RZ ;  /* 0x002c00ff1d007388 */ /* 0x000fe40000000800 */
[----:B------:R-:W-:Y:S02]  /*0930*/  LOP3.LUT R4, R5, 0x7c00, RZ, 0xc0, !PT ;  /* 0x00007c0005047812 */ /* 0x000fe400078ec0ff */
[----:B------:R-:W-:Y:S02]  /*0940*/  STS [R29+0x3000], RZ ;  /* 0x003000ff1d007388 */ /* 0x000fe40000000800 */
[----:B------:R-:W-:Y:S02]  /*0950*/  IADD3 R37, PT, PT, R6, R29, R4 ;  /* 0x0000001d06257210 */ /* 0x000fe40007ffe004 */
[----:B------:R-:W-:Y:S01]  /*0960*/  STS [R29+0x3400], RZ ;  /* 0x003400ff1d007388 */ /* 0x000fe20000000800 */
[----:B------:R-:W-:-:S03]  /*0970*/  SHF.R.U32.HI R4, RZ, UR6, R12 ;  /* 0x00000006ff047c19 */ /* 0x000fc6000801160c */
        /* <DEDUP_REMOVED lines=10> */
[----:B------:R-:W-:-:S03]  /*0a20*/  IADD3 R39, PT, PT, R39, R29, R6 ;  /* 0x0000001d27277210 */ /* 0x000fc60007ffe006 */
[----:B------:R-:W-:Y:S04]  /*0a30*/  STS [R29+0x4c00], RZ ;  /* 0x004c00ff1d007388 */ /* 0x000fe80000000800 */
        /* <DEDUP_REMOVED lines=13> */
[----:B------:R-:W0:Y:S02]  /*0b10*/  LDS.U16 R34, [R36] ;  /* 0x0000000024227984 */ /* 0x000e240000000400 */
[----:B0-----:R-:W-:-:S05]  /*0b20*/  VIADD R5, R34, 0x1 ;  /* 0x0000000122057836 */ /* 0x001fca0000000000 */
[----:B------:R0:W-:Y:S04]  /*0b30*/  STS.U16 [R36], R5 ;  /* 0x0000000524007388 */ /* 0x0001e80000000400 */
[----:B------:R-:W1:Y:S01]  /*0b40*/  LDS.U16 R38, [R37] ;  /* 0x0000000025267984 */ /* 0x000e620000000400 */
[----:B0-----:R-:W-:-:S04]  /*0b50*/  SHF.R.U32.HI R5, RZ, UR6, R13 ;  /* 0x00000006ff057c19 */ /* 0x001fc8000801160d */
[----:B------:R-:W-:-:S05]  /*0b60*/  LOP3.LUT R5, R5, UR4, RZ, 0xc0, !PT ;  /* 0x0000000405057c12 */ /* 0x000fca000f8ec0ff */
[----:B------:R-:W-:Y:S01]  /*0b70*/  IMAD.SHL.U32 R6, R5, 0x400, RZ ;  /* 0x0000040005067824 */ /* 0x000fe200078e00ff */
[----:B------:R-:W-:-:S04]  /*0b80*/  SHF.R.U32.HI R5, RZ, 0x4, R5 ;  /* 0x00000004ff057819 */ /* 0x000fc80000011605 */
[----:B------:R-:W-:Y:S02]  /*0b90*/  LOP3.LUT R8, R6, 0x7c00, RZ, 0xc0, !PT ;  /* 0x00007c0006087812 */ /* 0x000fe400078ec0ff */
[----:B------:R-:W-:-:S04]  /*0ba0*/  LOP3.LUT R5, R5, 0xffffffe, RZ, 0xc0, !PT ;  /* 0x0ffffffe05057812 */ /* 0x000fc800078ec0ff */
[----:B------:R-:W-:Y:S01]  /*0bb0*/  IADD3 R41, PT, PT, R5, R29, R8 ;  /* 0x0000001d05297210 */ /* 0x000fe20007ffe008 */
[----:B-1----:R-:W-:-:S05]  /*0bc0*/  VIADD R4, R38, 0x1 ;  /* 0x0000000126047836 */ /* 0x002fca0000000000 */
[----:B------:R0:W-:Y:S04]  /*0bd0*/  STS.U16 [R37], R4 ;  /* 0x0000000425007388 */ /* 0x0001e80000000400 */
[----:B------:R-:W1:Y:S01]  /*0be0*/  LDS.U16 R40, [R39] ;  /* 0x0000000027287984 */ /* 0x000e620000000400 */
[----:B0-----:R-:W-:-:S04]  /*0bf0*/  SHF.R.U32.HI R4, RZ, UR6, R14 ;  /* 0x00000006ff047c19 */ /* 0x001fc8000801160e */
[----:B------:R-:W-:-:S05]  /*0c00*/  LOP3.LUT R4, R4, UR4, RZ, 0xc0, !PT ;  /* 0x0000000404047c12 */ /* 0x000fca000f8ec0ff */
[----:B------:R-:W-:Y:S01]  /*0c10*/  IMAD.SHL.U32 R5, R4, 0x400, RZ ;  /* 0x0000040004057824 */ /* 0x000fe200078e00ff */
[----:B------:R-:W-:-:S04]  /*0c20*/  SHF.R.U32.HI R4, RZ, 0x4, R4 ;  /* 0x00000004ff047819 */ /* 0x000fc80000011604 */
[----:B------:R-:W-:Y:S02]  /*0c30*/  LOP3.LUT R8, R5, 0x7c00, RZ, 0xc0, !PT ;  /* 0x00007c0005087812 */ /* 0x000fe400078ec0ff */
[----:B------:R-:W-:Y:S02]  /*0c40*/  LOP3.LUT R43, R4, 0xffffffe, RZ, 0xc0, !PT ;  /* 0x0ffffffe042b7812 */ /* 0x000fe400078ec0ff */
[----:B------:R-:W-:Y:S02]  /*0c50*/  SHF.R.U32.HI R5, RZ, UR6, R15 ;  /* 0x00000006ff057c19 */ /* 0x000fe4000801160f */
[----:B------:R-:W-:Y:S02]  /*0c60*/  IADD3 R43, PT, PT, R43, R29, R8 ;  /* 0x0000001d2b2b7210 */ /* 0x000fe40007ffe008 */
[----:B------:R-:W-:Y:S01]  /*0c70*/  LOP3.LUT R5, R5, UR4, RZ, 0xc0, !PT ;  /* 0x0000000405057c12 */ /* 0x000fe2000f8ec0ff */
[----:B-1----:R-:W-:-:S05]  /*0c80*/  VIADD R6, R40, 0x1 ;  /* 0x0000000128067836 */ /* 0x002fca0000000000 */
[----:B------:R0:W-:Y:S04]  /*0c90*/  STS.U16 [R39], R6 ;  /* 0x0000000627007388 */ /* 0x0001e80000000400 */
[----:B------:R-:W1:Y:S01]  /*0ca0*/  LDS.U16 R42, [R41] ;  /* 0x00000000292a7984 */ /* 0x000e620000000400 */
[----:B0-----:R-:W-:Y:S01]  /*0cb0*/  IMAD.SHL.U32 R6, R5, 0x400, RZ ;  /* 0x0000040005067824 */ /* 0x001fe200078e00ff */
        /* <DEDUP_REMOVED lines=127> */
[----:B0-----:R-:W-:Y:S01]  /*14b0*/  SHF.R.U32.HI R4, RZ, UR6, R30 ;  /* 0x00000006ff047c19 */ /* 0x001fe2000801161e */
[----:B------:R-:W0:Y:S03]  /*14c0*/  S2UR UR6, SR_CgaCtaId ;  /* 0x00000000000679c3 */ /* 0x000e260000008800 */
[----:B------:R-:W-:Y:S01]  /*14d0*/  LOP3.LUT R4, R4, UR4, RZ, 0xc0, !PT ;  /* 0x0000000404047c12 */ /* 0x000fe2000f8ec0ff */
[----:B------:R-:W-:-:S04]  /*14e0*/  UMOV UR4, 0x400 ;  /* 0x0000040000047882 */ /* 0x000fc80000000000 */
[----:B------:R-:W-:Y:S01]  /*14f0*/  IMAD.SHL.U32 R5, R4, 0x400, RZ ;  /* 0x0000040004057824 */ /* 0x000fe200078e00ff */
[----:B------:R-:W-:-:S04]  /*1500*/  SHF.R.U32.HI R4, RZ, 0x4, R4 ;  /* 0x00000004ff047819 */ /* 0x000fc80000011604 */
[----:B------:R-:W-:Y:S02]  /*1510*/  LOP3.LUT R8, R5, 0x7c00, RZ, 0xc0, !PT ;  /* 0x00007c0005087812 */ /* 0x000fe400078ec0ff */
[----:B------:R-:W-:-:S04]  /*1520*/  LOP3.LUT R71, R4, 0xffffffe, RZ, 0xc0, !PT ;  /* 0x0ffffffe04477812 */ /* 0x000fc800078ec0ff */
[----:B------:R-:W-:Y:S01]  /*1530*/  IADD3 R71, PT, PT, R71, R29, R8 ;  /* 0x0000001d47477210 */ /* 0x000fe20007ffe008 */
[----:B0-----:R-:W-:Y:S01]  /*1540*/  ULEA UR4, UR6, UR4, 0x18 ;  /* 0x0000000406047291 */ /* 0x001fe2000f8ec0ff */
[----:B-1----:R-:W-:-:S05]  /*1550*/  VIADD R6, R68, 0x1 ;  /* 0x0000000144067836 */ /* 0x002fca0000000000 */
[----:B------:R-:W-:Y:S04]  /*1560*/  STS.U16 [R67], R6 ;  /* 0x0000000643007388 */ /* 0x000fe80000000400 */
[----:B------:R-:W0:Y:S02]  /*1570*/  LDS.U16 R70, [R69] ;  /* 0x0000000045467984 */ /* 0x000e240000000400 */
[----:B0-----:R-:W-:-:S05]  /*1580*/  VIADD R4, R70, 0x1 ;  /* 0x0000000146047836 */ /* 0x001fca0000000000 */
[----:B------:R-:W-:Y:S04]  /*1590*/  STS.U16 [R69], R4 ;  /* 0x0000000445007388 */ /* 0x000fe80000000400 */
[----:B------:R-:W0:Y:S02]  /*15a0*/  LDS.U16 R72, [R71] ;  /* 0x0000000047487984 */ /* 0x000e240000000400 */
[----:B0-----:R-:W-:-:S05]  /*15b0*/  VIADD R6, R72, 0x1 ;  /* 0x0000000148067836 */ /* 0x001fca0000000000 */
[----:B------:R-:W-:Y:S01]  /*15c0*/  STS.U16 [R71], R6 ;  /* 0x0000000647007388 */ /* 0x000fe20000000400 */
[----:B------:R-:W-:Y:S06]  /*15d0*/  BAR.SYNC.DEFER_BLOCKING 0x0 ;  /* 0x0000000000007b1d */ /* 0x000fec0000010000 */
[----:B------:R-:W-:Y:S04]  /*15e0*/  LDS R73, [R31] ;  /* 0x000000001f497984 */ /* 0x000fe80000000800 */
[----:B------:R-:W0:Y:S04]  /*15f0*/  LDS R74, [R31+0x4] ;  /* 0x000004001f4a7984 */ /* 0x000e280000000800 */
        /* <DEDUP_REMOVED lines=13> */
[----:B------:R-:W1:Y:S01]  /*16d0*/  LDS R86, [R31+0x34] ;  /* 0x000034001f567984 */ /* 0x000e620000000800 */
[----:B--2---:R-:W-:-:S03]  /*16e0*/  IMAD.IADD R76, R76, 0x1, R75 ;  /* 0x000000014c4c7824 */ /* 0x004fc600078e024b */
[----:B------:R-:W2:Y:S01]  /*16f0*/  LDS R87, [R31+0x38] ;  /* 0x000038001f577984 */ /* 0x000ea20000000800 */
[----:B---3--:R-:W-:-:S03]  /*1700*/  IMAD.IADD R77, R77, 0x1, R76 ;  /* 0x000000014d4d7824 */ /* 0x008fc600078e024c */
[----:B------:R-:W3:Y:S01]  /*1710*/  LDS R88, [R31+0x3c] ;  /* 0x00003c001f587984 */ /* 0x000ee20000000800 */
[----:B----4-:R-:W-:-:S03]  /*1720*/  IMAD.IADD R78, R78, 0x1, R77 ;  /* 0x000000014e4e7824 */ /* 0x010fc600078e024d */
[----:B------:R-:W4:Y:S01]  /*1730*/  LDS R89, [R31+0x40] ;  /* 0x000040001f597984 */ /* 0x000f220000000800 */
[----:B-----5:R-:W-:-:S03]  /*1740*/  IMAD.IADD R79, R79, 0x1, R78 ;  /* 0x000000014f4f7824 */ /* 0x020fc600078e024e */
[----:B------:R-:W5:Y:S01]  /*1750*/  LDS R90, [R31+0x44] ;  /* 0x000044001f5a7984 */ /* 0x000f620000000800 */
[----:B------:R-:W-:-:S03]  /*1760*/  IMAD.IADD R80, R80, 0x1, R79 ;  /* 0x0000000150507824 */ /* 0x000fc600078e024f */
        /* <DEDUP_REMOVED lines=29> */
[----:B------:R-:W-:-:S04]  /*1940*/  IMAD.IADD R95, R95, 0x1, R94 ;  /* 0x000000015f5f7824 */ /* 0x000fc800078e025e */
[----:B0-----:R-:W-:-:S04]  /*1950*/  IMAD.IADD R96, R96, 0x1, R95 ;  /* 0x0000000160607824 */ /* 0x001fc800078e025f */
[----:B-1----:R-:W-:-:S04]  /*1960*/  IMAD.IADD R97, R97, 0x1, R96 ;  /* 0x0000000161617824 */ /* 0x002fc800078e0260 */
[----:B--2---:R-:W-:-:S04]  /*1970*/  IMAD.IADD R98, R98, 0x1, R97 ;  /* 0x0000000162627824 */ /* 0x004fc800078e0261 */
[----:B---3--:R-:W-:-:S04]  /*1980*/  IMAD.IADD R99, R99, 0x1, R98 ;  /* 0x0000000163637824 */ /* 0x008fc800078e0262 */
[----:B----4-:R-:W-:-:S04]  /*1990*/  IMAD.IADD R100, R100, 0x1, R99 ;  /* 0x0000000164647824 */ /* 0x010fc800078e0263 */
[----:B-----5:R-:W-:-:S04]  /*19a0*/  IMAD.IADD R101, R101, 0x1, R100 ;  /* 0x0000000165657824 */ /* 0x020fc800078e0264 */
[----:B------:R-:W-:-:S04]  /*19b0*/  IMAD.IADD R102, R102, 0x1, R101 ;  /* 0x0000000166667824 */ /* 0x000fc800078e0265 */
[----:B------:R-:W-:-:S04]  /*19c0*/  IMAD.IADD R103, R103, 0x1, R102 ;  /* 0x0000000167677824 */ /* 0x000fc800078e0266 */
[----:B------:R-:W-:-:S04]  /*19d0*/  IMAD.IADD R104, R104, 0x1, R103 ;  /* 0x0000000168687824 */ /* 0x000fc800078e0267 */
[----:B------:R-:W-:-:S05]  /*19e0*/  IMAD.IADD R106, R5, 0x1, R104 ;  /* 0x00000001056a7824 */ /* 0x000fca00078e0268 */
        /* <DEDUP_REMOVED lines=8> */
[----:B------:R-:W0:Y:S02]  /*1a70*/  SHFL.UP P0, R107, R108, 0x10, RZ ;  /* 0x060000006c6b7989 */ /* 0x000e2400000000ff */
[----:B0-----:R-:W-:Y:S01]  /*1a80*/  @P0 IMAD.IADD R107, R108, 0x1, R107 ;  /* 0x000000016c6b0824 */ /* 0x001fe200078e026b */
[----:B------:R-:W-:-:S03]  /*1a90*/  ISETP.NE.AND P0, PT, R105, 0x1, PT ;  /* 0x000000016900780c */ /* 0x000fc60003f05270 */
[----:B------:R-:W-:Y:S01]  /*1aa0*/  IMAD.IADD R106, R107, 0x1, -R106 ;  /* 0x000000016b6a7824 */ /* 0x000fe200078e0a6a */
[----:B------:R-:W-:Y:S01]  /*1ab0*/  @!P1 STS [R32+0x8400], R107 ;  /* 0x0084006b20009388 */ /* 0x000fe20000000800 */
[----:B------:R-:W-:Y:S01]  /*1ac0*/  BAR.SYNC.DEFER_BLOCKING 0x0 ;  /* 0x0000000000007b1d */ /* 0x000fe20000010000 */
[----:B------:R-:W-:-:S05]  /*1ad0*/  ISETP.NE.AND P1, PT, R105, 0x4, PT ;  /* 0x000000046900780c */ /* 0x000fca0003f25270 */
[----:B------:R-:W0:Y:S04]  /*1ae0*/  LDS.128 R4, [UR4+0x8400] ;  /* 0x00840004ff047984 */ /* 0x000e280008000c00 */
[----:B------:R-:W1:Y:S01]  /*1af0*/  LDS.128 R8, [UR4+0x8410] ;  /* 0x00841004ff087984 */ /* 0x000e620008000c00 */
[C---:B0-----:R-:W-:Y:S01]  /*1b00*/  SEL R35, R4.reuse, R35, !P0 ;  /* 0x0000002304237207 */ /* 0x041fe20004000000 */
[----:B------:R-:W-:Y:S01]  /*1b10*/  IMAD.IADD R5, R4, 0x1, R5 ;  /* 0x0000000104057824 */ /* 0x000fe200078e0205 */
[----:B------:R-:W-:-:S03]  /*1b20*/  ISETP.NE.AND P0, PT, R105, 0x2, PT ;  /* 0x000000026900780c */ /* 0x000fc60003f05270 */
[----:B------:R-:W-:Y:S01]  /*1b30*/  IMAD.IADD R6, R6, 0x1, R5 ;  /* 0x0000000106067824 */ /* 0x000fe200078e0205 */
[----:B------:R-:W-:Y:S02]  /*1b40*/  SEL R35, R5, R35, !P0 ;  /* 0x0000002305237207 */ /* 0x000fe40004000000 */
[----:B------:R-:W-:Y:S01]  /*1b50*/  ISETP.NE.AND P0, PT, R105, 0x3, PT ;  /* 0x000000036900780c */ /* 0x000fe20003f05270 */
[----:B------:R-:W-:-:S03]  /*1b60*/  IMAD.IADD R7, R7, 0x1, R6 ;  /* 0x0000000107077824 */ /* 0x000fc600078e0206 */
[----:B------:R-:W-:Y:S01]  /*1b70*/  SEL R35, R6, R35, !P0 ;  /* 0x0000002306237207 */ /* 0x000fe20004000000 */
[----:B-1----:R-:W-:Y:S01]  /*1b80*/  IMAD.IADD R8, R7, 0x1, R8 ;  /* 0x0000000107087824 */ /* 0x002fe200078e0208 */
[----:B------:R-:W-:Y:S02]  /*1b90*/  ISETP.NE.AND P0, PT, R105, 0x5, PT ;  /* 0x000000056900780c */ /* 0x000fe40003f05270 */
[----:B------:R-:W-:Y:S01]  /*1ba0*/  SEL R35, R7, R35, !P1 ;  /* 0x0000002307237207 */ /* 0x000fe20004800000 */
[----:B------:R-:W-:Y:S01]  /*1bb0*/  IMAD.IADD R9, R9, 0x1, R8 ;  /* 0x0000000109097824 */ /* 0x000fe200078e0208 */
[----:B------:R-:W-:Y:S02]  /*1bc0*/  ISETP.NE.AND P1, PT, R23, RZ, PT ;  /* 0x000000ff1700720c */ /* 0x000fe40003f25270 */
[----:B------:R-:W-:Y:S01]  /*1bd0*/  SEL R35, R8, R35, !P0 ;  /* 0x0000002308237207 */ /* 0x000fe20004000000 */
[----:B------:R-:W-:Y:S01]  /*1be0*/  IMAD.IADD R10, R10, 0x1, R9 ;  /* 0x000000010a0a7824 */ /* 0x000fe200078e0209 */
[----:B------:R-:W-:-:S02]  /*1bf0*/  ISETP.GT.U32.AND P0, PT, R0, 0x1f, PT ;  /* 0x0000001f0000780c */ /* 0x000fc40003f04070 */
[----:B------:R-:W-:Y:S01]  /*1c00*/  SEL R35, R9, R35, !P2 ;  /* 0x0000002309237207 */ /* 0x000fe20005000000 */
[----:B------:R-:W-:Y:S01]  /*1c10*/  IMAD.IADD R11, R11, 0x1, R10 ;  /* 0x000000010b0b7824 */ /* 0x000fe200078e020a */
[----:B------:R-:W-:Y:S02]  /*1c20*/  ISETP.GT.U32.OR P2, PT, R0, 0x1f, P1 ;  /* 0x0000001f0000780c */ /* 0x000fe40000f44470 */
[----:B------:R-:W-:Y:S02]  /*1c30*/  SEL R4, R106, RZ, P1 ;  /* 0x000000ff6a047207 */ /* 0x000fe40000800000 */
[----:B------:R-:W-:-:S05]  /*1c40*/  SEL R35, R10, R35, !P3 ;  /* 0x000000230a237207 */ /* 0x000fca0005800000 */
[----:B------:R-:W-:Y:S01]  /*1c50*/  @P0 IMAD.IADD R106, R35, 0x1, R4 ;  /* 0x00000001236a0824 */ /* 0x000fe200078e0204 */
[----:B------:R-:W-:-:S03]  /*1c60*/  ISETP.NE.AND P0, PT, R0, RZ, PT ;  /* 0x000000ff0000720c */ /* 0x000fc60003f05270 */
[----:B------:R-:W-:-:S05]  /*1c70*/  @!P2 IMAD.U32 R106, R11, 0x10000, RZ ;  /* 0x000100000b6aa824 */ /* 0x000fca00078e00ff */
[----:B------:R-:W-:Y:S01]  /*1c80*/  @!P2 STS [UR4+0x8428], R106 ;  /* 0x0084286aff00a988 */ /* 0x000fe20008000804 */
[----:B------:R-:W-:Y:S06]  /*1c90*/  BAR.SYNC.DEFER_BLOCKING 0x0 ;  /* 0x0000000000007b1d */ /* 0x000fec0000010000 */
[----:B------:R-:W0:Y:S02]  /*1ca0*/  LDS R4, [UR4+0x8428] ;  /* 0x00842804ff047984 */ /* 0x000e240008000800 */
[----:B0-----:R-:W-:-:S05]  /*1cb0*/  SEL R5, R4, RZ, P0 ;  /* 0x000000ff04057207 */ /* 0x001fca0000000000 */
[----:B------:R-:W-:-:S04]  /*1cc0*/  IMAD.IADD R4, R5, 0x1, R106 ;  /* 0x0000000105047824 */ /* 0x000fc800078e026a */
[--C-:B------:R-:W-:Y:S01]  /*1cd0*/  IMAD.IADD R6, R73, 0x1, R4.reuse ;  /* 0x0000000149067824 */ /* 0x100fe200078e0204 */
[----:B------:R-:W-:Y:S01]  /*1ce0*/  STS [R31], R4 ;  /* 0x000000041f007388 */ /* 0x000fe20000000800 */
[--C-:B------:R-:W-:Y:S02]  /*1cf0*/  IMAD.IADD R74, R74, 0x1, R4.reuse ;  /* 0x000000014a4a7824 */ /* 0x100fe400078e0204 */
[--C-:B------:R-:W-:Y:S01]  /*1d00*/  IMAD.IADD R8, R75, 0x1, R4.reuse ;  /* 0x000000014b087824 */ /* 0x100fe200078e0204 */
[----:B------:R-:W-:Y:S01]  /*1d10*/  STS [R31+0x4], R6 ;  /* 0x000004061f007388 */ /* 0x000fe20000000800 */
[--C-:B------:R-:W-:Y:S02]  /*1d20*/  IMAD.IADD R76, R76, 0x1, R4.reuse ;  /* 0x000000014c4c7824 */ /* 0x100fe400078e0204 */
[--C-:B------:R-:W-:Y:S01]  /*1d30*/  IMAD.IADD R10, R77, 0x1, R4.reuse ;  /* 0x000000014d0a7824 */ /* 0x100fe200078e0204 */
[----:B------:R-:W-:Y:S01]  /*1d40*/  STS [R31+0x8], R74 ;  /* 0x0000084a1f007388 */ /* 0x000fe20000000800 */
[----:B------:R-:W-:-:S02]  /*1d50*/  IMAD.IADD R78, R78, 0x1, R4 ;  /* 0x000000014e4e7824 */ /* 0x000fc400078e0204 */
[--C-:B------:R-:W-:Y:S01]  /*1d60*/  IMAD.IADD R106, R79, 0x1, R4.reuse ;  /* 0x000000014f6a7824 */ /* 0x100fe200078e0204 */
[----:B------:R-:W-:Y:S01]  /*1d70*/  STS [R31+0xc], R8 ;  /* 0x00000c081f007388 */ /* 0x000fe20000000800 */
        /* <DEDUP_REMOVED lines=36> */
[----:B------:R-:W-:-:S03]  /*1fc0*/  IMAD.IADD R104, R104, 0x1, R4 ;  /* 0x0000000168687824 */ /* 0x000fc600078e0204 */
[----:B------:R-:W-:Y:S04]  /*1fd0*/  STS [R31+0x40], R88 ;  /* 0x000040581f007388 */ /* 0x000fe80000000800 */
        /* <DEDUP_REMOVED lines=15> */
[----:B------:R-:W-:Y:S01]  /*20d0*/  STS [R31+0x80], R104 ;  /* 0x000080681f007388 */ /* 0x000fe20000000800 */
[----:B------:R-:W-:Y:S06]  /*20e0*/  BAR.SYNC.DEFER_BLOCKING 0x0 ;  /* 0x0000000000007b1d */ /* 0x000fec0000010000 */
[----:B------:R-:W0:Y:S04]  /*20f0*/  LDS.U16 R5, [R36] ;  /* 0x0000000024057984 */ /* 0x000e280000000400 */
[----:B------:R-:W1:Y:S04]  /*2100*/  LDS.U16 R37, [R37] ;  /* 0x0000000025257984 */ /* 0x000e680000000400 */
[----:B------:R-:W2:Y:S04]  /*2110*/  LDS.U16 R39, [R39] ;  /* 0x0000000027277984 */ /* 0x000ea80000000400 */
[----:B------:R-:W3:Y:S04]  /*2120*/  LDS.U16 R41, [R41] ;  /* 0x0000000029297984 */ /* 0x000ee80000000400 */
[----:B------:R-:W4:Y:S04]  /*2130*/  LDS.U16 R43, [R43] ;  /* 0x000000002b2b7984 */ /* 0x000f280000000400 */
[----:B------:R-:W5:Y:S04]  /*2140*/  LDS.U16 R45, [R45] ;  /* 0x000000002d2d7984 */ /* 0x000f680000000400 */
[----:B------:R-:W5:Y:S04]  /*2150*/  LDS.U16 R47, [R47] ;  /* 0x000000002f2f7984 */ /* 0x000f680000000400 */
[----:B------:R-:W5:Y:S04]  /*2160*/  LDS.U16 R49, [R49] ;  /* 0x0000000031317984 */ /* 0x000f680000000400 */
[----:B------:R-:W5:Y:S04]  /*2170*/  LDS.U16 R51, [R51] ;  /* 0x0000000033337984 */ /* 0x000f680000000400 */
[----:B------:R-:W5:Y:S04]  /*2180*/  LDS.U16 R53, [R53] ;  /* 0x0000000035357984 */ /* 0x000f680000000400 */
[----:B------:R-:W5:Y:S01]  /*2190*/  LDS.U16 R55, [R55] ;  /* 0x0000000037377984 */ /* 0x000f620000000400 */
[----:B0-----:R-:W-:-:S03]  /*21a0*/  IMAD.IADD R5, R34, 0x1, R5 ;  /* 0x0000000122057824 */ /* 0x001fc600078e0205 */
[----:B------:R-:W0:Y:S01]  /*21b0*/  LDS.U16 R57, [R57] ;  /* 0x0000000039397984 */ /* 0x000e220000000400 */
[----:B-1----:R-:W-:-:S03]  /*21c0*/  IMAD.IADD R37, R38, 0x1, R37 ;  /* 0x0000000126257824 */ /* 0x002fc600078e0225 */
[----:B------:R-:W1:Y:S01]  /*21d0*/  LDS.U16 R59, [R59] ;  /* 0x000000003b3b7984 */ /* 0x000e620000000400 */
[----:B--2---:R-:W-:-:S03]  /*21e0*/  IMAD.IADD R39, R40, 0x1, R39 ;  /* 0x0000000128277824 */ /* 0x004fc600078e0227 */
[----:B------:R-:W2:Y:S01]  /*21f0*/  LDS.U16 R61, [R61] ;  /* 0x000000003d3d7984 */ /* 0x000ea20000000400 */
[----:B---3--:R-:W-:-:S03]  /*2200*/  IMAD.IADD R41, R42, 0x1, R41 ;  /* 0x000000012a297824 */ /* 0x008fc600078e0229 */
[----:B------:R-:W3:Y:S01]  /*2210*/  LDS.U16 R63, [R63] ;  /* 0x000000003f3f7984 */ /* 0x000ee20000000400 */
[----:B----4-:R-:W-:-:S03]  /*2220*/  IMAD.IADD R43, R44, 0x1, R43 ;  /* 0x000000012c2b7824 */ /* 0x010fc600078e022b */
[----:B------:R-:W4:Y:S01]  /*2230*/  LDS.U16 R65, [R65] ;  /* 0x0000000041417984 */ /* 0x000f220000000400 */
[----:B-----5:R-:W-:-:S03]  /*2240*/  IMAD.IADD R45, R46, 0x1, R45 ;  /* 0x000000012e2d7824 */ /* 0x020fc600078e022d */
[----:B------:R-:W5:Y:S01]  /*2250*/  LDS.U16 R67, [R67] ;  /* 0x0000000043437984 */ /* 0x000f620000000400 */
[----:B------:R-:W-:-:S03]  /*2260*/  IMAD.IADD R47, R48, 0x1, R47 ;  /* 0x00000001302f7824 */ /* 0x000fc600078e022f */
[----:B------:R-:W5:Y:S01]  /*2270*/  LDS.U16 R69, [R69] ;  /* 0x0000000045457984 */ /* 0x000f620000000400 */
[----:B------:R-:W-:-:S03]  /*2280*/  IMAD.IADD R49, R50, 0x1, R49 ;  /* 0x0000000132317824 */ /* 0x000fc600078e0231 */
[----:B------:R-:W5:Y:S01]  /*2290*/  LDS.U16 R71, [R71] ;  /* 0x0000000047477984 */ /* 0x000f620000000400 */
[----:B------:R-:W-:Y:S02]  /*22a0*/  IMAD.IADD R51, R52, 0x1, R51 ;  /* 0x0000000134337824 */ /* 0x000fe400078e0233 */
[----:B------:R-:W-:Y:S02]  /*22b0*/  IMAD.IADD R53, R54, 0x1, R53 ;  /* 0x0000000136357824 */ /* 0x000fe400078e0235 */
[----:B------:R-:W-:Y:S02]  /*22c0*/  IMAD.IADD R55, R56, 0x1, R55 ;  /* 0x0000000138377824 */ /* 0x000fe400078e0237 */
[----:B0-----:R-:W-:Y:S02]  /*22d0*/  IMAD.IADD R57, R58, 0x1, R57 ;  /* 0x000000013a397824 */ /* 0x001fe400078e0239 */
[----:B-1----:R-:W-:Y:S02]  /*22e0*/  IMAD.IADD R59, R60, 0x1, R59 ;  /* 0x000000013c3b7824 */ /* 0x002fe400078e023b */
[----:B--2---:R-:W-:-:S02]  /*22f0*/  IMAD.IADD R61, R62, 0x1, R61 ;  /* 0x000000013e3d7824 */ /* 0x004fc400078e023d */
[----:B---3--:R-:W-:Y:S02]  /*2300*/  IMAD.IADD R63, R64, 0x1, R63 ;  /* 0x00000001403f7824 */ /* 0x008fe400078e023f */
[----:B----4-:R-:W-:Y:S02]  /*2310*/  IMAD.IADD R65, R66, 0x1, R65 ;  /* 0x0000000142417824 */ /* 0x010fe400078e0241 */
[----:B-----5:R-:W-:Y:S02]  /*2320*/  IMAD.IADD R67, R68, 0x1, R67 ;  /* 0x0000000144437824 */ /* 0x020fe400078e0243 */
[----:B------:R-:W-:Y:S02]  /*2330*/  IMAD.IADD R69, R70, 0x1, R69 ;  /* 0x0000000146457824 */ /* 0x000fe400078e0245 */
[----:B------:R-:W-:Y:S01]  /*2340*/  IMAD.IADD R71, R72, 0x1, R71 ;  /* 0x0000000148477824 */ /* 0x000fe200078e0247 */
[----:B------:R-:W-:Y:S06]  /*2350*/  BAR.SYNC.DEFER_BLOCKING 0x0 ;  /* 0x0000000000007b1d */ /* 0x000fec0000010000 */
[----:B------:R-:W-:Y:S05]  /*2360*/  BRA.U UP0, `(.L_x_219) ;  /* 0x0000000100f87547 */ /* 0x000fea000b800000 */
[----:B------:R-:W-:Y:S01]  /*2370*/  LEA R5, R5, UR4, 0x2 ;  /* 0x0000000405057c11 */ /* 0x000fe2000f8e10ff */
[----:B------:R-:W-:Y:S01]  /*2380*/  UIADD3 UR7, UPT, UPT, UR7, 0x6, URZ ;  /* 0x0000000607077890 */ /* 0x000fe2000fffe0ff */
[----:B------:R-:W-:Y:S01]  /*2390*/  LEA R4, R37, UR4, 0x2 ;  /* 0x0000000425047c11 */ /* 0x000fe2000f8e10ff */
[----:B------:R-:W-:Y:S01]  /*23a0*/  UIADD3 UR5, UPT, UPT, UR5, -0x6, URZ ;  /* 0xfffffffa05057890 */ /* 0x000fe2000fffe0ff */
[----:B------:R-:W-:Y:S01]  /*23b0*/  LEA R7, R39, UR4, 0x2 ;  /* 0x0000000427077c11 */ /* 0x000fe2000f8e10ff */
[----:B------:R0:W-:Y:S01]  /*23c0*/  STS [R5], R2 ;  /* 0x0000000205007388 */ /* 0x0001e20000000800 */
[----:B------:R-:W-:Y:S02]  /*23d0*/  LEA R6, R41, UR4, 0x2 ;  /* 0x0000000429067c11 */ /* 0x000fe4000f8e10ff */
[----:B------:R-:W-:Y:S01]  /*23e0*/  LEA R9, R43, UR4, 0x2 ;  /* 0x000000042b097c11 */ /* 0x000fe2000f8e10ff */
[----:B------:R1:W-:Y:S01]  /*23f0*/  STS [R4], R3 ;  /* 0x0000000304007388 */ /* 0x0003e20000000800 */
[----:B------:R-:W-:-:S02]  /*2400*/  LEA R8, R45, UR4, 0x2 ;  /* 0x000000042d087c11 */ /* 0x000fc4000f8e10ff */
[----:B------:R-:W-:Y:S01]  /*2410*/  LEA R11, R47, UR4, 0x2 ;  /* 0x000000042f0b7c11 */ /* 0x000fe2000f8e10ff */
[----:B------:R2:W-:Y:S01]  /*2420*/  STS [R7], R12 ;  /* 0x0000000c07007388 */ /* 0x0005e20000000800 */
[----:B------:R-:W-:Y:S02]  /*2430*/  LEA R10, R49, UR4, 0x2 ;  /* 0x00000004310a7c11 */ /* 0x000fe4000f8e10ff */
[----:B0-----:R-:W-:Y:S01]  /*2440*/  LEA R5, R51, UR4, 0x2 ;  /* 0x0000000433057c11 */ /* 0x001fe2000f8e10ff */
[----:B------:R0:W-:Y:S01]  /*2450*/  STS [R6], R13 ;  /* 0x0000000d06007388 */ /* 0x0001e20000000800 */
[----:B------:R-:W-:Y:S02]  /*2460*/  LEA R2, R53, UR4, 0x2 ;  /* 0x0000000435027c11 */ /* 0x000fe4000f8e10ff */
[----:B-1----:R-:W-:Y:S01]  /*2470*/  LEA R3, R55, UR4, 0x2 ;  /* 0x0000000437037c11 */ /* 0x002fe2000f8e10ff */
[----:B------:R1:W-:Y:S01]  /*2480*/  STS [R9], R14 ;  /* 0x0000000e09007388 */ /* 0x0003e20000000800 */
[----:B------:R-:W-:-:S02]  /*2490*/  LEA R4, R57, UR4, 0x2 ;  /* 0x0000000439047c11 */ /* 0x000fc4000f8e10ff */
[----:B--2---:R-:W-:Y:S01]  /*24a0*/  LEA R7, R59, UR4, 0x2 ;  /* 0x000000043b077c11 */ /* 0x004fe2000f8e10ff */
[----:B------:R2:W-:Y:S01]  /*24b0*/  STS [R8], R15 ;  /* 0x0000000f08007388 */ /* 0x0005e20000000800 */
[----:B0-----:R-:W-:-:S03]  /*24c0*/  LEA R6, R63, UR4, 0x2 ;  /* 0x000000043f067c11 */ /* 0x001fc6000f8e10ff */
[----:B------:R0:W-:Y:S01]  /*24d0*/  STS [R11], R16 ;  /* 0x000000100b007388 */ /* 0x0001e20000000800 */
[----:B-1----:R-:W-:-:S03]  /*24e0*/  LEA R9, R61, UR4, 0x2 ;  /* 0x000000043d097c11 */ /* 0x002fc6000f8e10ff */
[----:B------:R-:W-:Y:S01]  /*24f0*/  STS [R10], R17 ;  /* 0x000000110a007388 */ /* 0x000fe20000000800 */
[----:B--2---:R-:W-:-:S03]  /*2500*/  LEA R8, R67, UR4, 0x2 ;  /* 0x0000000443087c11 */ /* 0x004fc6000f8e10ff */
[----:B------:R1:W-:Y:S01]  /*2510*/  STS [R5], R18 ;  /* 0x0000001205007388 */ /* 0x0003e20000000800 */
[----:B0-----:R-:W-:-:S03]  /*2520*/  LEA R11, R65, UR4, 0x2 ;  /* 0x00000004410b7c11 */ /* 0x001fc6000f8e10ff */
[----:B------:R0:W-:Y:S04]  /*2530*/  STS [R2], R19 ;  /* 0x0000001302007388 */ /* 0x0001e80000000800 */
[----:B------:R2:W-:Y:S01]  /*2540*/  STS [R3], R20 ;  /* 0x0000001403007388 */ /* 0x0005e20000000800 */
[----:B-1----:R-:W-:-:S03]  /*2550*/  LEA R5, R69, UR4, 0x2 ;  /* 0x0000000445057c11 */ /* 0x002fc6000f8e10ff */
[----:B------:R2:W-:Y:S01]  /*2560*/  STS [R4], R21 ;  /* 0x0000001504007388 */ /* 0x0005e20000000800 */
[----:B0-----:R-:W-:-:S03]  /*2570*/  LEA R19, R71, UR4, 0x2 ;  /* 0x0000000447137c11 */ /* 0x001fc6000f8e10ff */
[----:B------:R2:W-:Y:S04]  /*2580*/  STS [R7], R22 ;  /* 0x0000001607007388 */ /* 0x0005e80000000800 */
[----:B------:R2:W-:Y:S04]  /*2590*/  STS [R9], R24 ;  /* 0x0000001809007388 */ /* 0x0005e80000000800 */
[----:B------:R2:W-:Y:S04]  /*25a0*/  STS [R6], R25 ;  /* 0x0000001906007388 */ /* 0x0005e80000000800 */
[----:B------:R2:W-:Y:S04]  /*25b0*/  STS [R11], R26 ;  /* 0x0000001a0b007388 */ /* 0x0005e80000000800 */
[----:B------:R2:W-:Y:S04]  /*25c0*/  STS [R8], R27 ;  /* 0x0000001b08007388 */ /* 0x0005e80000000800 */
[----:B------:R2:W-:Y:S04]  /*25d0*/  STS [R5], R28 ;  /* 0x0000001c05007388 */ /* 0x0005e80000000800 */
[----:B------:R2:W-:Y:S01]  /*25e0*/  STS [R19], R30 ;  /* 0x0000001e13007388 */ /* 0x0005e20000000800 */
[----:B------:R-:W-:Y:S06]  /*25f0*/  BAR.SYNC.DEFER_BLOCKING 0x0 ;  /* 0x0000000000007b1d */ /* 0x000fec0000010000 */
[----:B------:R2:W0:Y:S04]  /*2600*/  LDS R2, [R33] ;  /* 0x0000000021027984 */ /* 0x0004280000000800 */
[----:B------:R2:W1:Y:S04]  /*2610*/  LDS R3, [R33+0x4] ;  /* 0x0000040021037984 */ /* 0x0004680000000800 */
[----:B------:R2:W3:Y:S04]  /*2620*/  LDS R12, [R33+0x8] ;  /* 0x00000800210c7984 */ /* 0x0004e80000000800 */
[----:B------:R2:W4:Y:S04]  /*2630*/  LDS R13, [R33+0xc] ;  /* 0x00000c00210d7984 */ /* 0x0005280000000800 */
[----:B------:R2:W0:Y:S04]  /*2640*/  LDS R14, [R33+0x10] ;  /* 0x00001000210e7984 */ /* 0x0004280000000800 */
        /* <DEDUP_REMOVED lines=13> */
[----:B------:R2:W0:Y:S01]  /*2720*/  LDS R30, [R33+0x48] ;  /* 0x00004800211e7984 */ /* 0x0004220000000800 */
[----:B------:R-:W-:Y:S06]  /*2730*/  BAR.SYNC.DEFER_BLOCKING 0x0 ;  /* 0x0000000000007b1d */ /* 0x000fec0000010000 */
[----:B-1-34-:R-:W-:Y:S05]  /*2740*/  BRA `(.L_x_220) ;  /* 0xffffffdc00f87947 */ /* 0x01afea000383ffff */
.L_x_219:
[----:B------:R-:W-:Y:S01]  /*2750*/  LEA R5, R5, UR4, 0x2 ;  /* 0x0000000405057c11 */ /* 0x000fe2000f8e10ff */
[C---:B------:R-:W-:Y:S01]  /*2760*/  IMAD R33, R0.reuse, -0x48, R33 ;  /* 0xffffffb800217824 */ /* 0x040fe200078e0221 */
[----:B------:R-:W-:Y:S01]  /*2770*/  LEA R4, R37, UR4, 0x2 ;  /* 0x0000000425047c11 */ /* 0x000fe2000f8e10ff */
[C---:B------:R-:W-:Y:S01]  /*2780*/  VIADD R7, R0.reuse, 0x100 ;  /* 0x0000010000077836 */ /* 0x040fe20000000000 */
[----:B------:R-:W-:Y:S01]  /*2790*/  LEA R39, R39, UR4, 0x2 ;  /* 0x0000000427277c11 */ /* 0x000fe2000f8e10ff */
[----:B------:R0:W-:Y:S01]  /*27a0*/  STS [R5], R2 ;  /* 0x0000000205007388 */ /* 0x0001e20000000800 */
[----:B------:R-:W-:Y:S01]  /*27b0*/  LEA R6, R41, UR4, 0x2 ;  /* 0x0000000429067c11 */ /* 0x000fe2000f8e10ff */
[----:B------:R-:W-:Y:S01]  /*27c0*/  VIADD R9, R0, 0x200 ;  /* 0x0000020000097836 */ /* 0x000fe20000000000 */
[----:B------:R-:W-:Y:S01]  /*27d0*/  LEA R43, R43, UR4, 0x2 ;  /* 0x000000042b2b7c11 */ /* 0x000fe2000f8e10ff */
[----:B------:R1:W-:Y:S01]  /*27e0*/  STS [R4], R3 ;  /* 0x0000000304007388 */ /* 0x0003e20000000800 */
[----:B------:R-:W-:-:S02]  /*27f0*/  LEA R8, R45, UR4, 0x2 ;  /* 0x000000042d087c11 */ /* 0x000fc4000f8e10ff */
[----:B------:R-:W-:Y:S01]  /*2800*/  LEA R47, R47, UR4, 0x2 ;  /* 0x000000042f2f7c11 */ /* 0x000fe2000f8e10ff */
[----:B------:R-:W-:Y:S01]  /*2810*/  STS [R39], R12 ;  /* 0x0000000c27007388 */ /* 0x000fe20000000800 */
[----:B------:R-:W-:Y:S02]  /*2820*/  LEA R10, R49, UR4, 0x2 ;  /* 0x00000004310a7c11 */ /* 0x000fe4000f8e10ff */
[----:B------:R-:W-:Y:S01]  /*2830*/  LEA R51, R51, UR4, 0x2 ;  /* 0x0000000433337c11 */ /* 0x000fe2000f8e10ff */
[----:B------:R2:W-:Y:S01]  /*2840*/  STS [R6], R13 ;  /* 0x0000000d06007388 */ /* 0x0005e20000000800 */
[----:B0-----:R-:W-:Y:S02]  /*2850*/  LEA R2, R53, UR4, 0x2 ;  /* 0x0000000435027c11 */ /* 0x001fe4000f8e10ff */
[----:B------:R-:W-:Y:S01]  /*2860*/  LEA R55, R55, UR4, 0x2 ;  /* 0x0000000437377c11 */ /* 0x000fe2000f8e10ff */
[----:B------:R0:W-:Y:S01]  /*2870*/  STS [R43], R14 ;  /* 0x0000000e2b007388 */ /* 0x0001e20000000800 */
[----:B-1----:R-:W-:-:S02]  /*2880*/  LEA R4, R57, UR4, 0x2 ;  /* 0x0000000439047c11 */ /* 0x002fc4000f8e10ff */
[----:B------:R-:W-:Y:S01]  /*2890*/  LEA R59, R59, UR4, 0x2 ;  /* 0x000000043b3b7c11 */ /* 0x000fe2000f8e10ff */
[----:B------:R1:W-:Y:S01]  /*28a0*/  STS [R8], R15 ;  /* 0x0000000f08007388 */ /* 0x0003e20000000800 */
[----:B------:R-:W-:Y:S01]  /*28b0*/  LEA R61, R61, UR4, 0x2 ;  /* 0x000000043d3d7c11 */ /* 0x000fe2000f8e10ff */
[C---:B--2---:R-:W-:Y:S01]  /*28c0*/  VIADD R13, R0.reuse, 0x500 ;  /* 0x00000500000d7836 */ /* 0x044fe20000000000 */
[----:B------:R-:W-:Y:S01]  /*28d0*/  LEA R6, R63, UR4, 0x2 ;  /* 0x000000043f067c11 */ /* 0x000fe2000f8e10ff */
[----:B------:R2:W-:Y:S01]  /*28e0*/  STS [R47], R16 ;  /* 0x000000102f007388 */ /* 0x0005e20000000800 */
[----:B------:R-:W-:Y:S01]  /*28f0*/  LEA R65, R65, UR4, 0x2 ;  /* 0x0000000441417c11 */ /* 0x000fe2000f8e10ff */
[C---:B0-----:R-:W-:Y:S01]  /*2900*/  VIADD R14, R0.reuse, 0x600 ;  /* 0x00000600000e7836 */ /* 0x041fe20000000000 */
[----:B------:R-:W-:Y:S01]  /*2910*/  LEA R69, R69, UR4, 0x2 ;  /* 0x0000000445457c11 */ /* 0x000fe2000f8e10ff */
[----:B------:R0:W-:Y:S01]  /*2920*/  STS [R10], R17 ;  /* 0x000000110a007388 */ /* 0x0001e20000000800 */
[----:B------:R-:W-:Y:S01]  /*2930*/  LEA R71, R71, UR4, 0x2 ;  /* 0x0000000447477c11 */ /* 0x000fe2000f8e10ff */
[C---:B-1----:R-:W-:Y:S01]  /*2940*/  VIADD R15, R0.reuse, 0x700 ;  /* 0x00000700000f7836 */ /* 0x042fe20000000000 */
[----:B------:R-:W-:Y:S01]  /*2950*/  LEA R8, R67, UR4, 0x2 ;  /* 0x0000000443087c11 */ /* 0x000fe2000f8e10ff */
[----:B------:R-:W-:Y:S01]  /*2960*/  STS [R51], R18 ;  /* 0x0000001233007388 */ /* 0x000fe20000000800 */
[----:B------:R-:W1:Y:S01]  /*2970*/  LDCU.64 UR4, c[0x0][0x3a0] ;  /* 0x00007400ff0477ac */ /* 0x000e620008000a00 */
[C---:B------:R-:W-:Y:S01]  /*2980*/  LOP3.LUT R12, R0.reuse, 0x400, RZ, 0xfc, !PT ;  /* 0x00000400000c7812 */ /* 0x040fe200078efcff */
[C---:B--2---:R-:W-:Y:S01]  /*2990*/  VIADD R16, R0.reuse, 0xd00 ;  /* 0x00000d0000107836 */ /* 0x044fe20000000000 */
[----:B------:R2:W-:Y:S01]  /*29a0*/  STS [R2], R19 ;  /* 0x0000001302007388 */ /* 0x0005e20000000800 */
[----:B0-----:R-:W-:-:S03]  /*29b0*/  VIADD R10, R0, 0x300 ;  /* 0x00000300000a7836 */ /* 0x001fc60000000000 */
[----:B------:R-:W-:Y:S04]  /*29c0*/  STS [R55], R20 ;  /* 0x0000001437007388 */ /* 0x000fe80000000800 */
[----:B------:R-:W-:Y:S01]  /*29d0*/  STS [R4], R21 ;  /* 0x0000001504007388 */ /* 0x000fe20000000800 */
[----:B--2---:R-:W0:Y:S03]  /*29e0*/  LDC.64 R2, c[0x0][0x388] ;  /* 0x0000e200ff027b82 */ /* 0x004e260000000a00 */
[----:B------:R-:W-:Y:S01]  /*29f0*/  STS [R59], R22 ;  /* 0x000000163b007388 */ /* 0x000fe20000000800 */
[----:B-1----:R-:W-:-:S03]  /*2a00*/  ISETP.GE.U32.AND P2, PT, R7, UR4, PT ;  /* 0x0000000407007c0c */ /* 0x002fc6000bf46070 */
[----:B------:R-:W-:Y:S01]  /*2a10*/  STS [R61], R24 ;  /* 0x000000183d007388 */ /* 0x000fe20000000800 */
[----:B------:R-:W-:Y:S02]  /*2a20*/  ISETP.GE.U32.AND P3, PT, R9, UR4, PT ;  /* 0x0000000409007c0c */ /* 0x000fe4000bf66070 */
[----:B------:R-:W-:Y:S01]  /*2a30*/  ISETP.GE.U32.AND P6, PT, R10, UR4, PT ;  /* 0x000000040a007c0c */ /* 0x000fe2000bfc6070 */
[----:B------:R-:W-:Y:S01]  /*2a40*/  STS [R6], R25 ;  /* 0x0000001906007388 */ /* 0x000fe20000000800 */
[----:B------:R-:W-:Y:S02]  /*2a50*/  ISETP.GE.U32.AND.EX P3, PT, RZ, UR5, PT, P3 ;  /* 0x00000005ff007c0c */ /* 0x000fe4000bf66130 */
[----:B------:R-:W-:Y:S01]  /*2a60*/  ISETP.GE.U32.AND.EX P2, PT, RZ, UR5, PT, P2 ;  /* 0x00000005ff007c0c */ /* 0x000fe2000bf46120 */
[----:B------:R-:W-:Y:S01]  /*2a70*/  STS [R65], R26 ;  /* 0x0000001a41007388 */ /* 0x000fe20000000800 */
[----:B------:R-:W-:Y:S02]  /*2a80*/  ISETP.GE.U32.AND P1, PT, R13, UR4, PT ;  /* 0x000000040d007c0c */ /* 0x000fe4000bf26070 */
[----:B------:R-:W-:Y:S01]  /*2a90*/  ISETP.GE.U32.AND.EX P6, PT, RZ, UR5, PT, P6 ;  /* 0x00000005ff007c0c */ /* 0x000fe2000bfc6160 */
[----:B------:R-:W-:Y:S01]  /*2aa0*/  STS [R8], R27 ;  /* 0x0000001b08007388 */ /* 0x000fe20000000800 */
[----:B------:R-:W-:-:S02]  /*2ab0*/  ISETP.GE.U32.AND.EX P1, PT, RZ, UR5, PT, P1 ;  /* 0x00000005ff007c0c */ /* 0x000fc4000bf26110 */
[----:B------:R-:W-:Y:S01]  /*2ac0*/  ISETP.GE.U32.AND P5, PT, R12, UR4, PT ;  /* 0x000000040c007c0c */ /* 0x000fe2000bfa6070 */
[----:B------:R-:W-:Y:S01]  /*2ad0*/  STS [R69], R28 ;  /* 0x0000001c45007388 */ /* 0x000fe20000000800 */
[----:B------:R-:W-:Y:S01]  /*2ae0*/  ISETP.GE.U32.AND P4, PT, R15, UR4, PT ;  /* 0x000000040f007c0c */ /* 0x000fe2000bf86070 */
[----:B0-----:R-:W-:Y:S01]  /*2af0*/  IMAD.WIDE.U32 R2, R0, 0x4, R2 ;  /* 0x0000000400027825 */ /* 0x001fe200078e0002 */
[----:B------:R-:W-:Y:S01]  /*2b00*/  ISETP.GE.U32.AND.EX P5, PT, RZ, UR5, PT, P5 ;  /* 0x00000005ff007c0c */ /* 0x000fe2000bfa6150 */
[----:B------:R-:W-:Y:S01]  /*2b10*/  STS [R71], R30 ;  /* 0x0000001e47007388 */ /* 0x000fe20000000800 */
[----:B------:R-:W-:Y:S01]  /*2b20*/  BAR.SYNC.DEFER_BLOCKING 0x0 ;  /* 0x0000000000007b1d */ /* 0x000fe20000010000 */
[----:B------:R-:W-:Y:S01]  /*2b30*/  ISETP.GE.U32.AND P0, PT, R14, UR4, PT ;  /* 0x000000040e007c0c */ /* 0x000fe2000bf06070 */
[C---:B------:R-:W-:Y:S01]  /*2b40*/  VIADD R14, R0.reuse, 0x900 ;  /* 0x00000900000e7836 */ /* 0x040fe20000000000 */
[----:B------:R-:W-:Y:S02]  /*2b50*/  LOP3.LUT R12, R0, 0x800, RZ, 0xfc, !PT ;  /* 0x00000800000c7812 */ /* 0x000fe400078efcff */
[----:B------:R-:W-:-:S02]  /*2b60*/  ISETP.GE.U32.AND.EX P0, PT, RZ, UR5, PT, P0 ;  /* 0x00000005ff007c0c */ /* 0x000fc4000bf06100 */
[----:B------:R-:W-:Y:S01]  /*2b70*/  ISETP.GE.U32.AND.EX P4, PT, RZ, UR5, PT, P4 ;  /* 0x00000005ff007c0c */ /* 0x000fe2000bf86140 */
[----:B------:R-:W0:Y:S04]  /*2b80*/  LDS R5, [R33+0x800] ;  /* 0x0008000021057984 */ /* 0x000e280000000800 */
[----:B------:R-:W1:Y:S04]  /*2b90*/  LDS R4, [R33+0x400] ;  /* 0x0004000021047984 */ /* 0x000e680000000800 */
[----:B------:R-:W2:Y:S04]  /*2ba0*/  LDS R6, [R33+0xc00] ;  /* 0x000c000021067984 */ /* 0x000ea80000000800 */
[----:B------:R-:W3:Y:S04]  /*2bb0*/  LDS R8, [R33+0x1400] ;  /* 0x0014000021087984 */ /* 0x000ee80000000800 */
[----:B------:R-:W4:Y:S04]  /*2bc0*/  LDS R7, [R33+0x1000] ;  /* 0x0010000021077984 */ /* 0x000f280000000800 */
[----:B------:R-:W5:Y:S04]  /*2bd0*/  LDS R9, [R33+0x1800] ;  /* 0x0018000021097984 */ /* 0x000f680000000800 */
[----:B------:R-:W5:Y:S01]  /*2be0*/  LDS R10, [R33+0x1c00] ;  /* 0x001c0000210a7984 */ /* 0x000f620000000800 */
[----:B0-----:R-:W-:-:S03]  /*2bf0*/  @!P3 LOP3.LUT R13, R5, 0x80000000, RZ, 0x3c, !PT ;  /* 0x80000000050db812 */ /* 0x001fc600078e3cff */
[----:B------:R-:W-:Y:S01]  /*2c00*/  LDS R5, [R33+0x2400] ;  /* 0x0024000021057984 */ /* 0x000fe20000000800 */
[----:B-1----:R-:W-:-:S03]  /*2c10*/  @!P2 LOP3.LUT R11, R4, 0x80000000, RZ, 0x3c, !PT ;  /* 0x80000000040ba812 */ /* 0x002fc600078e3cff */
[----:B------:R-:W0:Y:S01]  /*2c20*/  LDS R4, [R33+0x2000] ;  /* 0x0020000021047984 */ /* 0x000e220000000800 */
[----:B--2---:R-:W-:-:S03]  /*2c30*/  @!P6 LOP3.LUT R15, R6, 0x80000000, RZ, 0x3c, !PT ;  /* 0x80000000060fe812 */ /* 0x004fc600078e3cff */
[----:B------:R-:W-:Y:S01]  /*2c40*/  @!P2 STG.E desc[UR8][R2.64+0x400], R11 ;  /* 0x0004000b0200a986 */ /* 0x000fe2000c101908 */
[----:B------:R-:W-:Y:S01]  /*2c50*/  ISETP.GE.U32.AND P2, PT, R12, UR4, PT ;  /* 0x000000040c007c0c */ /* 0x000fe2000bf46070 */
[----:B------:R-:W-:Y:S01]  /*2c60*/  VIADD R12, R0, 0xa00 ;  /* 0x00000a00000c7836 */ /* 0x000fe20000000000 */
[----:B---3--:R-:W-:Y:S01]  /*2c70*/  @!P1 LOP3.LUT R19, R8, 0x80000000, RZ, 0x3c, !PT ;  /* 0x8000000008139812 */ /* 0x008fe200078e3cff */
[----:B------:R-:W-:Y:S01]  /*2c80*/  LDS R11, [R33+0x2800] ;  /* 0x00280000210b7984 */ /* 0x000fe20000000800 */
[----:B------:R-:W-:Y:S02]  /*2c90*/  ISETP.GE.U32.AND.EX P2, PT, RZ, UR5, PT, P2 ;  /* 0x00000005ff007c0c */ /* 0x000fe4000bf46120 */
[----:B----4-:R-:W-:Y:S01]  /*2ca0*/  @!P5 LOP3.LUT R17, R7, 0x80000000, RZ, 0x3c, !PT ;  /* 0x800000000711d812 */ /* 0x010fe200078e3cff */
[----:B------:R-:W-:Y:S01]  /*2cb0*/  LDS R6, [R33+0x2c00] ;  /* 0x002c000021067984 */ /* 0x000fe20000000800 */
[----:B-----5:R-:W-:-:S03]  /*2cc0*/  @!P0 LOP3.LUT R21, R9, 0x80000000, RZ, 0x3c, !PT ;  /* 0x8000000009158812 */ /* 0x020fc600078e3cff */
[----:B------:R-:W-:Y:S01]  /*2cd0*/  @!P1 STG.E desc[UR8][R2.64+0x1400], R19 ;  /* 0x0014001302009986 */ /* 0x000fe2000c101908 */
[----:B------:R-:W-:-:S03]  /*2ce0*/  ISETP.GE.U32.AND P1, PT, R0, UR4, PT ;  /* 0x0000000400007c0c */ /* 0x000fc6000bf26070 */
[----:B------:R-:W1:Y:S01]  /*2cf0*/  LDS R7, [R33+0x3000] ;  /* 0x0030000021077984 */ /* 0x000e620000000800 */
[----:B------:R-:W-:-:S03]  /*2d00*/  ISETP.GE.U32.AND.EX P1, PT, RZ, UR5, PT, P1 ;  /* 0x00000005ff007c0c */ /* 0x000fc6000bf26110 */
[----:B------:R-:W-:Y:S01]  /*2d10*/  @!P3 STG.E desc[UR8][R2.64+0x800], R13 ;  /* 0x0008000d0200b986 */ /* 0x000fe2000c101908 */
[----:B------:R-:W-:Y:S01]  /*2d20*/  ISETP.GE.U32.AND P3, PT, R14, UR4, PT ;  /* 0x000000040e007c0c */ /* 0x000fe2000bf66070 */
[----:B------:R-:W-:Y:S02]  /*2d30*/  VIADD R14, R0, 0xb00 ;  /* 0x00000b00000e7836 */ /* 0x000fe40000000000 */
[----:B------:R2:W-:Y:S01]  /*2d40*/  @!P6 STG.E desc[UR8][R2.64+0xc00], R15 ;  /* 0x000c000f0200e986 */ /* 0x0005e2000c101908 */
[----:B------:R-:W-:Y:S02]  /*2d50*/  ISETP.GE.U32.AND P6, PT, R12, UR4, PT ;  /* 0x000000040c007c0c */ /* 0x000fe4000bfc6070 */
[----:B------:R-:W-:Y:S01]  /*2d60*/  LOP3.LUT R12, R0, 0xc00, RZ, 0xfc, !PT ;  /* 0x00000c00000c7812 */ /* 0x000fe200078efcff */
[----:B------:R0:W-:Y:S01]  /*2d70*/  @!P5 STG.E desc[UR8][R2.64+0x1000], R17 ;  /* 0x001000110200d986 */ /* 0x0001e2000c101908 */
[----:B------:R-:W-:Y:S02]  /*2d80*/  ISETP.GE.U32.AND.EX P3, PT, RZ, UR5, PT, P3 ;  /* 0x00000005ff007c0c */ /* 0x000fe4000bf66130 */
[----:B------:R-:W-:Y:S01]  /*2d90*/  ISETP.GE.U32.AND P5, PT, R14, UR4, PT ;  /* 0x000000040e007c0c */ /* 0x000fe2000bfa6070 */
[----:B------:R-:W-:Y:S01]  /*2da0*/  @!P0 STG.E desc[UR8][R2.64+0x1800], R21 ;  /* 0x0018001502008986 */ /* 0x000fe2000c101908 */
[----:B------:R-:W-:-:S02]  /*2db0*/  ISETP.GE.U32.AND P0, PT, R12, UR4, PT ;  /* 0x000000040c007c0c */ /* 0x000fc4000bf06070 */
[----:B--2---:R-:W-:Y:S01]  /*2dc0*/  @!P4 LOP3.LUT R15, R10, 0x80000000, RZ, 0x3c, !PT ;  /* 0x800000000a0fc812 */ /* 0x004fe200078e3cff */
[----:B------:R-:W2:Y:S01]  /*2dd0*/  LDS R8, [R33+0x3400] ;  /* 0x0034000021087984 */ /* 0x000ea20000000800 */
[----:B------:R-:W-:Y:S02]  /*2de0*/  ISETP.GE.U32.AND.EX P0, PT, RZ, UR5, PT, P0 ;  /* 0x00000005ff007c0c */ /* 0x000fe4000bf06100 */
[----:B0-----:R-:W-:Y:S01]  /*2df0*/  @!P2 LOP3.LUT R17, R4, 0x80000000, RZ, 0x3c, !PT ;  /* 0x800000000411a812 */ /* 0x001fe200078e3cff */
[----:B------:R-:W0:Y:S02]  /*2e00*/  LDS R9, [R33+0x3800] ;  /* 0x0038000021097984 */ /* 0x000e240000000800 */
[----:B------:R-:W-:Y:S01]  /*2e10*/  @!P3 LOP3.LUT R5, R5, 0x80000000, RZ, 0x3c, !PT ;  /* 0x800000000505b812 */ /* 0x000fe200078e3cff */
[----:B------:R-:W-:Y:S01]  /*2e20*/  VIADD R4, R0, 0xe00 ;  /* 0x00000e0000047836 */ /* 0x000fe20000000000 */
[----:B------:R-:W3:Y:S04]  /*2e30*/  LDS R10, [R33+0x3c00] ;  /* 0x003c0000210a7984 */ /* 0x000ee80000000800 */
[----:B------:R-:W4:Y:S04]  /*2e40*/  LDS R12, [R33+0x4000] ;  /* 0x00400000210c7984 */ /* 0x000f280000000800 */
[----:B------:R-:W5:Y:S01]  /*2e50*/  LDS R13, [R33+0x4400] ;  /* 0x00440000210d7984 */ /* 0x000f620000000800 */
[----:B-1----:R-:W-:-:S03]  /*2e60*/  @!P0 LOP3.LUT R7, R7, 0x80000000, RZ, 0x3c, !PT ;  /* 0x8000000007078812 */ /* 0x002fc600078e3cff */
[----:B------:R-:W1:Y:S04]  /*2e70*/  @!P1 LDS R14, [R33] ;  /* 0x00000000210e9984 */ /* 0x000e680000000800 */
[----:B------:R2:W-:Y:S01]  /*2e80*/  @!P4 STG.E desc[UR8][R2.64+0x1c00], R15 ;  /* 0x001c000f0200c986 */ /* 0x0005e2000c101908 */
[----:B------:R-:W-:Y:S02]  /*2e90*/  ISETP.GE.U32.AND.EX P4, PT, RZ, UR5, PT, P6 ;  /* 0x00000005ff007c0c */ /* 0x000fe4000bf86160 */
[----:B------:R-:W-:Y:S01]  /*2ea0*/  ISETP.GE.U32.AND.EX P6, PT, RZ, UR5, PT, P5 ;  /* 0x00000005ff007c0c */ /* 0x000fe2000bfc6150 */
[----:B------:R-:W-:Y:S01]  /*2eb0*/  @!P3 STG.E desc[UR8][R2.64+0x2400], R5 ;  /* 0x002400050200b986 */ /* 0x000fe2000c101908 */
[----:B------:R-:W-:-:S03]  /*2ec0*/  ISETP.GE.U32.AND P5, PT, R16, UR4, PT ;  /* 0x0000000410007c0c */ /* 0x000fc6000bfa6070 */
[----:B------:R0:W-:Y:S01]  /*2ed0*/  @!P2 STG.E desc[UR8][R2.64+0x2000], R17 ;  /* 0x002000110200a986 */ /* 0x0001e2000c101908 */
[----:B------:R-:W-:Y:S02]  /*2ee0*/  ISETP.GE.U32.AND P2, PT, R4, UR4, PT ;  /* 0x0000000404007c0c */ /* 0x000fe4000bf46070 */
[C---:B------:R-:W-:Y:S01]  /*2ef0*/  LOP3.LUT R4, R0.reuse, 0x1000, RZ, 0xfc, !PT ;  /* 0x0000100000047812 */ /* 0x040fe200078efcff */
[----:B--2---:R-:W-:Y:S01]  /*2f00*/  VIADD R15, R0, 0xf00 ;  /* 0x00000f00000f7836 */ /* 0x004fe20000000000 */
[----:B------:R-:W-:Y:S01]  /*2f10*/  ISETP.GE.U32.AND.EX P5, PT, RZ, UR5, PT, P5 ;  /* 0x00000005ff007c0c */ /* 0x000fe2000bfa6150 */
[----:B------:R-:W-:Y:S01]  /*2f20*/  @!P0 STG.E desc[UR8][R2.64+0x3000], R7 ;  /* 0x0030000702008986 */ /* 0x000fe2000c101908 */
[----:B------:R-:W-:Y:S02]  /*2f30*/  @!P4 LOP3.LUT R11, R11, 0x80000000, RZ, 0x3c, !PT ;  /* 0x800000000b0bc812 */ /* 0x000fe400078e3cff */
[----:B------:R-:W-:Y:S02]  /*2f40*/  ISETP.GE.U32.AND P3, PT, R15, UR4, PT ;  /* 0x000000040f007c0c */ /* 0x000fe4000bf66070 */
[----:B------:R-:W-:Y:S01]  /*2f50*/  @!P6 LOP3.LUT R15, R6, 0x80000000, RZ, 0x3c, !PT ;  /* 0x80000000060fe812 */ /* 0x000fe200078e3cff */
[----:B------:R-:W-:Y:S01]  /*2f60*/  VIADD R6, R0, 0x1100 ;  /* 0x0000110000067836 */ /* 0x000fe20000000000 */
[----:B------:R3:W-:Y:S01]  /*2f70*/  @!P4 STG.E desc[UR8][R2.64+0x2800], R11 ;  /* 0x0028000b0200c986 */ /* 0x0007e2000c101908 */
[----:B------:R-:W-:Y:S01]  /*2f80*/  ISETP.GE.U32.AND P4, PT, R4, UR4, PT ;  /* 0x0000000404007c0c */ /* 0x000fe2000bf86070 */
[----:B------:R-:W-:Y:S01]  /*2f90*/  VIADD R0, R0, 0x1200 ;  /* 0x0000120000007836 */ /* 0x000fe20000000000 */
[----:B------:R-:W-:Y:S01]  /*2fa0*/  ISETP.GE.U32.AND.EX P2, PT, RZ, UR5, PT, P2 ;  /* 0x00000005ff007c0c */ /* 0x000fe2000bf46120 */
[----:B------:R4:W-:Y:S01]  /*2fb0*/  @!P6 STG.E desc[UR8][R2.64+0x2c00], R15 ;  /* 0x002c000f0200e986 */ /* 0x0009e2000c101908 */
[----:B------:R-:W-:-:S02]  /*2fc0*/  ISETP.GE.U32.AND P6, PT, R6, UR4, PT ;  /* 0x0000000406007c0c */ /* 0x000fc4000bfc6070 */
[----:B------:R-:W-:Y:S02]  /*2fd0*/  ISETP.GE.U32.AND.EX P3, PT, RZ, UR5, PT, P3 ;  /* 0x00000005ff007c0c */ /* 0x000fe4000bf66130 */
[----:B------:R-:W-:Y:S02]  /*2fe0*/  ISETP.GE.U32.AND.EX P4, PT, RZ, UR5, PT, P4 ;  /* 0x00000005ff007c0c */ /* 0x000fe4000bf86140 */
[----:B------:R-:W-:Y:S02]  /*2ff0*/  ISETP.GE.U32.AND.EX P6, PT, RZ, UR5, PT, P6 ;  /* 0x00000005ff007c0c */ /* 0x000fe4000bfc6160 */
[----:B------:R-:W-:Y:S02]  /*3000*/  ISETP.GE.U32.AND P0, PT, R0, UR4, PT ;  /* 0x0000000400007c0c */ /* 0x000fe4000bf06070 */
[----:B0-----:R-:W-:Y:S02]  /*3010*/  @!P5 LOP3.LUT R17, R8, 0x80000000, RZ, 0x3c, !PT ;  /* 0x800000000811d812 */ /* 0x001fe400078e3cff */
[----:B------:R-:W-:-:S02]  /*3020*/  ISETP.GE.U32.AND.EX P0, PT, RZ, UR5, PT, P0 ;  /* 0x00000005ff007c0c */ /* 0x000fc4000bf06100 */
[----:B------:R-:W-:Y:S01]  /*3030*/  @!P2 LOP3.LUT R9, R9, 0x80000000, RZ, 0x3c, !PT ;  /* 0x800000000909a812 */ /* 0x000fe200078e3cff */
[----:B------:R0:W-:Y:S01]  /*3040*/  @!P5 STG.E desc[UR8][R2.64+0x3400], R17 ;  /* 0x003400110200d986 */ /* 0x0001e2000c101908 */
[----:B---3--:R-:W-:Y:S02]  /*3050*/  @!P3 LOP3.LUT R11, R10, 0x80000000, RZ, 0x3c, !PT ;  /* 0x800000000a0bb812 */ /* 0x008fe400078e3cff */
[----:B----4-:R-:W-:Y:S01]  /*3060*/  @!P4 LOP3.LUT R15, R12, 0x80000000, RZ, 0x3c, !PT ;  /* 0x800000000c0fc812 */ /* 0x010fe200078e3cff */
[----:B------:R0:W-:Y:S01]  /*3070*/  @!P2 STG.E desc[UR8][R2.64+0x3800], R9 ;  /* 0x003800090200a986 */ /* 0x0001e2000c101908 */
[----:B-----5:R-:W-:Y:S02]  /*3080*/  @!P6 LOP3.LUT R13, R13, 0x80000000, RZ, 0x3c, !PT ;  /* 0x800000000d0de812 */ /* 0x020fe400078e3cff */
[----:B-1----:R-:W-:Y:S01]  /*3090*/  @!P1 LOP3.LUT R5, R14, 0x80000000, RZ, 0x3c, !PT ;  /* 0x800000000e059812 */ /* 0x002fe200078e3cff */
[----:B------:R0:W-:Y:S04]  /*30a0*/  @!P3 STG.E desc[UR8][R2.64+0x3c00], R11 ;  /* 0x003c000b0200b986 */ /* 0x0001e8000c101908 */
[----:B------:R0:W-:Y:S04]  /*30b0*/  @!P4 STG.E desc[UR8][R2.64+0x4000], R15 ;  /* 0x0040000f0200c986 */ /* 0x0001e8000c101908 */
[----:B------:R0:W-:Y:S04]  /*30c0*/  @!P6 STG.E desc[UR8][R2.64+0x4400], R13 ;  /* 0x0044000d0200e986 */ /* 0x0001e8000c101908 */
[----:B------:R0:W-:Y:S01]  /*30d0*/  @!P1 STG.E desc[UR8][R2.64], R5 ;  /* 0x0000000502009986 */ /* 0x0001e2000c101908 */
[----:B------:R-:W-:Y:S05]  /*30e0*/  @P0 EXIT ;  /* 0x000000000000094d */ /* 0x000fea0003800000 */
[----:B------:R-:W0:Y:S02]  /*30f0*/  LDS R33, [R33+0x4800] ;  /* 0x0048000021217984 */ /* 0x000e240000000800 */
[----:B0-----:R-:W-:-:S05]  /*3100*/  LOP3.LUT R5, R33, 0x80000000, RZ, 0x3c, !PT ;  /* 0x8000000021057812 */ /* 0x001fca00078e3cff */
[----:B------:R-:W-:Y:S01]  /*3110*/  STG.E desc[UR8][R2.64+0x4800], R5 ;  /* 0x0048000502007986 */ /* 0x000fe2000c101908 */
[----:B------:R-:W-:Y:S05]  /*3120*/  EXIT ;  /* 0x000000000000794d */ /* 0x000fea0003800000 */
.L_x_221:
        /* <DEDUP_REMOVED lines=13> */
.L_x_511:


//--------------------- .text._ZN3cub18CUB_300001_SM_10006detail6reduce28DeviceReduceSingleTileKernelINS2_10policy_hubIiyN4cuda3std3__44plusIiEEE10Policy1000EPiSC_iS9_iiNS7_10__identityEEEvT0_T1_T2_T3_T4_T6_ --------------------------
	.section	.text._ZN3cub18CUB_300001_SM_10006detail6reduce28DeviceReduceSingleTileKernelINS2_10policy_hubIiyN4cuda3std3__44plusIiEEE10Policy1000EPiSC_iS9_iiNS7_10__identityEEEvT0_T1_T2_T3_T4_T6_,"ax",@progbits
	.align	128
        .global         _ZN3cub18CUB_300001_SM_10006detail6reduce28DeviceReduceSingleTileKernelINS2_10policy_hubIiyN4cuda3std3__44plusIiEEE10Policy1000EPiSC_iS9_iiNS7_10__identityEEEvT0_T1_T2_T3_T4_T6_
        .type           _ZN3cub18CUB_300001_SM_10006detail6reduce28DeviceReduceSingleTileKernelINS2_10policy_hubIiyN4cuda3std3__44plusIiEEE10Policy1000EPiSC_iS9_iiNS7_10__identityEEEvT0_T1_T2_T3_T4_T6_,@function
        .size           _ZN3cub18CUB_300001_SM_10006detail6reduce28DeviceReduceSingleTileKernelINS2_10policy_hubIiyN4cuda3std3__44plusIiEEE10Policy1000EPiSC_iS9_iiNS7_10__identityEEEvT0_T1_T2_T3_T4_T6_,(.L_x_512 - _ZN3cub18CUB_300001_SM_10006detail6reduce28DeviceReduceSingleTileKernelINS2_10policy_hubIiyN4cuda3std3__44plusIiEEE10Policy1000EPiSC_iS9_iiNS7_10__identityEEEvT0_T1_T2_T3_T4_T6_)
        .other          _ZN3cub18CUB_300001_SM_10006detail6reduce28DeviceReduceSingleTileKernelINS2_10policy_hubIiyN4cuda3std3__44plusIiEEE10Policy1000EPiSC_iS9_iiNS7_10__identityEEEvT0_T1_T2_T3_T4_T6_,@"STO_CUDA_ENTRY STV_DEFAULT"
_ZN3cub18CUB_300001_SM_10006detail6reduce28DeviceReduceSingleTileKernelINS2_10policy_hubIiyN4cuda3std3__44plusIiEEE10Policy1000EPiSC_iS9_iiNS7_10__identityEEEvT0_T1_T2_T3_T4_T6_:
.text._ZN3cub18CUB_300001_SM_10006detail6reduce28DeviceReduceSingleTileKernelINS2_10policy_hubIiyN4cuda3std3__44plusIiEEE10Policy1000EPiSC_iS9_iiNS7_10__identityEEEvT0_T1_T2_T3_T4_T6_:
[----:B------:R-:W-:Y:S01]  /*0000*/  LDC R1, c[0x0][0x37c] ;  /* 0x0000df00ff017b82 */ /* 0x000fe20000000800 */
[----:B------:R-:W0:Y:S01]  /*0010*/  LDCU UR4, c[0x0][0x390] ;  /* 0x00007200ff0477ac */ /* 0x000e220008000800 */
[----:B------:R-:W1:Y:S01]  /*0020*/  LDCU.64 UR6, c[0x0][0x358] ;  /* 0x00006b00ff0677ac */ /* 0x000e620008000a00 */
[----:B0-----:R-:W-:-:S05]  /*0030*/  IMAD.U32 R20, RZ, RZ, UR4 ;  /* 0x00000004ff147e24 */ /* 0x001fca000f8e00ff */
[----:B------:R-:W-:-:S13]  /*0040*/  ISETP.NE.AND P0, PT, R20, RZ, PT ;  /* 0x000000ff1400720c */ /* 0x000fda0003f05270 */
[----:B-1----:R-:W-:Y:S05]  /*0050*/  @P0 BRA `(.L_x_222) ;  /* 0x00000000001c0947 */ /* 0x002fea0003800000 */
[----:B------:R-:W0:Y:S02]  /*0060*/  S2R R0, SR_TID.X ;  /* 0x0000000000007919 */ /* 0x000e240000002100 */
[----:B0-----:R-:W-:-:S13]  /*0070*/  ISETP.NE.AND P0, PT, R0, RZ, PT ;  /* 0x000000ff0000720c */ /* 0x001fda0003f05270 */
[----:B------:R-:W-:Y:S05]  /*0080*/  @P0 EXIT ;  /* 0x000000000000094d */ /* 0x000fea0003800000 */
[----:B------:R-:W0:Y:S08]  /*0090*/  LDC R5, c[0x0][0x398] ;  /* 0x0000e600ff057b82 */ /* 0x000e300000000800 */
[----:B------:R-:W0:Y:S02]  /*00a0*/  LDC.64 R2, c[0x0][0x388] ;  /* 0x0000e200ff027b82 */ /* 0x000e240000000a00 */
[----:B0-----:R-:W-:Y:S01]  /*00b0*/  STG.E desc[UR6][R2.64], R5 ;  /* 0x0000000502007986 */ /* 0x001fe2000c101906 */
[----:B------:R-:W-:Y:S05]  /*00c0*/  EXIT ;  /* 0x000000000000794d */ /* 0x000fea0003800000 */
.L_x_222:
[----:B------:R-:W0:Y:S01]  /*00d0*/  LDCU UR4, c[0x0][0x380] ;  /* 0x00007000ff0477ac */ /* 0x000e220008000800 */
[----:B------:R-:W-:Y:S01]  /*00e0*/  BSSY.RECONVERGENT B0, `(.L_x_223) ;  /* 0x0000385000007945 */ /* 0x000fe20003800200 */
[----:B0-----:R-:W-:-:S09]  /*00f0*/  ULOP3.LUT UP0, URZ, UR4, 0xf, URZ, 0xc0, !UPT ;  /* 0x0000000f04ff7892 */ /* 0x001fd2000f80c0ff */
[----:B------:R-:W-:Y:S05]  /*0100*/  BRA.U UP0, `(.L_x_224) ;  /* 0x0000001900d87547 */ /* 0x000fea000b800000 */
[----:B------:R-:W-:-:S13]  /*0110*/  ISETP.GT.AND P0, PT, R20, 0xfff, PT ;  /* 0x00000fff1400780c */ /* 0x000fda0003f04270 */
[----:B------:R-:W-:Y:S05]  /*0120*/  @P0 BRA `(.L_x_225) ;  /* 0x0000000c008c0947 */ /* 0x000fea0003800000 */
[----:B------:R-:W0:Y:S01]  /*0130*/  S2R R9, SR_TID.X ;  /* 0x0000000000097919 */ /* 0x000e220000002100 */
[----:B------:R-:W-:Y:S01]  /*0140*/  BSSY.RECONVERGENT B1, `(.L_x_226) ;  /* 0x0000009000017945 */ /* 0x000fe20003800200 */
[----:B------:R-:W-:Y:S01]  /*0150*/  IMAD.MOV.U32 R0, RZ, RZ, RZ ;  /* 0x000000ffff007224 */ /* 0x000fe200078e00ff */
[----:B0-----:R-:W-:Y:S01]  /*0160*/  ISETP.GE.AND P0, PT, R9, R20, PT ;  /* 0x000000140900720c */ /* 0x001fe20003f06270 */
[----:B------:R-:W-:-:S12]  /*0170*/  IMAD.MOV.U32 R11, RZ, RZ, R9 ;  /* 0x000000ffff0b7224 */ /* 0x000fd800078e0009 */
[----:B------:R-:W-:Y:S05]  /*0180*/  @P0 BRA `(.L_x_227) ;  /* 0x0000000000100947 */ /* 0x000fea0003800000 */
[----:B------:R-:W0:Y:S02]  /*0190*/  LDC.64 R2, c[0x0][0x380] ;  /* 0x0000e000ff027b82 */ /* 0x000e240000000a00 */
[----:B0-----:R-:W-:-:S05]  /*01a0*/  IMAD.WIDE.U32 R2, R9, 0x4, R2 ;  /* 0x0000000409027825 */ /* 0x001fca00078e0002 */
[----:B------:R0:W5:Y:S01]  /*01b0*/  LDG.E.CONSTANT R0, desc[UR6][R2.64] ;  /* 0x0000000602007981 */ /* 0x000162000c1e9900 */
[----:B------:R-:W-:-:S07]  /*01c0*/  VIADD R11, R9, 0x100 ;  /* 0x00000100090b7836 */ /* 0x000fce0000000000 */
.L_x_227:
[----:B------:R-:W-:Y:S05]  /*01d0*/  BSYNC.RECONVERGENT B1 ;  /* 0x0000000000017941 */ /* 0x000fea0003800200 */
.L_x_226:
[----:B------:R-:W-:Y:S01]  /*01e0*/  ISETP.GE.AND P0, PT, R11, R20, PT ;  /* 0x000000140b00720c */ /* 0x000fe20003f06270 */
[----:B------:R-:W-:-:S12]  /*01f0*/  BSSY.RECONVERGENT B1, `(.L_x_228) ;  /* 0x0000066000017945 */ /* 0x000fd80003800200 */
[----:B------:R-:W-:Y:S05]  /*0200*/  @P0 BRA `(.L_x_229) ;  /* 0x0000000400900947 */ /* 0x000fea0003800000 */
[----:B0-----:R-:W-:Y:S01]  /*0210*/  LOP3.LUT R3, RZ, R11, RZ, 0x33, !PT ;  /* 0x0000000bff037212 */ /* 0x001fe200078e33ff */
[----:B------:R-:W-:Y:S04]  /*0220*/  BSSY.RECONVERGENT B2, `(.L_x_230) ;  /* 0x0000015000027945 */ /* 0x000fe80003800200 */
[----:B------:R-:W-:-:S05]  /*0230*/  IMAD.IADD R4, R3, 0x1, R20 ;  /* 0x0000000103047824 */ /* 0x000fca00078e0214 */
[C---:B------:R-:W-:Y:S02]  /*0240*/  LOP3.LUT R2, R4.reuse, 0x300, RZ, 0xc0, !PT ;  /* 0x0000030004027812 */ /* 0x040fe400078ec0ff */
[----:B------:R-:W-:Y:S02]  /*0250*/  ISETP.GE.U32.AND P1, PT, R4, 0x300, PT ;  /* 0x000003000400780c */ /* 0x000fe40003f26070 */
[----:B------:R-:W-:-:S13]  /*0260*/  ISETP.NE.AND P0, PT, R2, 0x300, PT ;  /* 0x000003000200780c */ /* 0x000fda0003f05270 */
[----:B------:R-:W-:Y:S05]  /*0270*/  @!P0 BRA `(.L_x_231) ;  /* 0x00000000003c8947 */ /* 0x000fea0003800000 */
[----:B------:R-:W0:Y:S01]  /*0280*/  LDC.64 R2, c[0x0][0x380] ;  /* 0x0000e000ff027b82 */ /* 0x000e220000000a00 */
[----:B------:R-:W-:-:S04]  /*0290*/  LEA.HI R4, R4, 0x1, RZ, 0x18 ;  /* 0x0000000104047811 */ /* 0x000fc800078fc0ff */
[----:B------:R-:W-:-:S05]  /*02a0*/  LOP3.LUT R4, R4, 0x3, RZ, 0xc0, !PT ;  /* 0x0000000304047812 */ /* 0x000fca00078ec0ff */
[----:B------:R-:W-:Y:S02]  /*02b0*/  IMAD.MOV R4, RZ, RZ, -R4 ;  /* 0x000000ffff047224 */ /* 0x000fe400078e0a04 */
[----:B0-----:R-:W-:-:S04]  /*02c0*/  IMAD.WIDE.U32 R2, R11, 0x4, R2 ;  /* 0x000000040b027825 */ /* 0x001fc800078e0002 */
[----:B------:R-:W-:-:S07]  /*02d0*/  IMAD.MOV.U32 R5, RZ, RZ, R3 ;  /* 0x000000ffff057224 */ /* 0x000fce00078e0003 */
.L_x_232:
[----:B------:R-:W-:-:S06]  /*02e0*/  IMAD.MOV.U32 R3, RZ, RZ, R5 ;  /* 0x000000ffff037224 */ /* 0x000fcc00078e0005 */
[----:B------:R0:W2:Y:S01]  /*02f0*/  LDG.E.CONSTANT R3, desc[UR6][R2.64] ;  /* 0x0000000602037981 */ /* 0x0000a2000c1e9900 */
[----:B------:R-:W-:Y:S02]  /*0300*/  VIADD R4, R4, 0x1 ;  /* 0x0000000104047836 */ /* 0x000fe40000000000 */
[----:B------:R-:W-:-:S03]  /*0310*/  VIADD R11, R11, 0x100 ;  /* 0x000001000b0b7836 */ /* 0x000fc60000000000 */
[----:B------:R-:W-:Y:S02]  /*0320*/  ISETP.NE.AND P0, PT, R4, RZ, PT ;  /* 0x000000ff0400720c */ /* 0x000fe40003f05270 */
[----:B0-----:R-:W-:-:S05]  /*0330*/  IADD3 R2, P2, PT, R2, 0x400, RZ ;  /* 0x0000040002027810 */ /* 0x001fca0007f5e0ff */
[----:B------:R-:W-:Y:S02]  /*0340*/  IMAD.X R5, RZ, RZ, R5, P2 ;  /* 0x000000ffff057224 */ /* 0x000fe400010e0605 */
[----:B--2--5:R-:W-:-:S04]  /*0350*/  IMAD.IADD R0, R3, 0x1, R0 ;  /* 0x0000000103007824 */ /* 0x024fc800078e0200 */
[----:B------:R-:W-:Y:S05]  /*0360*/  @P0 BRA `(.L_x_232) ;  /* 0xfffffffc00dc0947 */ /* 0x000fea000383ffff */
.L_x_231:
[----:B------:R-:W-:Y:S05]  /*0370*/  BSYNC.RECONVERGENT B2 ;  /* 0x0000000000027941 */ /* 0x000fea0003800200 */
.L_x_230:
[----:B------:R-:W-:Y:S05]  /*0380*/  @!P1 BRA `(.L_x_229) ;  /* 0x0000000400309947 */ /* 0x000fea0003800000 */
[----:B------:R-:W-:Y:S01]  /*0390*/  IMAD.IADD R2, R20, 0x1, -R11 ;  /* 0x0000000114027824 */ /* 0x000fe200078e0a0b */
[----:B------:R-:W-:Y:S01]  /*03a0*/  BSSY.RECONVERGENT B2, `(.L_x_233) ;  /* 0x0000029000027945 */ /* 0x000fe20003800200 */
[----:B------:R-:W-:-:S03]  /*03b0*/  PLOP3.LUT P0, PT, PT, PT, PT, 0x80, 0x8 ;  /* 0x000000000008781c */ /* 0x000fc60003f0f070 */
[----:B------:R-:W-:-:S13]  /*03c0*/  ISETP.GT.AND P1, PT, R2, 0xc00, PT ;  /* 0x00000c000200780c */ /* 0x000fda0003f24270 */
[----:B------:R-:W-:Y:S05]  /*03d0*/  @!P1 BRA `(.L_x_234) ;  /* 0x0000000000949947 */ /* 0x000fea0003800000 */
[----:B------:R-:W-:Y:S01]  /*03e0*/  PLOP3.LUT P0, PT, PT, PT, PT, 0x8, 0x80 ;  /* 0x000000000080781c */ /* 0x000fe20003f0e170 */
[----:B------:R-:W-:-:S12]  /*03f0*/  VIADD R8, R20, 0xfffff400 ;  /* 0xfffff40014087836 */ /* 0x000fd80000000000 */
.L_x_235:
[----:B------:R-:W0:Y:S01]  /*0400*/  LDC.64 R4, c[0x0][0x380] ;  /* 0x0000e000ff047b82 */ /* 0x000e220000000a00 */
[C---:B------:R-:W-:Y:S02]  /*0410*/  VIADD R7, R11.reuse, 0x400 ;  /* 0x000004000b077836 */ /* 0x040fe40000000000 */
[C---:B------:R-:W-:Y:S02]  /*0420*/  VIADD R3, R11.reuse, 0x800 ;  /* 0x000008000b037836 */ /* 0x040fe40000000000 */
[----:B0-----:R-:W-:-:S05]  /*0430*/  IMAD.WIDE R22, R11, 0x4, R4 ;  /* 0x000000040b167825 */ /* 0x001fca00078e0204 */
[----:B------:R-:W2:Y:S01]  /*0440*/  LDG.E.CONSTANT R13, desc[UR6][R22.64] ;  /* 0x00000006160d7981 */ /* 0x000ea2000c1e9900 */
[----:B------:R-:W-:-:S03]  /*0450*/  IMAD.WIDE R6, R7, 0x4, R4 ;  /* 0x0000000407067825 */ /* 0x000fc600078e0204 */
[----:B------:R-:W2:Y:S04]  /*0460*/  LDG.E.CONSTANT R10, desc[UR6][R22.64+0x400] ;  /* 0x00040006160a7981 */ /* 0x000ea8000c1e9900 */
[----:B------:R-:W3:Y:S04]  /*0470*/  LDG.E.CONSTANT R12, desc[UR6][R22.64+0x800] ;  /* 0x00080006160c7981 */ /* 0x000ee8000c1e9900 */
[----:B------:R-:W3:Y:S01]  /*0480*/  LDG.E.CONSTANT R19, desc[UR6][R22.64+0xc00] ;  /* 0x000c000616137981 */ /* 0x000ee2000c1e9900 */
[----:B------:R-:W-:-:S03]  /*0490*/  IMAD.WIDE R2, R3, 0x4, R4 ;  /* 0x0000000403027825 */ /* 0x000fc600078e0204 */
[----:B------:R-:W4:Y:S04]  /*04a0*/  LDG.E.CONSTANT R16, desc[UR6][R6.64] ;  /* 0x0000000606107981 */ /* 0x000f28000c1e9900 */
[----:B------:R-:W4:Y:S01]  /*04b0*/  LDG.E.CONSTANT R15, desc[UR6][R6.64+0x400] ;  /* 0x00040006060f7981 */ /* 0x000f22000c1e9900 */
[----:B------:R-:W-:-:S03]  /*04c0*/  VIADD R25, R11, 0xc00 ;  /* 0x00000c000b197836 */ /* 0x000fc60000000000 */
[----:B------:R-:W4:Y:S04]  /*04d0*/  LDG.E.CONSTANT R14, desc[UR6][R6.64+0x800] ;  /* 0x00080006060e7981 */ /* 0x000f28000c1e9900 */
[----:B------:R-:W4:Y:S01]  /*04e0*/  LDG.E.CONSTANT R21, desc[UR6][R6.64+0xc00] ;  /* 0x000c000606157981 */ /* 0x000f22000c1e9900 */
[----:B------:R-:W-:-:S03]  /*04f0*/  IMAD.WIDE R4, R25, 0x4, R4 ;  /* 0x0000000419047825 */ /* 0x000fc600078e0204 */
[----:B------:R-:W4:Y:S04]  /*0500*/  LDG.E.CONSTANT R18, desc[UR6][R2.64] ;  /* 0x0000000602127981 */ /* 0x000f28000c1e9900 */
[----:B------:R-:W4:Y:S04]  /*0510*/  LDG.E.CONSTANT R17, desc[UR6][R2.64+0x400] ;  /* 0x0004000602117981 */ /* 0x000f28000c1e9900 */
[----:B------:R-:W4:Y:S04]  /*0520*/  LDG.E.CONSTANT R23, desc[UR6][R2.64+0x800] ;  /* 0x0008000602177981 */ /* 0x000f28000c1e9900 */
[----:B------:R-:W4:Y:S04]  /*0530*/  LDG.E.CONSTANT R24, desc[UR6][R2.64+0xc00] ;  /* 0x000c000602187981 */ /* 0x000f28000c1e9900 */
[----:B------:R-:W4:Y:S04]  /*0540*/  LDG.E.CONSTANT R25, desc[UR6][R4.64] ;  /* 0x0000000604197981 */ /* 0x000f28000c1e9900 */
[----:B------:R-:W4:Y:S04]  /*0550*/  LDG.E.CONSTANT R26, desc[UR6][R4.64+0x400] ;  /* 0x00040006041a7981 */ /* 0x000f28000c1e9900 */
[----:B------:R-:W4:Y:S04]  /*0560*/  LDG.E.CONSTANT R22, desc[UR6][R4.64+0x800] ;  /* 0x0008000604167981 */ /* 0x000f28000c1e9900 */
[----:B------:R-:W4:Y:S01]  /*0570*/  LDG.E.CONSTANT R27, desc[UR6][R4.64+0xc00] ;  /* 0x000c0006041b7981 */ /* 0x000f22000c1e9900 */
[----:B------:R-:W-:-:S05]  /*0580*/  VIADD R11, R11, 0x1000 ;  /* 0x000010000b0b7836 */ /* 0x000fca0000000000 */
[----:B------:R-:W-:Y:S02]  /*0590*/  ISETP.GE.AND P1, PT, R11, R8, PT ;  /* 0x000000080b00720c */ /* 0x000fe40003f26270 */
[----:B--2--5:R-:W-:-:S04]  /*05a0*/  IADD3 R10, PT, PT, R10, R13, R0 ;  /* 0x0000000d0a0a7210 */ /* 0x024fc80007ffe000 */
[----:B---3--:R-:W-:-:S04]  /*05b0*/  IADD3 R10, PT, PT, R19, R12, R10 ;  /* 0x0000000c130a7210 */ /* 0x008fc80007ffe00a */
[----:B----4-:R-:W-:-:S04]  /*05c0*/  IADD3 R10, PT, PT, R15, R16, R10 ;  /* 0x000000100f0a7210 */ /* 0x010fc80007ffe00a */
[----:B------:R-:W-:-:S04]  /*05d0*/  IADD3 R10, PT, PT, R21, R14, R10 ;  /* 0x0000000e150a7210 */ /* 0x000fc80007ffe00a */
[----:B------:R-:W-:-:S04]  /*05e0*/  IADD3 R10, PT, PT, R17, R18, R10 ;  /* 0x00000012110a7210 */ /* 0x000fc80007ffe00a */
[----:B------:R-:W-:-:S04]  /*05f0*/  IADD3 R10, PT, PT, R24, R23, R10 ;  /* 0x00000017180a7210 */ /* 0x000fc80007ffe00a */
[----:B------:R-:W-:-:S04]  /*0600*/  IADD3 R25, PT, PT, R26, R25, R10 ;  /* 0x000000191a197210 */ /* 0x000fc80007ffe00a */
[----:B------:R-:W-:Y:S01]  /*0610*/  IADD3 R0, PT, PT, R27, R22, R25 ;  /* 0x000000161b007210 */ /* 0x000fe20007ffe019 */
[----:B------:R-:W-:Y:S06]  /*0620*/  @!P1 BRA `(.L_x_235) ;  /* 0xfffffffc00749947 */ /* 0x000fec000383ffff */
.L_x_234:
[----:B------:R-:W-:Y:S05]  /*0630*/  BSYNC.RECONVERGENT B2 ;  /* 0x0000000000027941 */ /* 0x000fea0003800200 */
.L_x_233:
[----:B------:R-:W-:Y:S01]  /*0640*/  IMAD.IADD R2, R20, 0x1, -R11 ;  /* 0x0000000114027824 */ /* 0x000fe200078e0a0b */
[----:B------:R-:W-:Y:S04]  /*0650*/  BSSY.RECONVERGENT B2, `(.L_x_236) ;  /* 0x0000015000027945 */ /* 0x000fe80003800200 */
[----:B------:R-:W-:-:S13]  /*0660*/  ISETP.GT.AND P1, PT, R2, 0x400, PT ;  /* 0x000004000200780c */ /* 0x000fda0003f24270 */
[----:B------:R-:W-:Y:S05]  /*0670*/  @!P1 BRA `(.L_x_237) ;  /* 0x0000000000489947 */ /* 0x000fea0003800000 */
[----:B------:R-:W0:Y:S01]  /*0680*/  LDC.64 R4, c[0x0][0x380] ;  /* 0x0000e000ff047b82 */ /* 0x000e220000000a00 */
[C---:B------:R-:W-:Y:S02]  /*0690*/  VIADD R13, R11.reuse, 0x400 ;  /* 0x000004000b0d7836 */ /* 0x040fe40000000000 */
[----:B0-----:R-:W-:-:S05]  /*06a0*/  IMAD.WIDE R2, R11, 0x4, R4 ;  /* 0x000000040b027825 */ /* 0x001fca00078e0204 */
[----:B------:R-:W2:Y:S01]  /*06b0*/  LDG.E.CONSTANT R7, desc[UR6][R2.64] ;  /* 0x0000000602077981 */ /* 0x000ea2000c1e9900 */
[----:B------:R-:W-:-:S03]  /*06c0*/  IMAD.WIDE R4, R13, 0x4, R4 ;  /* 0x000000040d047825 */ /* 0x000fc600078e0204 */
[----:B------:R-:W2:Y:S04]  /*06d0*/  LDG.E.CONSTANT R6, desc[UR6][R2.64+0x400] ;  /* 0x0004000602067981 */ /* 0x000ea8000c1e9900 */
[----:B------:R-:W3:Y:S04]  /*06e0*/  LDG.E.CONSTANT R13, desc[UR6][R2.64+0x800] ;  /* 0x00080006020d7981 */ /* 0x000ee8000c1e9900 */
[----:B------:R-:W3:Y:S04]  /*06f0*/  LDG.E.CONSTANT R8, desc[UR6][R2.64+0xc00] ;  /* 0x000c000602087981 */ /* 0x000ee8000c1e9900 */
[----:B------:R-:W4:Y:S04]  /*0700*/  LDG.E.CONSTANT R15, desc[UR6][R4.64] ;  /* 0x00000006040f7981 */ /* 0x000f28000c1e9900 */
[----:B------:R-:W4:Y:S04]  /*0710*/  LDG.E.CONSTANT R10, desc[UR6][R4.64+0x400] ;  /* 0x00040006040a7981 */ /* 0x000f28000c1e9900 */
[----:B------:R-:W4:Y:S04]  /*0720*/  LDG.E.CONSTANT R17, desc[UR6][R4.64+0x800] ;  /* 0x0008000604117981 */ /* 0x000f28000c1e9900 */
[----:B------:R-:W4:Y:S01]  /*0730*/  LDG.E.CONSTANT R12, desc[UR6][R4.64+0xc00] ;  /* 0x000c0006040c7981 */ /* 0x000f22000c1e9900 */
[----:B------:R-:W-:Y:S01]  /*0740*/  PLOP3.LUT P0, PT, PT, PT, PT, 0x8, 0x80 ;  /* 0x000000000080781c */ /* 0x000fe20003f0e170 */
[----:B------:R-:W-:Y:S01]  /*0750*/  VIADD R11, R11, 0x800 ;  /* 0x000008000b0b7836 */ /* 0x000fe20000000000 */
[----:B--2--5:R-:W-:-:S04]  /*0760*/  IADD3 R6, PT, PT, R6, R7, R0 ;  /* 0x0000000706067210 */ /* 0x024fc80007ffe000 */
[----:B---3--:R-:W-:-:S04]  /*0770*/  IADD3 R6, PT, PT, R8, R13, R6 ;  /* 0x0000000d08067210 */ /* 0x008fc80007ffe006 */
[----:B----4-:R-:W-:-:S04]  /*0780*/  IADD3 R6, PT, PT, R10, R15, R6 ;  /* 0x0000000f0a067210 */ /* 0x010fc80007ffe006 */
[----:B------:R-:W-:-:S07]  /*0790*/  IADD3 R0, PT, PT, R12, R17, R6 ;  /* 0x000000110c007210 */ /* 0x000fce0007ffe006 */
.L_x_237:
[----:B------:R-:W-:Y:S05]  /*07a0*/  BSYNC.RECONVERGENT B2 ;  /* 0x0000000000027941 */ /* 0x000fea0003800200 */
.L_x_236:
[----:B------:R-:W-:-:S13]  /*07b0*/  ISETP.LT.OR P0, PT, R11, R20, P0 ;  /* 0x000000140b00720c */ /* 0x000fda0000701670 */
[----:B------:R-:W-:Y:S05]  /*07c0*/  @!P0 BRA `(.L_x_229) ;  /* 0x0000000000208947 */ /* 0x000fea0003800000 */
[----:B------:R-:W0:Y:S02]  /*07d0*/  LDC.64 R2, c[0x0][0x380] ;  /* 0x0000e000ff027b82 */ /* 0x000e240000000a00 */
[----:B0-----:R-:W-:-:S05]  /*07e0*/  IMAD.WIDE R2, R11, 0x4, R2 ;  /* 0x000000040b027825 */ /* 0x001fca00078e0202 */
[----:B------:R-:W2:Y:S04]  /*07f0*/  LDG.E.CONSTANT R5, desc[UR6][R2.64] ;  /* 0x0000000602057981 */ /* 0x000ea8000c1e9900 */
[----:B------:R-:W2:Y:S04]  /*0800*/  LDG.E.CONSTANT R4, desc[UR6][R2.64+0x400] ;  /* 0x0004000602047981 */ /* 0x000ea8000c1e9900 */
[----:B------:R-:W3:Y:S04]  /*0810*/  LDG.E.CONSTANT R7, desc[UR6][R2.64+0x800] ;  /* 0x0008000602077981 */ /* 0x000ee8000c1e9900 */
[----:B------:R-:W3:Y:S01]  /*0820*/  LDG.E.CONSTANT R6, desc[UR6][R2.64+0xc00] ;  /* 0x000c000602067981 */ /* 0x000ee2000c1e9900 */
[----:B--2--5:R-:W-:-:S04]  /*0830*/  IADD3 R0, PT, PT, R4, R5, R0 ;  /* 0x0000000504007210 */ /* 0x024fc80007ffe000 */
[----:B---3--:R-:W-:-:S07]  /*0840*/  IADD3 R0, PT, PT, R6, R7, R0 ;  /* 0x0000000706007210 */ /* 0x008fce0007ffe000 */
.L_x_229:
[----:B------:R-:W-:Y:S05]  /*0850*/  BSYNC.RECONVERGENT B1 ;  /* 0x0000000000017941 */ /* 0x000fea0003800200 */
.L_x_228:
[----:B------:R-:W-:-:S13]  /*0860*/  ISETP.GE.AND P0, PT, R20, 0x100, PT ;  /* 0x000001001400780c */ /* 0x000fda0003f06270 */
[----:B------:R-:W-:Y:S05]  /*0870*/  @!P0 BRA `(.L_x_238) ;  /* 0x0000000000ac8947 */ /* 0x000fea0003800000 */
[----:B------:R-:W1:Y:S01]  /*0880*/  S2R R6, SR_LANEID ;  /* 0x0000000000067919 */ /* 0x000e620000000000 */
[----:B0----5:R-:W0:Y:S01]  /*0890*/  SHFL.DOWN PT, R2, R0, 0x1, 0x1f ;  /* 0x08201f0000027f89 */ /* 0x021e2200000e0000 */
[C---:B-1----:R-:W-:Y:S02]  /*08a0*/  ISETP.GT.AND P0, PT, R6.reuse, 0x1e, PT ;  /* 0x0000001e0600780c */ /* 0x042fe40003f04270 */
[----:B------:R-:W-:Y:S02]  /*08b0*/  ISETP.NE.AND P1, PT, R6, RZ, PT ;  /* 0x000000ff0600720c */ /* 0x000fe40003f25270 */
[----:B0-----:R-:W-:Y:S02]  /*08c0*/  SEL R3, R2, RZ, !P0 ;  /* 0x000000ff02037207 */ /* 0x001fe40004000000 */
[----:B------:R-:W-:-:S03]  /*08d0*/  ISETP.GT.AND P0, PT, R6, 0x1d, PT ;  /* 0x0000001d0600780c */ /* 0x000fc60003f04270 */
[----:B------:R-:W-:-:S05]  /*08e0*/  IMAD.IADD R3, R3, 0x1, R0 ;  /* 0x0000000103037824 */ /* 0x000fca00078e0200 */
[----:B------:R-:W0:Y:S01]  /*08f0*/  SHFL.DOWN PT, R2, R3, 0x2, 0x1f ;  /* 0x08401f0003027f89 */ /* 0x000e2200000e0000 */
[----:B------:R-:W1:Y:S01]  /*0900*/  @!P1 S2R R7, SR_CgaCtaId ;  /* 0x0000000000079919 */ /* 0x000e620000008800 */
[----:B0-----:R-:W-:Y:S02]  /*0910*/  SEL R2, R2, RZ, !P0 ;  /* 0x000000ff02027207 */ /* 0x001fe40004000000 */
[----:B------:R-:W-:-:S03]  /*0920*/  ISETP.GT.AND P0, PT, R6, 0x1b, PT ;  /* 0x0000001b0600780c */ /* 0x000fc60003f04270 */
[----:B------:R-:W-:-:S05]  /*0930*/  IMAD.IADD R2, R3, 0x1, R2 ;  /* 0x0000000103027824 */ /* 0x000fca00078e0202 */
[----:B------:R-:W0:Y:S02]  /*0940*/  SHFL.DOWN PT, R4, R2, 0x4, 0x1f ;  /* 0x08801f0002047f89 */ /* 0x000e2400000e0000 */
[----:B0-----:R-:W-:Y:S02]  /*0950*/  SEL R5, R4, RZ, !P0 ;  /* 0x000000ff04057207 */ /* 0x001fe40004000000 */
[----:B------:R-:W-:Y:S02]  /*0960*/  ISETP.GT.AND P0, PT, R6, 0x17, PT ;  /* 0x000000170600780c */ /* 0x000fe40003f04270 */
[----:B------:R-:W-:Y:S01]  /*0970*/  @!P1 MOV R4, 0x400 ;  /* 0x0000040000049802 */ /* 0x000fe20000000f00 */
[----:B------:R-:W-:Y:S01]  /*0980*/  IMAD.IADD R5, R2, 0x1, R5 ;  /* 0x0000000102057824 */ /* 0x000fe200078e0205 */
[----:B------:R-:W-:Y:S02]  /*0990*/  @!P1 SHF.R.U32.HI R2, RZ, 0x3, R9 ;  /* 0x00000003ff029819 */ /* 0x000fe40000011609 */
[----:B-1----:R-:W-:-:S02]  /*09a0*/  @!P1 LEA R7, R7, R4, 0x18 ;  /* 0x0000000407079211 */ /* 0x002fc400078ec0ff */
[----:B------:R-:W0:Y:S01]  /*09b0*/  SHFL.DOWN PT, R0, R5, 0x8, 0x1f ;  /* 0x09001f0005007f89 */ /* 0x000e2200000e0000 */
[----:B------:R-:W-:-:S05]  /*09c0*/  @!P1 LOP3.LUT R2, R2, 0x7c, RZ, 0xc0, !PT ;  /* 0x0000007c02029812 */ /* 0x000fca00078ec0ff */
[----:B------:R-:W-:Y:S01]  /*09d0*/  @!P1 IMAD.IADD R2, R2, 0x1, R7 ;  /* 0x0000000102029824 */ /* 0x000fe200078e0207 */
[----:B0-----:R-:W-:Y:S02]  /*09e0*/  SEL R0, R0, RZ, !P0 ;  /* 0x000000ff00007207 */ /* 0x001fe40004000000 */
[----:B------:R-:W-:-:S03]  /*09f0*/  ISETP.GT.AND P0, PT, R6, 0xf, PT ;  /* 0x0000000f0600780c */ /* 0x000fc60003f04270 */
[----:B------:R-:W-:-:S05]  /*0a00*/  IMAD.IADD R0, R5, 0x1, R0 ;  /* 0x0000000105007824 */ /* 0x000fca00078e0200 */
[----:B------:R-:W0:Y:S02]  /*0a10*/  SHFL.DOWN PT, R3, R0, 0x10, 0x1f ;  /* 0x0a001f0000037f89 */ /* 0x000e2400000e0000 */
[----:B0-----:R-:W-:Y:S02]  /*0a20*/  SEL R3, R3, RZ, !P0 ;  /* 0x000000ff03037207 */ /* 0x001fe40004000000 */
[----:B------:R-:W-:-:S03]  /*0a30*/  ISETP.NE.AND P0, PT, R9, RZ, PT ;  /* 0x000000ff0900720c */ /* 0x000fc60003f05270 */
[----:B------:R-:W-:-:S05]  /*0a40*/  IMAD.IADD R3, R0, 0x1, R3 ;  /* 0x0000000100037824 */ /* 0x000fca00078e0203 */
[----:B------:R0:W-:Y:S01]  /*0a50*/  @!P1 STS [R2+0x8], R3 ;  /* 0x0000080302009388 */ /* 0x0001e20000000800 */
[----:B------:R-:W-:Y:S06]  /*0a60*/  BAR.SYNC.DEFER_BLOCKING 0x0 ;  /* 0x0000000000007b1d */ /* 0x000fec0000010000 */
[----:B------:R-:W-:Y:S05]  /*0a70*/  @P0 BRA `(.L_x_239) ;  /* 0x0000002c00ac0947 */ /* 0x000fea0003800000 */
[----:B------:R-:W1:Y:S01]  /*0a80*/  S2UR UR5, SR_CgaCtaId ;  /* 0x00000000000579c3 */ /* 0x000e620000008800 */
[----:B------:R-:W-:Y:S02]  /*0a90*/  UMOV UR4, 0x400 ;  /* 0x0000040000047882 */ /* 0x000fe40000000000 */
[----:B-1----:R-:W-:-:S09]  /*0aa0*/  ULEA UR4, UR5, UR4, 0x18 ;  /* 0x0000000405047291 */ /* 0x002fd2000f8ec0ff */
[----:B------:R-:W-:Y:S04]  /*0ab0*/  LDS R0, [UR4+0xc] ;  /* 0x00000c04ff007984 */ /* 0x000fe80008000800 */
[----:B------:R-:W1:Y:S04]  /*0ac0*/  LDS.128 R4, [UR4+0x10] ;  /* 0x00001004ff047984 */ /* 0x000e680008000c00 */
[----:B------:R-:W2:Y:S01]  /*0ad0*/  LDS.64 R8, [UR4+0x20] ;  /* 0x00002004ff087984 */ /* 0x000ea20008000a00 */
[----:B-1----:R-:W-:-:S04]  /*0ae0*/  IADD3 R0, PT, PT, R4, R0, R3 ;  /* 0x0000000004007210 */ /* 0x002fc80007ffe003 */
[----:B------:R-:W-:-:S04]  /*0af0*/  IADD3 R0, PT, PT, R6, R0, R5 ;  /* 0x0000000006007210 */ /* 0x000fc80007ffe005 */
[----:B--2---:R-:W-:-:S05]  /*0b00*/  IADD3 R0, PT, PT, R8, R0, R7 ;  /* 0x0000000008007210 */ /* 0x004fca0007ffe007 */
[----:B0-----:R-:W-:Y:S01]  /*0b10*/  IMAD.IADD R3, R0, 0x1, R9 ;  /* 0x0000000100037824 */ /* 0x001fe200078e0209 */
[----:B------:R-:W-:Y:S06]  /*0b20*/  BRA `(.L_x_239) ;  /* 0x0000002c00807947 */ /* 0x000fec0003800000 */
.L_x_238:
[----:B0-----:R-:W-:Y:S01]  /*0b30*/  LOP3.LUT R2, R9, 0x3e0, RZ, 0xc0, !PT ;  /* 0x000003e009027812 */ /* 0x001fe200078ec0ff */
[----:B------:R-:W0:Y:S03]  /*0b40*/  S2R R8, SR_LANEID ;  /* 0x0000000000087919 */ /* 0x000e260000000000 */
[----:B------:R-:W-:Y:S01]  /*0b50*/  LOP3.LUT R5, RZ, R2, RZ, 0x33, !PT ;  /* 0x00000002ff057212 */ /* 0x000fe200078e33ff */
[----:B------:R-:W-:-:S04]  /*0b60*/  VIADD R3, R2, 0x20 ;  /* 0x0000002002037836 */ /* 0x000fc80000000000 */
[----:B------:R-:W-:Y:S01]  /*0b70*/  IMAD.IADD R5, R5, 0x1, R20 ;  /* 0x0000000105057824 */ /* 0x000fe200078e0214 */
[----:B------:R-:W-:-:S04]  /*0b80*/  ISETP.GT.AND P0, PT, R3, R20, PT ;  /* 0x000000140300720c */ /* 0x000fc80003f04270 */
[----:B------:R-:W-:-:S05]  /*0b90*/  SEL R5, R5, 0x1f, P0 ;  /* 0x0000001f05057807 */ /* 0x000fca0000000000 */
[----:B-----5:R-:W1:Y:S01]  /*0ba0*/  SHFL.DOWN PT, R2, R0, 0x1, R5 ;  /* 0x0820000000027989 */ /* 0x020e6200000e0005 */
[CC--:B0-----:R-:W-:Y:S01]  /*0bb0*/  ISETP.GE.AND P0, PT, R8.reuse, R5.reuse, PT ;  /* 0x000000050800720c */ /* 0x0c1fe20003f06270 */
[C---:B------:R-:W-:Y:S01]  /*0bc0*/  VIADD R4, R8.reuse, 0x2 ;  /* 0x0000000208047836 */ /* 0x040fe20000000000 */
[C---:B------:R-:W-:Y:S01]  /*0bd0*/  ISETP.NE.AND P1, PT, R8.reuse, RZ, PT ;  /* 0x000000ff0800720c */ /* 0x040fe20003f25270 */
[----:B------:R-:W-:Y:S01]  /*0be0*/  VIADD R6, R8, 0x4 ;  /* 0x0000000408067836 */ /* 0x000fe20000000000 */
[----:B-1----:R-:W-:Y:S02]  /*0bf0*/  SEL R3, R2, RZ, !P0 ;  /* 0x000000ff02037207 */ /* 0x002fe40004000000 */
[----:B------:R-:W-:-:S03]  /*0c00*/  ISETP.GT.AND P0, PT, R4, R5, PT ;  /* 0x000000050400720c */ /* 0x000fc60003f04270 */
[----:B------:R-:W-:-:S06]  /*0c10*/  IMAD.IADD R2, R3, 0x1, R0 ;  /* 0x0000000103027824 */ /* 0x000fcc00078e0200 */
[----:B------:R-:W0:Y:S01]  /*0c20*/  @!P1 S2R R10, SR_CgaCtaId ;  /* 0x00000000000a9919 */ /* 0x000e220000008800 */
[----:B------:R-:W-:Y:S01]  /*0c30*/  @!P1 MOV R7, 0x400 ;  /* 0x0000040000079802 */ /* 0x000fe20000000f00 */
[----:B------:R-:W1:Y:S02]  /*0c40*/  SHFL.DOWN PT, R3, R2, 0x2, R5 ;  /* 0x0840000002037989 */ /* 0x000e6400000e0005 */
[----:B-1----:R-:W-:Y:S02]  /*0c50*/  SEL R3, R3, RZ, !P0 ;  /* 0x000000ff03037207 */ /* 0x002fe40004000000 */
[----:B------:R-:W-:Y:S02]  /*0c60*/  ISETP.GT.AND P0, PT, R6, R5, PT ;  /* 0x000000050600720c */ /* 0x000fe40003f04270 */
[----:B------:R-:W-:Y:S01]  /*0c70*/  @!P1 SHF.R.U32.HI R6, RZ, 0x3, R9 ;  /* 0x00000003ff069819 */ /* 0x000fe20000011609 */
[----:B------:R-:W-:Y:S01]  /*0c80*/  IMAD.IADD R4, R2, 0x1, R3 ;  /* 0x0000000102047824 */ /* 0x000fe200078e0203 */
[----:B0-----:R-:W-:Y:S01]  /*0c90*/  @!P1 LEA R7, R10, R7, 0x18 ;  /* 0x000000070a079211 */ /* 0x001fe200078ec0ff */
[----:B------:R-:W-:Y:S01]  /*0ca0*/  VIADD R2, R8, 0x8 ;  /* 0x0000000808027836 */ /* 0x000fe20000000000 */
[----:B------:R-:W-:-:S02]  /*0cb0*/  @!P1 LOP3.LUT R6, R6, 0x7c, RZ, 0xc0, !PT ;  /* 0x0000007c06069812 */ /* 0x000fc400078ec0ff */
[----:B------:R-:W0:Y:S03]  /*0cc0*/  SHFL.DOWN PT, R3, R4, 0x4, R5 ;  /* 0x0880000004037989 */ /* 0x000e2600000e0005 */
[----:B------:R-:W-:Y:S01]  /*0cd0*/  @!P1 IMAD.IADD R6, R6, 0x1, R7 ;  /* 0x0000000106069824 */ /* 0x000fe200078e0207 */
[----:B0-----:R-:W-:Y:S02]  /*0ce0*/  SEL R3, R3, RZ, !P0 ;  /* 0x000000ff03037207 */ /* 0x001fe40004000000 */
[----:B------:R-:W-:-:S03]  /*0cf0*/  ISETP.GT.AND P0, PT, R2, R5, PT ;  /* 0x000000050200720c */ /* 0x000fc60003f04270 */
[----:B------:R-:W-:Y:S02]  /*0d00*/  IMAD.IADD R0, R4, 0x1, R3 ;  /* 0x0000000104007824 */ /* 0x000fe400078e0203 */
[----:B------:R-:W-:-:S03]  /*0d10*/  VIADD R4, R8, 0x10 ;  /* 0x0000001008047836 */ /* 0x000fc60000000000 */
[----:B------:R-:W0:Y:S02]  /*0d20*/  SHFL.DOWN PT, R3, R0, 0x8, R5 ;  /* 0x0900000000037989 */ /* 0x000e2400000e0005 */
[----:B0-----:R-:W-:Y:S02]  /*0d30*/  SEL R3, R3, RZ, !P0 ;  /* 0x000000ff03037207 */ /* 0x001fe40004000000 */
[----:B------:R-:W-:-:S03]  /*0d40*/  ISETP.GT.AND P0, PT, R4, R5, PT ;  /* 0x000000050400720c */ /* 0x000fc60003f04270 */
[----:B------:R-:W-:-:S05]  /*0d50*/  IMAD.IADD R2, R0, 0x1, R3 ;  /* 0x0000000100027824 */ /* 0x000fca00078e0203 */
[----:B------:R-:W0:Y:S02]  /*0d60*/  SHFL.DOWN PT, R3, R2, 0x10, R5 ;  /* 0x0a00000002037989 */ /* 0x000e2400000e0005 */
[----:B0-----:R-:W-:Y:S02]  /*0d70*/  SEL R3, R3, RZ, !P0 ;  /* 0x000000ff03037207 */ /* 0x001fe40004000000 */
[----:B------:R-:W-:-:S03]  /*0d80*/  ISETP.NE.AND P0, PT, R9, RZ, PT ;  /* 0x000000ff0900720c */ /* 0x000fc60003f05270 */
[----:B------:R-:W-:-:S05]  /*0d90*/  IMAD.IADD R3, R2, 0x1, R3 ;  /* 0x0000000102037824 */ /* 0x000fca00078e0203 */
[----:B------:R4:W-:Y:S01]  /*0da0*/  @!P1 STS [R6+0x8], R3 ;  /* 0x0000080306009388 */ /* 0x0009e20000000800 */
[----:B------:R-:W-:Y:S06]  /*0db0*/  BAR.SYNC.DEFER_BLOCKING 0x0 ;  /* 0x0000000000007b1d */ /* 0x000fec0000010000 */
[----:B------:R-:W-:Y:S05]  /*0dc0*/  @P0 BRA `(.L_x_239) ;  /* 0x0000002800d80947 */ /* 0x000fea0003800000 */
[----:B------:R-:W0:Y:S01]  /*0dd0*/  S2UR UR5, SR_CgaCtaId ;  /* 0x00000000000579c3 */ /* 0x000e220000008800 */
[----:B------:R-:W-:Y:S01]  /*0de0*/  UMOV UR4, 0x400 ;  /* 0x0000040000047882 */ /* 0x000fe20000000000 */
[C---:B------:R-:W-:Y:S02]  /*0df0*/  ISETP.GT.AND P2, PT, R20.reuse, 0x40, PT ;  /* 0x000000401400780c */ /* 0x040fe40003f44270 */
[C---:B------:R-:W-:Y:S02]  /*0e00*/  ISETP.GT.AND P1, PT, R20.reuse, 0x20, PT ;  /* 0x000000201400780c */ /* 0x040fe40003f24270 */
[----:B------:R-:W-:Y:S01]  /*0e10*/  ISETP.GT.AND P3, PT, R20, 0x80, PT ;  /* 0x000000801400780c */ /* 0x000fe20003f64270 */
[----:B0-----:R-:W-:-:S09]  /*0e20*/  ULEA UR4, UR5, UR4, 0x18 ;  /* 0x0000000405047291 */ /* 0x001fd2000f8ec0ff */
[----:B----4-:R-:W0:Y:S04]  /*0e30*/  LDS.128 R4, [UR4+0x10] ;  /* 0x00001004ff047984 */ /* 0x010e280008000c00 */
[----:B------:R-:W1:Y:S04]  /*0e40*/  LDS R0, [UR4+0xc] ;  /* 0x00000c04ff007984 */ /* 0x000e680008000800 */
[----:B------:R-:W2:Y:S01]  /*0e50*/  LDS.64 R8, [UR4+0x20] ;  /* 0x00002004ff087984 */ /* 0x000ea20008000a00 */
[----:B0-----:R-:W-:Y:S02]  /*0e60*/  SEL R4, R4, RZ, P2 ;  /* 0x000000ff04047207 */ /* 0x001fe40001000000 */
[----:B------:R-:W-:-:S02]  /*0e70*/  ISETP.GT.AND P2, PT, R20, 0x60, PT ;  /* 0x000000601400780c */ /* 0x000fc40003f44270 */
[----:B-1----:R-:W-:Y:S02]  /*0e80*/  SEL R0, R0, RZ, P1 ;  /* 0x000000ff00007207 */ /* 0x002fe40000800000 */
[----:B------:R-:W-:Y:S02]  /*0e90*/  SEL R5, R5, RZ, P2 ;  /* 0x000000ff05057207 */ /* 0x000fe40001000000 */
[----:B------:R-:W-:Y:S02]  /*0ea0*/  IADD3 R0, PT, PT, R4, R0, R3 ;  /* 0x0000000004007210 */ /* 0x000fe40007ffe003 */
[----:B------:R-:W-:Y:S02]  /*0eb0*/  ISETP.GT.AND P1, PT, R20, 0xa0, PT ;  /* 0x000000a01400780c */ /* 0x000fe40003f24270 */
[----:B------:R-:W-:Y:S02]  /*0ec0*/  SEL R6, R6, RZ, P3 ;  /* 0x000000ff06067207 */ /* 0x000fe40001800000 */
[----:B------:R-:W-:-:S02]  /*0ed0*/  ISETP.GT.AND P2, PT, R20, 0xc0, PT ;  /* 0x000000c01400780c */ /* 0x000fc40003f44270 */
[----:B------:R-:W-:Y:S02]  /*0ee0*/  ISETP.GT.AND P3, PT, R20, 0xe0, PT ;  /* 0x000000e01400780c */ /* 0x000fe40003f64270 */
[----:B------:R-:W-:Y:S02]  /*0ef0*/  SEL R7, R7, RZ, P1 ;  /* 0x000000ff07077207 */ /* 0x000fe40000800000 */
[----:B------:R-:W-:Y:S02]  /*0f00*/  IADD3 R0, PT, PT, R6, R0, R5 ;  /* 0x0000000006007210 */ /* 0x000fe40007ffe005 */
[----:B--2---:R-:W-:Y:S02]  /*0f10*/  SEL R8, R8, RZ, P2 ;  /* 0x000000ff08087207 */ /* 0x004fe40001000000 */
[----:B------:R-:W-:Y:S02]  /*0f20*/  SEL R9, R9, RZ, P3 ;  /* 0x000000ff09097207 */ /* 0x000fe40001800000 */
[----:B------:R-:W-:-:S05]  /*0f30*/  IADD3 R0, PT, PT, R8, R0, R7 ;  /* 0x0000000008007210 */ /* 0x000fca0007ffe007 */
[----:B------:R-:W-:Y:S01]  /*0f40*/  IMAD.IADD R3, R0, 0x1, R9 ;  /* 0x0000000100037824 */ /* 0x000fe200078e0209 */
[----:B------:R-:W-:Y:S06]  /*0f50*/  BRA `(.L_x_239) ;  /* 0x0000002800747947 */ /* 0x000fec0003800000 */
.L_x_225:
[----:B------:R-:W0:Y:S01]  /*0f60*/  S2R R0, SR_TID.X ;  /* 0x0000000000007919 */ /* 0x000e220000002100 */
[----:B------:R-:W1:Y:S01]  /*0f70*/  LDC.64 R2, c[0x0][0x380] ;  /* 0x0000e000ff027b82 */ /* 0x000e620000000a00 */
[----:B0-----:R-:W-:-:S04]  /*0f80*/  IMAD.SHL.U32 R5, R0, 0x4, RZ ;  /* 0x0000000400057824 */ /* 0x001fc800078e00ff */
[----:B-1----:R-:W-:-:S05]  /*0f90*/  IMAD.WIDE.U32 R2, R5, 0x4, R2 ;  /* 0x0000000405027825 */ /* 0x002fca00078e0002 */
[----:B------:R-:W2:Y:S04]  /*0fa0*/  LDG.E.128.CONSTANT R4, desc[UR6][R2.64] ;  /* 0x0000000602047981 */ /* 0x000ea8000c1e9d00 */
[----:B------:R-:W3:Y:S04]  /*0fb0*/  LDG.E.128.CONSTANT R8, desc[UR6][R2.64+0x1000] ;  /* 0x0010000602087981 */ /* 0x000ee8000c1e9d00 */
[----:B------:R-:W4:Y:S04]  /*0fc0*/  LDG.E.128.CONSTANT R12, desc[UR6][R2.64+0x2000] ;  /* 0x00200006020c7981 */ /* 0x000f28000c1e9d00 */
[----:B------:R-:W5:Y:S01]  /*0fd0*/  LDG.E.128.CONSTANT R16, desc[UR6][R2.64+0x3000] ;  /* 0x0030000602107981 */ /* 0x000f62000c1e9d00 */
[----:B------:R-:W-:Y:S01]  /*0fe0*/  ISETP.GE.U32.AND P0, PT, R20, 0x2000, PT ;  /* 0x000020001400780c */ /* 0x000fe20003f06070 */
[----:B------:R-:W-:Y:S01]  /*0ff0*/  IMAD.MOV.U32 R23, RZ, RZ, 0x1000 ;  /* 0x00001000ff177424 */ /* 0x000fe200078e00ff */
[----:B--2---:R-:W-:-:S04]  /*1000*/  IADD3 R5, PT, PT, R6, R5, R4 ;  /* 0x0000000506057210 */ /* 0x004fc80007ffe004 */
[----:B---3--:R-:W-:-:S04]  /*1010*/  IADD3 R5, PT, PT, R8, R7, R5 ;  /* 0x0000000708057210 */ /* 0x008fc80007ffe005 */
[----:B------:R-:W-:-:S04]  /*1020*/  IADD3 R5, PT, PT, R10, R9, R5 ;  /* 0x000000090a057210 */ /* 0x000fc80007ffe005 */
[----:B----4-:R-:W-:-:S04]  /*1030*/  IADD3 R5, PT, PT, R12, R11, R5 ;  /* 0x0000000b0c057210 */ /* 0x010fc80007ffe005 */
[----:B------:R-:W-:-:S04]  /*1040*/  IADD3 R5, PT, PT, R14, R13, R5 ;  /* 0x0000000d0e057210 */ /* 0x000fc80007ffe005 */
[----:B-----5:R-:W-:-:S04]  /*1050*/  IADD3 R5, PT, PT, R16, R15, R5 ;  /* 0x0000000f10057210 */ /* 0x020fc80007ffe005 */
[----:B------:R-:W-:-:S05]  /*1060*/  IADD3 R5, PT, PT, R18, R17, R5 ;  /* 0x0000001112057210 */ /* 0x000fca0007ffe005 */
[----:B------:R-:W-:Y:S01]  /*1070*/  IMAD.IADD R21, R19, 0x1, R5 ;  /* 0x0000000113157824 */ /* 0x000fe200078e0205 */
[----:B------:R-:W-:Y:S06]  /*1080*/  @!P0 BRA `(.L_x_240) ;  /* 0x00000000005c8947 */ /* 0x000fec0003800000 */
[----:B------:R-:W0:Y:S01]  /*1090*/  LDC R24, c[0x0][0x390] ;  /* 0x0000e400ff187b82 */ /* 0x000e220000000800 */
[----:B------:R-:W-:Y:S02]  /*10a0*/  VIADD R22, R20, 0xfffff000 ;  /* 0xfffff00014167836 */ /* 0x000fe40000000000 */
[----:B------:R-:W-:-:S07]  /*10b0*/  IMAD.MOV.U32 R23, RZ, RZ, 0x1000 ;  /* 0x00001000ff177424 */ /* 0x000fce00078e00ff */
.L_x_242:
[----:B------:R-:W-:-:S05]  /*10c0*/  IMAD.WIDE R26, R23, 0x4, R2 ;  /* 0x00000004171a7825 */ /* 0x000fca00078e0202 */
[----:B------:R-:W2:Y:S04]  /*10d0*/  LDG.E.128.CONSTANT R12, desc[UR6][R26.64] ;  /* 0x000000061a0c7981 */ /* 0x000ea8000c1e9d00 */
[----:B------:R-:W3:Y:S04]  /*10e0*/  LDG.E.128.CONSTANT R16, desc[UR6][R26.64+0x1000] ;  /* 0x001000061a107981 */ /* 0x000ee8000c1e9d00 */
[----:B------:R-:W4:Y:S04]  /*10f0*/  LDG.E.128.CONSTANT R4, desc[UR6][R26.64+0x2000] ;  /* 0x002000061a047981 */ /* 0x000f28000c1e9d00 */
[----:B------:R-:W5:Y:S01]  /*1100*/  LDG.E.128.CONSTANT R8, desc[UR6][R26.64+0x3000] ;  /* 0x003000061a087981 */ /* 0x000f62000c1e9d00 */
[----:B0-----:R-:W-:Y:S01]  /*1110*/  IMAD.MOV.U32 R20, RZ, RZ, R24 ;  /* 0x000000ffff147224 */ /* 0x001fe200078e0018 */
[----:B--2---:R-:W-:-:S04]  /*1120*/  IADD3 R13, PT, PT, R13, R12, R21 ;  /* 0x0000000c0d0d7210 */ /* 0x004fc80007ffe015 */
[----:B------:R-:W-:-:S04]  /*1130*/  IADD3 R13, PT, PT, R15, R14, R13 ;  /* 0x0000000e0f0d7210 */ /* 0x000fc80007ffe00d */
[----:B---3--:R-:W-:-:S04]  /*1140*/  IADD3 R13, PT, PT, R17, R16, R13 ;  /* 0x00000010110d7210 */ /* 0x008fc80007ffe00d */
[----:B------:R-:W-:-:S04]  /*1150*/  IADD3 R13, PT, PT, R19, R18, R13 ;  /* 0x00000012130d7210 */ /* 0x000fc80007ffe00d */
[----:B----4-:R-:W-:Y:S01]  /*1160*/  IADD3 R13, PT, PT, R5, R4, R13 ;  /* 0x00000004050d7210 */ /* 0x010fe20007ffe00d */
[----:B------:R-:W-:-:S03]  /*1170*/  IMAD.IADD R4, R20, 0x1, -R23 ;  /* 0x0000000114047824 */ /* 0x000fc600078e0a17 */
[----:B------:R-:W-:Y:S02]  /*1180*/  IADD3 R13, PT, PT, R7, R6, R13 ;  /* 0x00000006070d7210 */ /* 0x000fe40007ffe00d */
[----:B------:R-:W-:Y:S02]  /*1190*/  ISETP.GE.AND P0, PT, R4, 0x1000, PT ;  /* 0x000010000400780c */ /* 0x000fe40003f06270 */
[----:B-----5:R-:W-:-:S04]  /*11a0*/  IADD3 R13, PT, PT, R9, R8, R13 ;  /* 0x00000008090d7210 */ /* 0x020fc80007ffe00d */
[----:B------:R-:W-:-:S07]  /*11b0*/  IADD3 R21, PT, PT, R11, R10, R13 ;  /* 0x0000000a0b157210 */ /* 0x000fce0007ffe00d */
[----:B------:R-:W-:Y:S05]  /*11c0*/  @!P0 BRA `(.L_x_241) ;  /* 0x0000000400fc8947 */ /* 0x000fea0003800000 */
[----:B------:R-:W-:-:S05]  /*11d0*/  VIADD R23, R23, 0x1000 ;  /* 0x0000100017177836 */ /* 0x000fca0000000000 */
[----:B------:R-:W-:-:S13]  /*11e0*/  ISETP.GT.AND P0, PT, R23, R22, PT ;  /* 0x000000161700720c */ /* 0x000fda0003f04270 */
[----:B------:R-:W-:Y:S05]  /*11f0*/  @!P0 BRA `(.L_x_242) ;  /* 0xfffffffc00b08947 */ /* 0x000fea000383ffff */
.L_x_240:
[----:B------:R-:W-:-:S13]  /*1200*/  ISETP.GE.AND P0, PT, R23, R20, PT ;  /* 0x000000141700720c */ /* 0x000fda0003f06270 */
[----:B------:R-:W-:Y:S05]  /*1210*/  @P0 BRA `(.L_x_241) ;  /* 0x0000000400e80947 */ /* 0x000fea0003800000 */
[----:B------:R-:W-:Y:S01]  /*1220*/  IMAD.IADD R9, R20, 0x1, -R23 ;  /* 0x0000000114097824 */ /* 0x000fe200078e0a17 */
[----:B------:R-:W-:Y:S04]  /*1230*/  BSSY.RECONVERGENT B1, `(.L_x_241) ;  /* 0x0000078000017945 */ /* 0x000fe80003800200 */
[----:B------:R-:W-:-:S13]  /*1240*/  ISETP.GE.AND P0, PT, R0, R9, PT ;  /* 0x000000090000720c */ /* 0x000fda0003f06270 */
[----:B------:R-:W-:Y:S05]  /*1250*/  @P0 BRA `(.L_x_243) ;  /* 0x0000000400d40947 */ /* 0x000fea0003800000 */
[----:B------:R-:W-:Y:S01]  /*1260*/  LOP3.LUT R2, RZ, R0, RZ, 0x33, !PT ;  /* 0x00000000ff027212 */ /* 0x000fe200078e33ff */
[----:B------:R-:W-:Y:S01]  /*1270*/  BSSY.RECONVERGENT B2, `(.L_x_244) ;  /* 0x0000015000027945 */ /* 0x000fe20003800200 */
[----:B------:R-:W-:Y:S02]  /*1280*/  IMAD.MOV.U32 R8, RZ, RZ, R0 ;  /* 0x000000ffff087224 */ /* 0x000fe400078e0000 */
[----:B------:R-:W-:-:S04]  /*1290*/  IADD3 R2, PT, PT, -R23, R20, R2 ;  /* 0x0000001417027210 */ /* 0x000fc80007ffe102 */
[C---:B------:R-:W-:Y:S02]  /*12a0*/  LOP3.LUT R3, R2.reuse, 0x300, RZ, 0xc0, !PT ;  /* 0x0000030002037812 */ /* 0x040fe400078ec0ff */
[----:B------:R-:W-:Y:S02]  /*12b0*/  ISETP.GE.U32.AND P1, PT, R2, 0x300, PT ;  /* 0x000003000200780c */ /* 0x000fe40003f26070 */
[----:B------:R-:W-:-:S13]  /*12c0*/  ISETP.NE.AND P0, PT, R3, 0x300, PT ;  /* 0x000003000300780c */ /* 0x000fda0003f05270 */
[----:B------:R-:W-:Y:S05]  /*12d0*/  @!P0 BRA `(.L_x_245) ;  /* 0x0000000000388947 */ /* 0x000fea0003800000 */
[----:B------:R-:W0:Y:S01]  /*12e0*/  LDC.64 R4, c[0x0][0x380] ;  /* 0x0000e000ff047b82 */ /* 0x000e220000000a00 */
[----:B------:R-:W-:Y:S01]  /*12f0*/  LEA.HI R2, R2, 0x1, RZ, 0x18 ;  /* 0x0000000102027811 */ /* 0x000fe200078fc0ff */
[----:B------:R-:W-:Y:S02]  /*1300*/  IMAD.IADD R7, R0, 0x1, R23 ;  /* 0x0000000100077824 */ /* 0x000fe400078e0217 */
[----:B------:R-:W-:Y:S01]  /*1310*/  IMAD.MOV.U32 R8, RZ, RZ, R0 ;  /* 0x000000ffff087224 */ /* 0x000fe200078e0000 */
[----:B------:R-:W-:-:S05]  /*1320*/  LOP3.LUT R2, R2, 0x3, RZ, 0xc0, !PT ;  /* 0x0000000302027812 */ /* 0x000fca00078ec0ff */
[----:B------:R-:W-:-:S07]  /*1330*/  IMAD.MOV R6, RZ, RZ, -R2 ;  /* 0x000000ffff067224 */ /* 0x000fce00078e0a02 */
.L_x_246:
[----:B0-----:R-:W-:-:S06]  /*1340*/  IMAD.WIDE.U32 R2, R7, 0x4, R4 ;  /* 0x0000000407027825 */ /* 0x001fcc00078e0004 */
[----:B------:R-:W2:Y:S01]  /*1350*/  LDG.E.CONSTANT R2, desc[UR6][R2.64] ;  /* 0x0000000602027981 */ /* 0x000ea2000c1e9900 */
[----:B------:R-:W-:Y:S02]  /*1360*/  VIADD R6, R6, 0x1 ;  /* 0x0000000106067836 */ /* 0x000fe40000000000 */
[----:B------:R-:W-:Y:S02]  /*1370*/  VIADD R8, R8, 0x100 ;  /* 0x0000010008087836 */ /* 0x000fe40000000000 */
[----:B------:R-:W-:Y:S01]  /*1380*/  VIADD R7, R7, 0x100 ;  /* 0x0000010007077836 */ /* 0x000fe20000000000 */
[----:B------:R-:W-:Y:S01]  /*1390*/  ISETP.NE.AND P0, PT, R6, RZ, PT ;  /* 0x000000ff0600720c */ /* 0x000fe20003f05270 */
[----:B--2---:R-:W-:-:S12]  /*13a0*/  IMAD.IADD R21, R2, 0x1, R21 ;  /* 0x0000000102157824 */ /* 0x004fd800078e0215 */
[----:B------:R-:W-:Y:S05]  /*13b0*/  @P0 BRA `(.L_x_246) ;  /* 0xfffffffc00e00947 */ /* 0x000fea000383ffff */
.L_x_245:
[----:B------:R-:W-:Y:S05]  /*13c0*/  BSYNC.RECONVERGENT B2 ;  /* 0x0000000000027941 */ /* 0x000fea0003800200 */
.L_x_244:
[----:B------:R-:W-:Y:S05]  /*13d0*/  @!P1 BRA `(.L_x_243) ;  /* 0x0000000400749947 */ /* 0x000fea0003800000 */
[----:B------:R-:W0:Y:S01]  /*13e0*/  LDCU.64 UR4, c[0x0][0x380] ;  /* 0x00007000ff0477ac */ /* 0x000e220008000a00 */
[----:B------:R-:W-:Y:S01]  /*13f0*/  IMAD.IADD R5, R9, 0x1, -R8 ;  /* 0x0000000109057824 */ /* 0x000fe200078e0a08 */
[C---:B------:R-:W-:Y:S01]  /*1400*/  IADD3 R3, P0, PT, R8.reuse, R23, RZ ;  /* 0x0000001708037210 */ /* 0x040fe20007f1e0ff */
[----:B------:R-:W-:Y:S01]  /*1410*/  BSSY.RECONVERGENT B2, `(.L_x_247) ;  /* 0x0000033000027945 */ /* 0x000fe20003800200 */
[----:B------:R-:W-:Y:S02]  /*1420*/  IMAD.IADD R23, R8, 0x1, R23 ;  /* 0x0000000108177824 */ /* 0x000fe400078e0217 */
[----:B------:R-:W-:Y:S01]  /*1430*/  ISETP.GT.AND P1, PT, R5, 0xc00, PT ;  /* 0x00000c000500780c */ /* 0x000fe20003f24270 */
[----:B------:R-:W-:Y:S01]  /*1440*/  IMAD.X R4, RZ, RZ, RZ, P0 ;  /* 0x000000ffff047224 */ /* 0x000fe200000e06ff */
[----:B0-----:R-:W-:-:S04]  /*1450*/  LEA R2, P0, R3, UR4, 0x2 ;  /* 0x0000000403027c11 */ /* 0x001fc8000f8010ff */
[----:B------:R-:W-:Y:S02]  /*1460*/  LEA.HI.X R3, R3, UR5, R4, 0x2, P0 ;  /* 0x0000000503037c11 */ /* 0x000fe400080f1404 */
[----:B------:R-:W-:-:S05]  /*1470*/  IADD3 R2, P0, PT, R2, 0x800, RZ ;  /* 0x0000080002027810 */ /* 0x000fca0007f1e0ff */
[----:B------:R-:W-:Y:S01]  /*1480*/  IMAD.X R3, RZ, RZ, R3, P0 ;  /* 0x000000ffff037224 */ /* 0x000fe200000e0603 */
[----:B------:R-:W-:Y:S01]  /*1490*/  PLOP3.LUT P0, PT, PT, PT, PT, 0x80, 0x8 ;  /* 0x000000000008781c */ /* 0x000fe20003f0f070 */
[----:B------:R-:W-:-:S12]  /*14a0*/  @!P1 BRA `(.L_x_248) ;  /* 0x0000000000a49947 */ /* 0x000fd80003800000 */
[----:B------:R-:W-:Y:S01]  /*14b0*/  PLOP3.LUT P0, PT, PT, PT, PT, 0x8, 0x80 ;  /* 0x000000000080781c */ /* 0x000fe20003f0e170 */
[----:B------:R-:W-:-:S12]  /*14c0*/  VIADD R11, R9, 0xfffff400 ;  /* 0xfffff400090b7836 */ /* 0x000fd80000000000 */
.L_x_249:
[----:B------:R-:W0:Y:S01]  /*14d0*/  LDC.64 R4, c[0x0][0x380] ;  /* 0x0000e000ff047b82 */ /* 0x000e220000000a00 */
[C---:B------:R-:W-:Y:S01]  /*14e0*/  VIADD R27, R23.reuse, 0x400 ;  /* 0x00000400171b7836 */ /* 0x040fe20000000000 */
[----:B------:R-:W2:Y:S01]  /*14f0*/  LDG.E.CONSTANT R12, desc[UR6][R2.64+-0x400] ;  /* 0xfffc0006020c7981 */ /* 0x000ea2000c1e9900 */
[----:B------:R-:W-:-:S03]  /*1500*/  VIADD R7, R23, 0x800 ;  /* 0x0000080017077836 */ /* 0x000fc60000000000 */
[----:B------:R-:W3:Y:S04]  /*1510*/  LDG.E.CONSTANT R18, desc[UR6][R2.64] ;  /* 0x0000000602127981 */ /* 0x000ee8000c1e9900 */
[----:B------:R-:W3:Y:S04]  /*1520*/  LDG.E.CONSTANT R17, desc[UR6][R2.64+0x400] ;  /* 0x0004000602117981 */ /* 0x000ee8000c1e9900 */
[----:B------:R-:W4:Y:S01]  /*1530*/  LDG.E.CONSTANT R15, desc[UR6][R2.64+0xc00] ;  /* 0x000c0006020f7981 */ /* 0x000f22000c1e9900 */
[----:B------:R-:W-:-:S03]  /*1540*/  VIADD R29, R23, 0xc00 ;  /* 0x00000c00171d7836 */ /* 0x000fc60000000000 */
[----:B------:R-:W5:Y:S04]  /*1550*/  LDG.E.CONSTANT R14, desc[UR6][R2.64+0x1000] ;  /* 0x00100006020e7981 */ /* 0x000f68000c1e9900 */
[----:B------:R-:W5:Y:S01]  /*1560*/  LDG.E.CONSTANT R13, desc[UR6][R2.64+0x1400] ;  /* 0x00140006020d7981 */ /* 0x000f62000c1e9900 */
[----:B0-----:R-:W-:-:S03]  /*1570*/  IMAD.WIDE.U32 R24, R23, 0x4, R4 ;  /* 0x0000000417187825 */ /* 0x001fc600078e0004 */
[----:B------:R-:W5:Y:S04]  /*1580*/  LDG.E.CONSTANT R19, desc[UR6][R2.64+0x1c00] ;  /* 0x001c000602137981 */ /* 0x000f68000c1e9900 */
[----:B------:R-:W2:Y:S01]  /*1590*/  LDG.E.CONSTANT R10, desc[UR6][R24.64] ;  /* 0x00000006180a7981 */ /* 0x000ea2000c1e9900 */
[----:B------:R-:W-:-:S03]  /*15a0*/  IMAD.WIDE.U32 R26, R27, 0x4, R4 ;  /* 0x000000041b1a7825 */ /* 0x000fc600078e0004 */
[----:B------:R-:W5:Y:S01]  /*15b0*/  LDG.E.CONSTANT R20, desc[UR6][R2.64+0x2400] ;  /* 0x0024000602147981 */ /* 0x000f62000c1e9900 */
[----:B------:R-:W-:-:S03]  /*15c0*/  IMAD.WIDE.U32 R6, R7, 0x4, R4 ;  /* 0x0000000407067825 */ /* 0x000fc600078e0004 */
[----:B------:R-:W4:Y:S01]  /*15d0*/  LDG.E.CONSTANT R16, desc[UR6][R26.64] ;  /* 0x000000061a107981 */ /* 0x000f22000c1e9900 */
[----:B------:R-:W-:-:S03]  /*15e0*/  IMAD.WIDE.U32 R4, R29, 0x4, R4 ;  /* 0x000000041d047825 */ /* 0x000fc600078e0004 */
[----:B------:R-:W5:Y:S04]  /*15f0*/  LDG.E.CONSTANT R6, desc[UR6][R6.64] ;  /* 0x0000000606067981 */ /* 0x000f68000c1e9900 */
[----:B------:R-:W5:Y:S04]  /*1600*/  LDG.E.CONSTANT R25, desc[UR6][R2.64+0x2000] ;  /* 0x0020000602197981 */ /* 0x000f68000c1e9900 */
[----:B------:R0:W5:Y:S04]  /*1610*/  LDG.E.CONSTANT R5, desc[UR6][R4.64] ;  /* 0x0000000604057981 */ /* 0x000168000c1e9900 */
[----:B------:R-:W5:Y:S04]  /*1620*/  LDG.E.CONSTANT R24, desc[UR6][R2.64+0x2c00] ;  /* 0x002c000602187981 */ /* 0x000f68000c1e9900 */
[----:B------:R-:W5:Y:S04]  /*1630*/  LDG.E.CONSTANT R27, desc[UR6][R2.64+0x3000] ;  /* 0x00300006021b7981 */ /* 0x000f68000c1e9900 */
[----:B------:R1:W5:Y:S01]  /*1640*/  LDG.E.CONSTANT R22, desc[UR6][R2.64+0x3400] ;  /* 0x0034000602167981 */ /* 0x000362000c1e9900 */
[----:B------:R-:W-:-:S05]  /*1650*/  VIADD R8, R8, 0x1000 ;  /* 0x0000100008087836 */ /* 0x000fca0000000000 */
[----:B------:R-:W-:Y:S02]  /*1660*/  ISETP.GE.AND P1, PT, R8, R11, PT ;  /* 0x0000000b0800720c */ /* 0x000fe40003f26270 */
[----:B0-----:R-:W-:Y:S01]  /*1670*/  IADD3 R4, P2, PT, R2, 0x4000, RZ ;  /* 0x0000400002047810 */ /* 0x001fe20007f5e0ff */
[----:B------:R-:W-:-:S04]  /*1680*/  VIADD R23, R23, 0x1000 ;  /* 0x0000100017177836 */ /* 0x000fc80000000000 */
[----:B-1----:R-:W-:Y:S02]  /*1690*/  IMAD.X R3, RZ, RZ, R3, P2 ;  /* 0x000000ffff037224 */ /* 0x002fe400010e0603 */
[----:B------:R-:W-:Y:S01]  /*16a0*/  IMAD.MOV.U32 R2, RZ, RZ, R4 ;  /* 0x000000ffff027224 */ /* 0x000fe200078e0004 */
[----:B--2---:R-:W-:-:S04]  /*16b0*/  IADD3 R10, PT, PT, R12, R10, R21 ;  /* 0x0000000a0c0a7210 */ /* 0x004fc80007ffe015 */
[----:B---3--:R-:W-:-:S04]  /*16c0*/  IADD3 R10, PT, PT, R17, R18, R10 ;  /* 0x00000012110a7210 */ /* 0x008fc80007ffe00a */
[----:B----4-:R-:W-:-:S04]  /*16d0*/  IADD3 R10, PT, PT, R15, R16, R10 ;  /* 0x000000100f0a7210 */ /* 0x010fc80007ffe00a */
[----:B-----5:R-:W-:-:S04]  /*16e0*/  IADD3 R10, PT, PT, R13, R14, R10 ;  /* 0x0000000e0d0a7210 */ /* 0x020fc80007ffe00a */
[----:B------:R-:W-:-:S04]  /*16f0*/  IADD3 R6, PT, PT, R19, R6, R10 ;  /* 0x0000000613067210 */ /* 0x000fc80007ffe00a */
[----:B------:R-:W-:-:S04]  /*1700*/  IADD3 R6, PT, PT, R20, R25, R6 ;  /* 0x0000001914067210 */ /* 0x000fc80007ffe006 */
[----:B------:R-:W-:-:S04]  /*1710*/  IADD3 R5, PT, PT, R24, R5, R6 ;  /* 0x0000000518057210 */ /* 0x000fc80007ffe006 */
[----:B------:R-:W-:Y:S01]  /*1720*/  IADD3 R21, PT, PT, R22, R27, R5 ;  /* 0x0000001b16157210 */ /* 0x000fe20007ffe005 */
[----:B------:R-:W-:Y:S06]  /*1730*/  @!P1 BRA `(.L_x_249) ;  /* 0xfffffffc00649947 */ /* 0x000fec000383ffff */
.L_x_248:
[----:B------:R-:W-:Y:S05]  /*1740*/  BSYNC.RECONVERGENT B2 ;  /* 0x0000000000027941 */ /* 0x000fea0003800200 */
.L_x_247:
[----:B------:R-:W-:Y:S01]  /*1750*/  IMAD.IADD R4, R9, 0x1, -R8 ;  /* 0x0000000109047824 */ /* 0x000fe200078e0a08 */
[----:B------:R-:W-:Y:S04]  /*1760*/  BSSY.RECONVERGENT B2, `(.L_x_250) ;  /* 0x000001a000027945 */ /* 0x000fe80003800200 */
[----:B------:R-:W-:-:S13]  /*1770*/  ISETP.GT.AND P1, PT, R4, 0x400, PT ;  /* 0x000004000400780c */ /* 0x000fda0003f24270 */
[----:B------:R-:W-:Y:S05]  /*1780*/  @!P1 BRA `(.L_x_251) ;  /* 0x00000000005c9947 */ /* 0x000fea0003800000 */
[----:B------:R-:W0:Y:S01]  /*1790*/  LDC.64 R6, c[0x0][0x380] ;  /* 0x0000e000ff067b82 */ /* 0x000e220000000a00 */
[C---:B------:R-:W-:Y:S01]  /*17a0*/  VIADD R11, R23.reuse, 0x400 ;  /* 0x00000400170b7836 */ /* 0x040fe20000000000 */
[----:B------:R-:W2:Y:S04]  /*17b0*/  LDG.E.CONSTANT R10, desc[UR6][R2.64+-0x400] ;  /* 0xfffc0006020a7981 */ /* 0x000ea8000c1e9900 */
[----:B------:R-:W3:Y:S04]  /*17c0*/  LDG.E.CONSTANT R12, desc[UR6][R2.64+0x400] ;  /* 0x00040006020c7981 */ /* 0x000ee8000c1e9900 */
[----:B------:R-:W4:Y:S04]  /*17d0*/  LDG.E.CONSTANT R13, desc[UR6][R2.64+0xc00] ;  /* 0x000c0006020d7981 */ /* 0x000f28000c1e9900 */
[----:B------:R-:W5:Y:S04]  /*17e0*/  LDG.E.CONSTANT R15, desc[UR6][R2.64+0x1000] ;  /* 0x00100006020f7981 */ /* 0x000f68000c1e9900 */
[----:B------:R1:W5:Y:S01]  /*17f0*/  LDG.E.CONSTANT R14, desc[UR6][R2.64+0x1400] ;  /* 0x00140006020e7981 */ /* 0x000362000c1e9900 */
[----:B0-----:R-:W-:-:S04]  /*1800*/  IMAD.WIDE.U32 R4, R23, 0x4, R6 ;  /* 0x0000000417047825 */ /* 0x001fc800078e0006 */
[----:B------:R-:W-:Y:S02]  /*1810*/  IMAD.WIDE.U32 R6, R11, 0x4, R6 ;  /* 0x000000040b067825 */ /* 0x000fe400078e0006 */
[----:B------:R-:W2:Y:S04]  /*1820*/  LDG.E.CONSTANT R4, desc[UR6][R4.64] ;  /* 0x0000000604047981 */ /* 0x000ea8000c1e9900 */
[----:B------:R-:W3:Y:S04]  /*1830*/  LDG.E.CONSTANT R11, desc[UR6][R2.64] ;  /* 0x00000006020b7981 */ /* 0x000ee8000c1e9900 */
[----:B------:R-:W4:Y:S01]  /*1840*/  LDG.E.CONSTANT R7, desc[UR6][R6.64] ;  /* 0x0000000606077981 */ /* 0x000f22000c1e9900 */
[----:B------:R-:W-:Y:S01]  /*1850*/  PLOP3.LUT P0, PT, PT, PT, PT, 0x8, 0x80 ;  /* 0x000000000080781c */ /* 0x000fe20003f0e170 */
[----:B------:R-:W-:-:S02]  /*1860*/  VIADD R8, R8, 0x800 ;  /* 0x0000080008087836 */ /* 0x000fc40000000000 */
[----:B------:R-:W-:Y:S01]  /*1870*/  VIADD R23, R23, 0x800 ;  /* 0x0000080017177836 */ /* 0x000fe20000000000 */
[----:B--2---:R-:W-:Y:S02]  /*1880*/  IADD3 R10, PT, PT, R10, R4, R21 ;  /* 0x000000040a0a7210 */ /* 0x004fe40007ffe015 */
[----:B------:R-:W-:Y:S02]  /*1890*/  IADD3 R4, P1, PT, R2, 0x2000, RZ ;  /* 0x0000200002047810 */ /* 0x000fe40007f3e0ff */
[----:B---3--:R-:W-:-:S03]  /*18a0*/  IADD3 R10, PT, PT, R12, R11, R10 ;  /* 0x0000000b0c0a7210 */ /* 0x008fc60007ffe00a */
[----:B------:R-:W-:Y:S01]  /*18b0*/  IMAD.X R5, RZ, RZ, R3, P1 ;  /* 0x000000ffff057224 */ /* 0x000fe200008e0603 */
[----:B----4-:R-:W-:Y:S01]  /*18c0*/  IADD3 R10, PT, PT, R13, R7, R10 ;  /* 0x000000070d0a7210 */ /* 0x010fe20007ffe00a */
[----:B-1----:R-:W-:Y:S02]  /*18d0*/  IMAD.MOV.U32 R2, RZ, RZ, R4 ;  /* 0x000000ffff027224 */ /* 0x002fe400078e0004 */
[----:B------:R-:W-:Y:S01]  /*18e0*/  IMAD.MOV.U32 R3, RZ, RZ, R5 ;  /* 0x000000ffff037224 */ /* 0x000fe200078e0005 */
[----:B-----5:R-:W-:-:S07]  /*18f0*/  IADD3 R21, PT, PT, R14, R15, R10 ;  /* 0x0000000f0e157210 */ /* 0x020fce0007ffe00a */
.L_x_251:
[----:B------:R-:W-:Y:S05]  /*1900*/  BSYNC.RECONVERGENT B2 ;  /* 0x0000000000027941 */ /* 0x000fea0003800200 */
.L_x_250:
[----:B------:R-:W-:-:S13]  /*1910*/  ISETP.LT.OR P0, PT, R8, R9, P0 ;  /* 0x000000090800720c */ /* 0x000fda0000701670 */
[----:B------:R-:W-:Y:S05]  /*1920*/  @!P0 BRA `(.L_x_243) ;  /* 0x0000000000208947 */ /* 0x000fea0003800000 */
[----:B------:R-:W0:Y:S01]  /*1930*/  LDC.64 R4, c[0x0][0x380] ;  /* 0x0000e000ff047b82 */ /* 0x000e220000000a00 */
[----:B------:R-:W2:Y:S04]  /*1940*/  LDG.E.CONSTANT R6, desc[UR6][R2.64+-0x400] ;  /* 0xfffc000602067981 */ /* 0x000ea8000c1e9900 */
[----:B------:R-:W3:Y:S04]  /*1950*/  LDG.E.CONSTANT R7, desc[UR6][R2.64] ;  /* 0x0000000602077981 */ /* 0x000ee8000c1e9900 */
[----:B------:R-:W3:Y:S01]  /*1960*/  LDG.E.CONSTANT R8, desc[UR6][R2.64+0x400] ;  /* 0x0004000602087981 */ /* 0x000ee2000c1e9900 */
[----:B0-----:R-:W-:-:S06]  /*1970*/  IMAD.WIDE.U32 R4, R23, 0x4, R4 ;  /* 0x0000000417047825 */ /* 0x001fcc00078e0004 */
[----:B------:R-:W2:Y:S02]  /*1980*/  LDG.E.CONSTANT R4, desc[UR6][R4.64] ;  /* 0x0000000604047981 */ /* 0x000ea4000c1e9900 */
[----:B--2---:R-:W-:-:S04]  /*1990*/  IADD3 R6, PT, PT, R6, R4, R21 ;  /* 0x0000000406067210 */ /* 0x004fc80007ffe015 */
[----:B---3--:R-:W-:-:S07]  /*19a0*/  IADD3 R21, PT, PT, R8, R7, R6 ;  /* 0x0000000708157210 */ /* 0x008fce0007ffe006 */
.L_x_243:
[----:B------:R-:W-:Y:S05]  /*19b0*/  BSYNC.RECONVERGENT B1 ;  /* 0x0000000000017941 */ /* 0x000fea0003800200 */
.L_x_241:
[----:B------:R-:W0:Y:S01]  /*19c0*/  S2R R8, SR_LANEID ;  /* 0x0000000000087919 */ /* 0x000e220000000000 */
[----:B------:R-:W1:Y:S01]  /*19d0*/  SHFL.DOWN PT, R2, R21, 0x1, 0x1f ;  /* 0x08201f0015027f89 */ /* 0x000e6200000e0000 */
[C---:B0-----:R-:W-:Y:S02]  /*19e0*/  ISETP.GT.AND P0, PT, R8.reuse, 0x1e, PT ;  /* 0x0000001e0800780c */ /* 0x041fe40003f04270 */
[----:B------:R-:W-:Y:S02]  /*19f0*/  ISETP.NE.AND P1, PT, R8, RZ, PT ;  /* 0x000000ff0800720c */ /* 0x000fe40003f25270 */
[----:B-1----:R-:W-:Y:S02]  /*1a00*/  SEL R2, R2, RZ, !P0 ;  /* 0x000000ff02027207 */ /* 0x002fe40004000000 */
[----:B------:R-:W-:-:S03]  /*1a10*/  ISETP.GT.AND P0, PT, R8, 0x1d, PT ;  /* 0x0000001d0800780c */ /* 0x000fc60003f04270 */
[----:B------:R-:W-:-:S05]  /*1a20*/  IMAD.IADD R2, R2, 0x1, R21 ;  /* 0x0000000102027824 */ /* 0x000fca00078e0215 */
[----:B------:R-:W0:Y:S01]  /*1a30*/  SHFL.DOWN PT, R3, R2, 0x2, 0x1f ;  /* 0x08401f0002037f89 */ /* 0x000e2200000e0000 */
[----:B------:R-:W-:Y:S01]  /*1a40*/  @!P1 MOV R6, 0x400 ;  /* 0x0000040000069802 */ /* 0x000fe20000000f00 */
[----:B------:R-:W1:Y:S01]  /*1a50*/  @!P1 S2R R7, SR_CgaCtaId ;  /* 0x0000000000079919 */ /* 0x000e620000008800 */
[----:B0-----:R-:W-:Y:S02]  /*1a60*/  SEL R3, R3, RZ, !P0 ;  /* 0x000000ff03037207 */ /* 0x001fe40004000000 */
[----:B------:R-:W-:-:S03]  /*1a70*/  ISETP.GT.AND P0, PT, R8, 0x1b, PT ;  /* 0x0000001b0800780c */ /* 0x000fc60003f04270 */
[----:B------:R-:W-:-:S05]  /*1a80*/  IMAD.IADD R3, R2, 0x1, R3 ;  /* 0x0000000102037824 */ /* 0x000fca00078e0203 */
[----:B------:R-:W0:Y:S01]  /*1a90*/  SHFL.DOWN PT, R4, R3, 0x4, 0x1f ;  /* 0x08801f0003047f89 */ /* 0x000e2200000e0000 */
[----:B-1----:R-:W-:Y:S02]  /*1aa0*/  @!P1 LEA R6, R7, R6, 0x18 ;  /* 0x0000000607069211 */ /* 0x002fe400078ec0ff */
[----:B0-----:R-:W-:Y:S02]  /*1ab0*/  SEL R4, R4, RZ, !P0 ;  /* 0x000000ff04047207 */ /* 0x001fe40004000000 */
[----:B------:R-:W-:-:S03]  /*1ac0*/  ISETP.GT.AND P0, PT, R8, 0x17, PT ;  /* 0x000000170800780c */ /* 0x000fc60003f04270 */
[----:B------:R-:W-:Y:S01]  /*1ad0*/  IMAD.IADD R4, R3, 0x1, R4 ;  /* 0x0000000103047824 */ /* 0x000fe200078e0204 */
[----:B------:R-:W-:-:S04]  /*1ae0*/  @!P1 SHF.R.U32.HI R3, RZ, 0x3, R0 ;  /* 0x00000003ff039819 */ /* 0x000fc80000011600 */
        /* <DEDUP_REMOVED lines=13> */
[----:B------:R-:W0:Y:S01]  /*1bc0*/  S2UR UR5, SR_CgaCtaId ;  /* 0x00000000000579c3 */ /* 0x000e220000008800 */
[----:B------:R-:W-:Y:S02]  /*1bd0*/  UMOV UR4, 0x400 ;  /* 0x0000040000047882 */ /* 0x000fe40000000000 */
[----:B0-----:R-:W-:-:S09]  /*1be0*/  ULEA UR4, UR5, UR4, 0x18 ;  /* 0x0000000405047291 */ /* 0x001fd2000f8ec0ff */
[----:B------:R-:W-:Y:S04]  /*1bf0*/  LDS R0, [UR4+0xc] ;  /* 0x00000c04ff007984 */ /* 0x000fe80008000800 */
[----:B---3--:R-:W0:Y:S04]  /*1c00*/  LDS.128 R4, [UR4+0x10] ;  /* 0x00001004ff047984 */ /* 0x008e280008000c00 */
[----:B------:R-:W1:Y:S01]  /*1c10*/  LDS.64 R8, [UR4+0x20] ;  /* 0x00002004ff087984 */ /* 0x000e620008000a00 */
[----:B0-----:R-:W-:-:S04]  /*1c20*/  IADD3 R0, PT, PT, R4, R0, R3 ;  /* 0x0000000004007210 */ /* 0x001fc80007ffe003 */
[----:B------:R-:W-:-:S04]  /*1c30*/  IADD3 R0, PT, PT, R6, R0, R5 ;  /* 0x0000000006007210 */ /* 0x000fc80007ffe005 */
[----:B-1----:R-:W-:-:S05]  /*1c40*/  IADD3 R0, PT, PT, R8, R0, R7 ;  /* 0x0000000008007210 */ /* 0x002fca0007ffe007 */
[----:B------:R-:W-:Y:S01]  /*1c50*/  IMAD.IADD R3, R0, 0x1, R9 ;  /* 0x0000000100037824 */ /* 0x000fe200078e0209 */
[----:B------:R-:W-:Y:S06]  /*1c60*/  BRA `(.L_x_239) ;  /* 0x0000001c00307947 */ /* 0x000fec0003800000 */
.L_x_224:
        /* <DEDUP_REMOVED lines=12> */
.L_x_254:
[----:B------:R-:W-:Y:S05]  /*1d30*/  BSYNC.RECONVERGENT B1 ;  /* 0x0000000000017941 */ /* 0x000fea0003800200 */
.L_x_253:
        /* <DEDUP_REMOVED lines=16> */
.L_x_259:
        /* <DEDUP_REMOVED lines=9> */
.L_x_258:
[----:B------:R-:W-:Y:S05]  /*1ed0*/  BSYNC.RECONVERGENT B2 ;  /* 0x0000000000027941 */ /* 0x000fea0003800200 */
.L_x_257:
        /* <DEDUP_REMOVED lines=8> */
.L_x_262:
        /* <DEDUP_REMOVED lines=35> */
.L_x_261:
[----:B------:R-:W-:Y:S05]  /*2190*/  BSYNC.RECONVERGENT B2 ;  /* 0x0000000000027941 */ /* 0x000fea0003800200 */
.L_x_260:
        /* <DEDUP_REMOVED lines=22> */
.L_x_264:
[----:B------:R-:W-:Y:S05]  /*2300*/  BSYNC.RECONVERGENT B2 ;  /* 0x0000000000027941 */ /* 0x000fea0003800200 */
.L_x_263:
        /* <DEDUP_REMOVED lines=10> */
.L_x_256:
[----:B------:R-:W-:Y:S05]  /*23b0*/  BSYNC.RECONVERGENT B1 ;  /* 0x0000000000017941 */ /* 0x000fea0003800200 */
.L_x_255:
        /* <DEDUP_REMOVED lines=38> */
[----:B------:R-:W0:Y:S04]  /*2620*/  LDS.128 R4, [UR4+0x10] ;  /* 0x00001004ff047984 */ /* 0x000e280008000c00 */
[----:B------:R-:W1:Y:S01]  /*2630*/  LDS.64 R8, [UR4+0x20] ;  /* 0x00002004ff087984 */ /* 0x000e620008000a00 */
[----:B0-----:R-:W-:-:S04]  /*2640*/  IADD3 R0, PT, PT, R4, R0, R3 ;  /* 0x0000000004007210 */ /* 0x001fc80007ffe003 */
[----:B------:R-:W-:-:S04]  /*2650*/  IADD3 R0, PT, PT, R6, R0, R5 ;  /* 0x0000000006007210 */ /* 0x000fc80007ffe005 */
[----:B-1----:R-:W-:-:S05]  /*2660*/  IADD3 R0, PT, PT, R8, R0, R7 ;  /* 0x0000000008007210 */ /* 0x002fca0007ffe007 */
[----:B--2---:R-:W-:Y:S01]  /*2670*/  IMAD.IADD R3, R0, 0x1, R9 ;  /* 0x0000000100037824 */ /* 0x004fe200078e0209 */
[----:B------:R-:W-:Y:S06]  /*2680*/  BRA `(.L_x_239) ;  /* 0x0000001000a87947 */ /* 0x000fec0003800000 */
.L_x_265:
        /* <DEDUP_REMOVED lines=16> */
[----:B------:R-:W1:Y:S02]  /*2790*/  SHFL.DOWN PT, R2, R3, 0x2, R7 ;  /* 0x0840000003027989 */ /* 0x000e6400000e0007 */
[----:B-1----:R-:W-:Y:S02]  /*27a0*/  SEL R2, R2, RZ, !P0 ;  /* 0x000000ff02027207 */ /* 0x002fe40004000000 */
[----:B------:R-:W-:-:S03]  /*27b0*/  ISETP.GT.AND P0, PT, R8, R7, PT ;  /* 0x000000070800720c */ /* 0x000fc60003f04270 */
[----:B------:R-:W-:Y:S01]  /*27c0*/  IMAD.IADD R2, R3, 0x1, R2 ;  /* 0x0000000103027824 */ /* 0x000fe200078e0202 */
[----:B------:R-:W-:-:S04]  /*27d0*/  @!P1 SHF.R.U32.HI R3, RZ, 0x3, R9 ;  /* 0x00000003ff039819 */ /* 0x000fc80000011609 */
[----:B------:R-:W1:Y:S02]  /*27e0*/  SHFL.DOWN PT, R4, R2, 0x4, R7 ;  /* 0x0880000002047989 */ /* 0x000e6400000e0007 */
[----:B-1----:R-:W-:Y:S01]  /*27f0*/  SEL R5, R4, RZ, !P0 ;  /* 0x000000ff04057207 */ /* 0x002fe20004000000 */
[C---:B------:R-:W-:Y:S02]  /*2800*/  VIADD R4, R6.reuse, 0x8 ;  /* 0x0000000806047836 */ /* 0x040fe40000000000 */
[----:B------:R-:W-:Y:S02]  /*2810*/  VIADD R6, R6, 0x10 ;  /* 0x0000001006067836 */ /* 0x000fe40000000000 */
[----:B------:R-:W-:Y:S01]  /*2820*/  IMAD.IADD R5, R2, 0x1, R5 ;  /* 0x0000000102057824 */ /* 0x000fe200078e0205 */
[----:B------:R-:W-:Y:S02]  /*2830*/  ISETP.GT.AND P0, PT, R4, R7, PT ;  /* 0x000000070400720c */ /* 0x000fe40003f04270 */
[----:B------:R-:W-:-:S02]  /*2840*/  @!P1 MOV R4, 0x400 ;  /* 0x0000040000049802 */ /* 0x000fc40000000f00 */
[----:B------:R-:W1:Y:S02]  /*2850*/  SHFL.DOWN PT, R0, R5, 0x8, R7 ;  /* 0x0900000005007989 */ /* 0x000e6400000e0007 */
[----:B0-----:R-:W-:Y:S02]  /*2860*/  @!P1 LEA R11, R11, R4, 0x18 ;  /* 0x000000040b0b9211 */ /* 0x001fe400078ec0ff */
[----:B------:R-:W-:-:S05]  /*2870*/  @!P1 LOP3.LUT R4, R3, 0x7c, RZ, 0xc0, !PT ;  /* 0x0000007c03049812 */ /* 0x000fca00078ec0ff */
[----:B------:R-:W-:Y:S01]  /*2880*/  @!P1 IMAD.IADD R4, R4, 0x1, R11 ;  /* 0x0000000104049824 */ /* 0x000fe200078e020b */
[----:B-1----:R-:W-:Y:S02]  /*2890*/  SEL R0, R0, RZ, !P0 ;  /* 0x000000ff00007207 */ /* 0x002fe40004000000 */
        /* <DEDUP_REMOVED lines=15> */
[----:B-1----:R-:W0:Y:S04]  /*2990*/  LDS.128 R4, [UR4+0x10] ;  /* 0x00001004ff047984 */ /* 0x002e280008000c00 */
        /* <DEDUP_REMOVED lines=18> */
.L_x_252:
[----:B------:R-:W0:Y:S01]  /*2ac0*/  S2R R0, SR_TID.X ;  /* 0x0000000000007919 */ /* 0x000e220000002100 */
[----:B------:R-:W0:Y:S02]  /*2ad0*/  LDC.64 R2, c[0x0][0x380] ;  /* 0x0000e000ff027b82 */ /* 0x000e240000000a00 */
[----:B0-----:R-:W-:-:S05]  /*2ae0*/  IMAD.WIDE.U32 R2, R0, 0x4, R2 ;  /* 0x0000000400027825 */ /* 0x001fca00078e0002 */
[----:B------:R-:W2:Y:S04]  /*2af0*/  LDG.E.CONSTANT R19, desc[UR6][R2.64] ;  /* 0x0000000602137981 */ /* 0x000ea8000c1e9900 */
[----:B------:R-:W2:Y:S04]  /*2b00*/  LDG.E.CONSTANT R4, desc[UR6][R2.64+0x400] ;  /* 0x0004000602047981 */ /* 0x000ea8000c1e9900 */
[----:B------:R-:W2:Y:S04]  /*2b10*/  LDG.E.CONSTANT R5, desc[UR6][R2.64+0x800] ;  /* 0x0008000602057981 */ /* 0x000ea8000c1e9900 */
[----:B------:R-:W3:Y:S04]  /*2b20*/  LDG.E.CONSTANT R6, desc[UR6][R2.64+0xc00] ;  /* 0x000c000602067981 */ /* 0x000ee8000c1e9900 */
[----:B------:R-:W3:Y:S04]  /*2b30*/  LDG.E.CONSTANT R7, desc[UR6][R2.64+0x1000] ;  /* 0x0010000602077981 */ /* 0x000ee8000c1e9900 */
[----:B------:R-:W4:Y:S04]  /*2b40*/  LDG.E.CONSTANT R8, desc[UR6][R2.64+0x1400] ;  /* 0x0014000602087981 */ /* 0x000f28000c1e9900 */
[----:B------:R-:W4:Y:S04]  /*2b50*/  LDG.E.CONSTANT R9, desc[UR6][R2.64+0x1800] ;  /* 0x0018000602097981 */ /* 0x000f28000c1e9900 */
[----:B------:R-:W5:Y:S04]  /*2b60*/  LDG.E.CONSTANT R10, desc[UR6][R2.64+0x1c00] ;  /* 0x001c0006020a7981 */ /* 0x000f68000c1e9900 */
[----:B------:R-:W5:Y:S04]  /*2b70*/  LDG.E.CONSTANT R11, desc[UR6][R2.64+0x2000] ;  /* 0x00200006020b7981 */ /* 0x000f68000c1e9900 */
[----:B------:R-:W5:Y:S04]  /*2b80*/  LDG.E.CONSTANT R12, desc[UR6][R2.64+0x2400] ;  /* 0x00240006020c7981 */ /* 0x000f68000c1e9900 */
[----:B------:R-:W5:Y:S04]  /*2b90*/  LDG.E.CONSTANT R13, desc[UR6][R2.64+0x2800] ;  /* 0x00280006020d7981 */ /* 0x000f68000c1e9900 */
[----:B------:R-:W5:Y:S04]  /*2ba0*/  LDG.E.CONSTANT R14, desc[UR6][R2.64+0x2c00] ;  /* 0x002c0006020e7981 */ /* 0x000f68000c1e9900 */
[----:B------:R-:W5:Y:S04]  /*2bb0*/  LDG.E.CONSTANT R15, desc[UR6][R2.64+0x3000] ;  /* 0x00300006020f7981 */ /* 0x000f68000c1e9900 */
[----:B------:R-:W5:Y:S04]  /*2bc0*/  LDG.E.CONSTANT R16, desc[UR6][R2.64+0x3400] ;  /* 0x0034000602107981 */ /* 0x000f68000c1e9900 */
[----:B------:R-:W5:Y:S04]  /*2bd0*/  LDG.E.CONSTANT R17, desc[UR6][R2.64+0x3800] ;  /* 0x0038000602117981 */ /* 0x000f68000c1e9900 */
[----:B------:R-:W5:Y:S01]  /*2be0*/  LDG.E.CONSTANT R18, desc[UR6][R2.64+0x3c00] ;  /* 0x003c000602127981 */ /* 0x000f62000c1e9900 */
[----:B------:R-:W-:-:S02]  /*2bf0*/  ISETP.GE.U32.AND P0, PT, R20, 0x2000, PT ;  /* 0x000020001400780c */ /* 0x000fc40003f06070 */
[----:B--2---:R-:W-:-:S04]  /*2c00*/  IADD3 R4, PT, PT, R5, R4, R19 ;  /* 0x0000000405047210 */ /* 0x004fc80007ffe013 */
[----:B---3--:R-:W-:-:S04]  /*2c10*/  IADD3 R4, PT, PT, R7, R6, R4 ;  /* 0x0000000607047210 */ /* 0x008fc80007ffe004 */
[----:B----4-:R-:W-:-:S04]  /*2c20*/  IADD3 R4, PT, PT, R9, R8, R4 ;  /* 0x0000000809047210 */ /* 0x010fc80007ffe004 */
[----:B-----5:R-:W-:Y:S01]  /*2c30*/  IADD3 R4, PT, PT, R11, R10, R4 ;  /* 0x0000000a0b047210 */ /* 0x020fe20007ffe004 */
[----:B------:R-:W-:-:S03]  /*2c40*/  IMAD.MOV.U32 R11, RZ, RZ, 0x1000 ;  /* 0x00001000ff0b7424 */ /* 0x000fc600078e00ff */
[----:B------:R-:W-:-:S04]  /*2c50*/  IADD3 R4, PT, PT, R13, R12, R4 ;  /* 0x0000000c0d047210 */ /* 0x000fc80007ffe004 */
[----:B------:R-:W-:-:S04]  /*2c60*/  IADD3 R4, PT, PT, R15, R14, R4 ;  /* 0x0000000e0f047210 */ /* 0x000fc80007ffe004 */
[----:B------:R-:W-:-:S05]  /*2c70*/  IADD3 R17, PT, PT, R17, R16, R4 ;  /* 0x0000001011117210 */ /* 0x000fca0007ffe004 */
[----:B------:R-:W-:Y:S01]  /*2c80*/  IMAD.IADD R8, R18, 0x1, R17 ;  /* 0x0000000112087824 */ /* 0x000fe200078e0211 */
[----:B------:R-:W-:Y:S06]  /*2c90*/  @!P0 BRA `(.L_x_266) ;  /* 0x00000000008c8947 */ /* 0x000fec0003800000 */
[----:B------:R-:W0:Y:S01]  /*2ca0*/  LDC R7, c[0x0][0x390] ;  /* 0x0000e400ff077b82 */ /* 0x000e220000000800 */
[----:B------:R-:W-:Y:S02]  /*2cb0*/  VIADD R6, R20, 0xfffff000 ;  /* 0xfffff00014067836 */ /* 0x000fe40000000000 */
[----:B------:R-:W-:-:S07]  /*2cc0*/  IMAD.MOV.U32 R11, RZ, RZ, 0x1000 ;  /* 0x00001000ff0b7424 */ /* 0x000fce00078e00ff */
.L_x_268:
[----:B------:R-:W-:-:S05]  /*2cd0*/  IMAD.WIDE R4, R11, 0x4, R2 ;  /* 0x000000040b047825 */ /* 0x000fca00078e0202 */
        /* <DEDUP_REMOVED lines=16> */
[----:B--2---:R-:W-:-:S04]  /*2de0*/  IADD3 R18, PT, PT, R18, R19, R8 ;  /* 0x0000001312127210 */ /* 0x004fc80007ffe008 */
[----:B---3--:R-:W-:Y:S01]  /*2df0*/  IADD3 R18, PT, PT, R21, R20, R18 ;  /* 0x0000001415127210 */ /* 0x008fe20007ffe012 */
[----:B0-----:R-:W-:-:S04]  /*2e00*/  IMAD.MOV.U32 R20, RZ, RZ, R7 ;  /* 0x000000ffff147224 */ /* 0x001fc800078e0007 */
[----:B------:R-:W-:Y:S01]  /*2e10*/  IMAD.IADD R8, R20, 0x1, -R11 ;  /* 0x0000000114087824 */ /* 0x000fe200078e0a0b */
[----:B----4-:R-:W-:-:S04]  /*2e20*/  IADD3 R18, PT, PT, R23, R22, R18 ;  /* 0x0000001617127210 */ /* 0x010fc80007ffe012 */
[----:B------:R-:W-:Y:S02]  /*2e30*/  ISETP.GE.AND P0, PT, R8, 0x1000, PT ;  /* 0x000010000800780c */ /* 0x000fe40003f06270 */
[----:B-----5:R-:W-:-:S04]  /*2e40*/  IADD3 R18, PT, PT, R25, R24, R18 ;  /* 0x0000001819127210 */ /* 0x020fc80007ffe012 */
[----:B------:R-:W-:-:S04]  /*2e50*/  IADD3 R14, PT, PT, R14, R17, R18 ;  /* 0x000000110e0e7210 */ /* 0x000fc80007ffe012 */
[----:B------:R-:W-:-:S04]  /*2e60*/  IADD3 R12, PT, PT, R15, R12, R14 ;  /* 0x0000000c0f0c7210 */ /* 0x000fc80007ffe00e */
[----:B------:R-:W-:-:S04]  /*2e70*/  IADD3 R10, PT, PT, R10, R13, R12 ;  /* 0x0000000d0a0a7210 */ /* 0x000fc80007ffe00c */
[----:B------:R-:W-:Y:S01]  /*2e80*/  IADD3 R8, PT, PT, R16, R9, R10 ;  /* 0x0000000910087210 */ /* 0x000fe20007ffe00a */
[----:B------:R-:W-:Y:S06]  /*2e90*/  @!P0 BRA `(.L_x_267) ;  /* 0x0000000400fc8947 */ /* 0x000fec0003800000 */
[----:B------:R-:W-:-:S05]  /*2ea0*/  VIADD R11, R11, 0x1000 ;  /* 0x000010000b0b7836 */ /* 0x000fca0000000000 */
[----:B------:R-:W-:-:S13]  /*2eb0*/  ISETP.GT.AND P0, PT, R11, R6, PT ;  /* 0x000000060b00720c */ /* 0x000fda0003f04270 */
[----:B------:R-:W-:Y:S05]  /*2ec0*/  @!P0 BRA `(.L_x_268) ;  /* 0xfffffffc00808947 */ /* 0x000fea000383ffff */
.L_x_266:
        /* <DEDUP_REMOVED lines=20> */
.L_x_272:
        /* <DEDUP_REMOVED lines=8> */
.L_x_271:
[----:B------:R-:W-:Y:S05]  /*3090*/  BSYNC.RECONVERGENT B2 ;  /* 0x0000000000027941 */ /* 0x000fea0003800200 */
.L_x_270:
        /* <DEDUP_REMOVED lines=16> */
.L_x_275:
        /* <DEDUP_REMOVED lines=20> */
[----:B------:R-:W5:Y:S04]  /*32e0*/  LDG.E.CONSTANT R22, desc[UR6][R2.64+0x2400] ;  /* 0x0024000602167981 */ /* 0x000f68000c1e9900 */
[----:B------:R0:W5:Y:S04]  /*32f0*/  LDG.E.CONSTANT R5, desc[UR6][R4.64] ;  /* 0x0000000604057981 */ /* 0x000168000c1e9900 */
        /* <DEDUP_REMOVED lines=17> */
.L_x_274:
[----:B------:R-:W-:Y:S05]  /*3410*/  BSYNC.RECONVERGENT B2 ;  /* 0x0000000000027941 */ /* 0x000fea0003800200 */
.L_x_273:
        /* <DEDUP_REMOVED lines=10> */
[----:B------:R-:W5:Y:S01]  /*34c0*/  LDG.E.CONSTANT R16, desc[UR6][R2.64+0x1400] ;  /* 0x0014000602107981 */ /* 0x000f62000c1e9900 */
[----:B0-----:R-:W-:-:S04]  /*34d0*/  IMAD.WIDE.U32 R4, R11, 0x4, R6 ;  /* 0x000000040b047825 */ /* 0x001fc800078e0006 */
[----:B------:R-:W-:Y:S02]  /*34e0*/  IMAD.WIDE.U32 R6, R13, 0x4, R6 ;  /* 0x000000040d067825 */ /* 0x000fe400078e0006 */
[----:B------:R0:W2:Y:S04]  /*34f0*/  LDG.E.CONSTANT R5, desc[UR6][R4.64] ;  /* 0x0000000604057981 */ /* 0x0000a8000c1e9900 */
[----:B------:R1:W3:Y:S04]  /*3500*/  LDG.E.CONSTANT R13, desc[UR6][R2.64] ;  /* 0x00000006020d7981 */ /* 0x0002e8000c1e9900 */
[----:B------:R-:W4:Y:S01]  /*3510*/  LDG.E.CONSTANT R7, desc[UR6][R6.64] ;  /* 0x0000000606077981 */ /* 0x000f22000c1e9900 */
[----:B0-----:R-:W-:Y:S01]  /*3520*/  IADD3 R4, P1, PT, R2, 0x2000, RZ ;  /* 0x0000200002047810 */ /* 0x001fe20007f3e0ff */
[----:B------:R-:W-:Y:S01]  /*3530*/  VIADD R10, R10, 0x800 ;  /* 0x000008000a0a7836 */ /* 0x000fe20000000000 */
[----:B------:R-:W-:Y:S01]  /*3540*/  PLOP3.LUT P0, PT, PT, PT, PT, 0x8, 0x80 ;  /* 0x000000000080781c */ /* 0x000fe20003f0e170 */
[----:B------:R-:W-:-:S02]  /*3550*/  VIADD R11, R11, 0x800 ;  /* 0x000008000b0b7836 */ /* 0x000fc40000000000 */
[----:B-1----:R-:W-:Y:S01]  /*3560*/  IMAD.MOV.U32 R2, RZ, RZ, R4 ;  /* 0x000000ffff027224 */ /* 0x002fe200078e0004 */
[----:B--2---:R-:W-:-:S04]  /*3570*/  IADD3 R12, PT, PT, R12, R5, R8 ;  /* 0x000000050c0c7210 */ /* 0x004fc80007ffe008 */
[----:B---3--:R-:W-:Y:S01]  /*3580*/  IADD3 R12, PT, PT, R14, R13, R12 ;  /* 0x0000000d0e0c7210 */ /* 0x008fe20007ffe00c */
[----:B------:R-:W-:-:S03]  /*3590*/  IMAD.X R5, RZ, RZ, R3, P1 ;  /* 0x000000ffff057224 */ /* 0x000fc600008e0603 */
[----:B----4-:R-:W-:Y:S01]  /*35a0*/  IADD3 R12, PT, PT, R15, R7, R12 ;  /* 0x000000070f0c7210 */ /* 0x010fe20007ffe00c */
[----:B------:R-:W-:-:S03]  /*35b0*/  IMAD.MOV.U32 R3, RZ, RZ, R5 ;  /* 0x000000ffff037224 */ /* 0x000fc600078e0005 */
[----:B-----5:R-:W-:-:S07]  /*35c0*/  IADD3 R8, PT, PT, R16, R17, R12 ;  /* 0x0000001110087210 */ /* 0x020fce0007ffe00c */
.L_x_277:
[----:B------:R-:W-:Y:S05]  /*35d0*/  BSYNC.RECONVERGENT B2 ;  /* 0x0000000000027941 */ /* 0x000fea0003800200 */
.L_x_276:
        /* <DEDUP_REMOVED lines=10> */
.L_x_269:
[----:B------:R-:W-:Y:S05]  /*3680*/  BSYNC.RECONVERGENT B1 ;  /* 0x0000000000017941 */ /* 0x000fea0003800200 */
.L_x_267:
[----:B------:R-:W0:Y:S01]  /*3690*/  S2R R9, SR_LANEID ;  /* 0x0000000000097919 */ /* 0x000e220000000000 */
[----:B------:R-:W1:Y:S01]  /*36a0*/  SHFL.DOWN PT, R2, R8, 0x1, 0x1f ;  /* 0x08201f0008027f89 */ /* 0x000e6200000e0000 */
[C---:B0-----:R-:W-:Y:S02]  /*36b0*/  ISETP.GT.AND P0, PT, R9.reuse, 0x1e, PT ;  /* 0x0000001e0900780c */ /* 0x041fe40003f04270 */
[C---:B------:R-:W-:Y:S02]  /*36c0*/  ISETP.NE.AND P1, PT, R9.reuse, RZ, PT ;  /* 0x000000ff0900720c */ /* 0x040fe40003f25270 */
        /* <DEDUP_REMOVED lines=37> */
[----:B0-----:R-:W-:-:S07]  /*3920*/  IMAD.IADD R3, R0, 0x1, R9 ;  /* 0x0000000100037824 */ /* 0x001fce00078e0209 */
.L_x_239:
[----:B------:R-:W-:Y:S05]  /*3930*/  BSYNC.RECONVERGENT B0 ;  /* 0x0000000000007941 */ /* 0x000fea0003800200 */
.L_x_223:
[----:B------:R-:W-:Y:S05]  /*3940*/  @P0 EXIT ;  /* 0x000000000000094d */ /* 0x000fea0003800000 */
[----:B-1----:R-:W1:Y:S01]  /*3950*/  LDC.64 R4, c[0x0][0x388] ;  /* 0x0000e200ff047b82 */ /* 0x002e620000000a00 */
[----:B------:R-:W0:Y:S02]  /*3960*/  LDCU UR4, c[0x0][0x398] ;  /* 0x00007300ff0477ac */ /* 0x000e240008000800 */
[----:B0-234-:R-:W-:-:S05]  /*3970*/  VIADD R3, R3, UR4 ;  /* 0x0000000403037c36 */ /* 0x01dfca0008000000 */
[----:B-1----:R-:W-:Y:S01]  /*3980*/  STG.E desc[UR6][R4.64], R3 ;  /* 0x0000000304007986 */ /* 0x002fe2000c101906 */
[----:B------:R-:W-:Y:S05]  /*3990*/  EXIT ;  /* 0x000000000000794d */ /* 0x000fea0003800000 */
.L_x_278:
        /* <DEDUP_REMOVED lines=14> */
.L_x_512:


//--------------------- .text._ZN3cub18CUB_300001_SM_10006detail6reduce18DeviceReduceKernelINS2_10policy_hubIiyN4cuda3std3__44plusIiEEE10Policy1000EN6thrust24THRUST_300001_SM_1000_NS6detail15normal_iteratorINSD_10device_ptrIiEEEEyS9_iNS7_10__identityEEEvT0_PT3_T1_NS0_13GridEvenShareISN_EET2_T4_ --------------------------
	.section	.text._ZN3cub18CUB_300001_SM_10006detail6reduce18DeviceReduceKernelINS2_10policy_hubIiyN4cuda3std3__44plusIiEEE10Policy1000EN6thrust24THRUST_300001_SM_1000_NS6detail15normal_iteratorINSD_10device_ptrIiEEEEyS9_iNS7_10__identityEEEvT0_PT3_T1_NS0_13GridEvenShareISN_EET2_T4_,"ax",@progbits
	.align	128
        .global         _ZN3cub18CUB_300001_SM_10006detail6reduce18DeviceReduceKernelINS2_10policy_hubIiyN4cuda3std3__44plusIiEEE10Policy1000EN6thrust24THRUST_300001_SM_1000_NS6detail15normal_iteratorINSD_10device_ptrIiEEEEyS9_iNS7_10__identityEEEvT0_PT3_T1_NS0_13GridEvenShareISN_EET2_T4_
        .type           _ZN3cub18CUB_300001_SM_10006detail6reduce18DeviceReduceKernelINS2_10policy_hubIiyN4cuda3std3__44plusIiEEE10Policy1000EN6thrust24THRUST_300001_SM_1000_NS6detail15normal_iteratorINSD_10device_ptrIiEEEEyS9_iNS7_10__identityEEEvT0_PT3_T1_NS0_13GridEvenShareISN_EET2_T4_,@function
        .size           _ZN3cub18CUB_300001_SM_10006detail6reduce18DeviceReduceKernelINS2_10policy_hubIiyN4cuda3std3__44plusIiEEE10Policy1000EN6thrust24THRUST_300001_SM_1000_NS6detail15normal_iteratorINSD_10device_ptrIiEEEEyS9_iNS7_10__identityEEEvT0_PT3_T1_NS0_13GridEvenShareISN_EET2_T4_,(.L_x_513 - _ZN3cub18CUB_300001_SM_10006detail6reduce18DeviceReduceKernelINS2_10policy_hubIiyN4cuda3std3__44plusIiEEE10Policy1000EN6thrust24THRUST_300001_SM_1000_NS6detail15normal_iteratorINSD_10device_ptrIiEEEEyS9_iNS7_10__identityEEEvT0_PT3_T1_NS0_13GridEvenShareISN_EET2_T4_)
        .other          _ZN3cub18CUB_300001_SM_10006detail6reduce18DeviceReduceKernelINS2_10policy_hubIiyN4cuda3std3__44plusIiEEE10Policy1000EN6thrust24THRUST_300001_SM_1000_NS6detail15normal_iteratorINSD_10device_ptrIiEEEEyS9_iNS7_10__identityEEEvT0_PT3_T1_NS0_13GridEvenShareISN_EET2_T4_,@"STO_CUDA_ENTRY STV_DEFAULT"
_ZN3cub18CUB_300001_SM_10006detail6reduce18DeviceReduceKernelINS2_10policy_hubIiyN4cuda3std3__44plusIiEEE10Policy1000EN6thrust24THRUST_300001_SM_1000_NS6detail15normal_iteratorINSD_10device_ptrIiEEEEyS9_iNS7_10__identityEEEvT0_PT3_T1_NS0_13GridEvenShareISN_EET2_T4_:
.text._ZN3cub18CUB_300001_SM_10006detail6reduce18DeviceReduceKernelINS2_10policy_hubIiyN4cuda3std3__44plusIiEEE10Policy1000EN6thrust24THRUST_300001_SM_1000_NS6detail15normal_iteratorINSD_10device_ptrIiEEEEyS9_iNS7_10__identityEEEvT0_PT3_T1_NS0_13GridEvenShareISN_EET2_T4_:
[----:B------:R-:W-:Y:S08]  /*0000*/  LDC R1, c[0x0][0x37c] ;  /* 0x0000df00ff017b82 */ /* 0x000ff00000000800 */
[----:B------:R-:W0:Y:S01]  /*0010*/  S2UR UR16, SR_CTAID.X ;  /* 0x00000000001079c3 */ /* 0x000e220000002500 */
[----:B------:R-:W1:Y:S01]  /*0020*/  LDCU.64 UR8, c[0x0][0x3b8] ;  /* 0x00007700ff0877ac */ /* 0x000e620008000a00 */
[----:B------:R-:W-:Y:S01]  /*0030*/  BSSY.RECONVERGENT B0, `(.L_x_279) ;  /* 0x0000201000007945 */ /* 0x000fe20003800200 */
[----:B------:R-:W2:Y:S01]  /*0040*/  LDCU UR5, c[0x0][0x3c0] ;  /* 0x00007800ff0577ac */ /* 0x000ea20008000800 */
[----:B------:R-:W3:Y:S01]  /*0050*/  LDCU.64 UR14, c[0x0][0x358] ;  /* 0x00006b00ff0e77ac */ /* 0x000ee20008000a00 */
[----:B-1----:R-:W-:-:S02]  /*0060*/  IMAD.U32 R2, RZ, RZ, UR8 ;  /* 0x00000008ff027e24 */ /* 0x002fc4000f8e00ff */
[----:B------:R-:W-:Y:S01]  /*0070*/  IMAD.U32 R3, RZ, RZ, UR9 ;  /* 0x00000009ff037e24 */ /* 0x000fe2000f8e00ff */
[----:B--2---:R-:W-:Y:S02]  /*0080*/  USHF.L.U32 UR5, UR5, 0xc, URZ ;  /* 0x0000000c05057899 */ /* 0x004fe400080006ff */
[----:B0-----:R-:W-:Y:S02]  /*0090*/  USHF.L.U32 UR7, UR16, 0xc, URZ ;  /* 0x0000000c10077899 */ /* 0x001fe400080006ff */
[----:B------:R-:W-:-:S04]  /*00a0*/  USHF.R.S32.HI UR4, URZ, 0x1f, UR5 ;  /* 0x0000001fff047899 */ /* 0x000fc80008011405 */
[----:B------:R-:W-:-:S04]  /*00b0*/  IADD3 R23, P1, PT, R2, -UR7, RZ ;  /* 0x8000000702177c10 */ /* 0x000fc8000ff3e0ff */
[----:B------:R-:W-:Y:S02]  /*00c0*/  ISETP.GT.U32.AND P0, PT, R23, 0xfff, PT ;  /* 0x00000fff1700780c */ /* 0x000fe40003f04070 */
[----:B------:R-:W-:-:S04]  /*00d0*/  IADD3.X R22, PT, PT, R3, -0x1, RZ, P1, !PT ;  /* 0xffffffff03167810 */ /* 0x000fc80000ffe4ff */
[----:B------:R-:W-:-:S13]  /*00e0*/  ISETP.GT.U32.AND.EX P0, PT, R22, RZ, PT, P0 ;  /* 0x000000ff1600720c */ /* 0x000fda0003f04100 */
[----:B---3--:R-:W-:Y:S05]  /*00f0*/  @P0 BRA `(.L_x_280) ;  /* 0x0000000c00ac0947 */ /* 0x008fea0003800000 */
[----:B------:R-:W0:Y:S01]  /*0100*/  S2R R3, SR_TID.X ;  /* 0x0000000000037919 */ /* 0x000e220000002100 */
[----:B------:R-:W-:Y:S01]  /*0110*/  VIADD R0, R2, -UR7 ;  /* 0x8000000702007c36 */ /* 0x000fe20008000000 */
[----:B------:R-:W-:Y:S01]  /*0120*/  BSSY.RECONVERGENT B1, `(.L_x_281) ;  /* 0x000000a000017945 */ /* 0x000fe20003800200 */
[----:B------:R-:W-:-:S03]  /*0130*/  IMAD.MOV.U32 R4, RZ, RZ, RZ ;  /* 0x000000ffff047224 */ /* 0x000fc600078e00ff */
[----:B0-----:R-:W-:Y:S01]  /*0140*/  ISETP.GE.AND P0, PT, R3, R0, PT ;  /* 0x000000000300720c */ /* 0x001fe20003f06270 */
[----:B------:R-:W-:-:S12]  /*0150*/  IMAD.MOV.U32 R5, RZ, RZ, R3 ;  /* 0x000000ffff057224 */ /* 0x000fd800078e0003 */
[----:B------:R-:W-:Y:S05]  /*0160*/  @P0 BRA `(.L_x_282) ;  /* 0x0000000000140947 */ /* 0x000fea0003800000 */
[----:B------:R-:W0:Y:S01]  /*0170*/  LDC.64 R6, c[0x0][0x380] ;  /* 0x0000e000ff067b82 */ /* 0x000e220000000a00 */
[----:B------:R-:W-:-:S04]  /*0180*/  VIADD R5, R3, UR7 ;  /* 0x0000000703057c36 */ /* 0x000fc80008000000 */
[----:B0-----:R-:W-:-:S05]  /*0190*/  IMAD.WIDE.U32 R6, R5, 0x4, R6 ;  /* 0x0000000405067825 */ /* 0x001fca00078e0006 */
[----:B------:R0:W5:Y:S01]  /*01a0*/  LDG.E R4, desc[UR14][R6.64] ;  /* 0x0000000e06047981 */ /* 0x000162000c1e1900 */
[----:B------:R-:W-:-:S07]  /*01b0*/  VIADD R5, R3, 0x100 ;  /* 0x0000010003057836 */ /* 0x000fce0000000000 */
.L_x_282:
[----:B------:R-:W-:Y:S05]  /*01c0*/  BSYNC.RECONVERGENT B1 ;  /* 0x0000000000017941 */ /* 0x000fea0003800200 */
.L_x_281:
[----:B------:R-:W-:Y:S01]  /*01d0*/  ISETP.GE.AND P0, PT, R5, R0, PT ;  /* 0x000000000500720c */ /* 0x000fe20003f06270 */
[----:B------:R-:W-:-:S12]  /*01e0*/  BSSY.RECONVERGENT B1, `(.L_x_283) ;  /* 0x000006c000017945 */ /* 0x000fd80003800200 */
[----:B------:R-:W-:Y:S05]  /*01f0*/  @P0 BRA `(.L_x_284) ;  /* 0x0000000400a80947 */ /* 0x000fea0003800000 */
[----:B0-----:R-:W-:Y:S01]  /*0200*/  LOP3.LUT R7, RZ, R5, RZ, 0x33, !PT ;  /* 0x00000005ff077212 */ /* 0x001fe200078e33ff */
[----:B------:R-:W-:Y:S03]  /*0210*/  BSSY.RECONVERGENT B2, `(.L_x_285) ;  /* 0x0000030000027945 */ /* 0x000fe60003800200 */
[----:B------:R-:W-:-:S04]  /*0220*/  IADD3 R7, PT, PT, R2, -UR7, R7 ;  /* 0x8000000702077c10 */ /* 0x000fc8000fffe007 */
[C---:B------:R-:W-:Y:S02]  /*0230*/  ISETP.GE.U32.AND P1, PT, R7.reuse, 0xf00, PT ;  /* 0x00000f000700780c */ /* 0x040fe40003f26070 */
[----:B------:R-:W-:-:S04]  /*0240*/  LEA.HI R2, R7, 0x1, RZ, 0x18 ;  /* 0x0000000107027811 */ /* 0x000fc800078fc0ff */
[----:B------:R-:W-:-:S04]  /*0250*/  LOP3.LUT R21, R2, 0xf, RZ, 0xc0, !PT ;  /* 0x0000000f02157812 */ /* 0x000fc800078ec0ff */
[----:B------:R-:W-:-:S03]  /*0260*/  ISETP.NE.AND P0, PT, R21, RZ, PT ;  /* 0x000000ff1500720c */ /* 0x000fc60003f05270 */
[----:B------:R-:W-:Y:S10]  /*0270*/  @!P1 BRA `(.L_x_286) ;  /* 0x0000000000a49947 */ /* 0x000ff40003800000 */
[----:B------:R-:W0:Y:S01]  /*0280*/  LDCU.64 UR8, c[0x0][0x380] ;  /* 0x00007000ff0877ac */ /* 0x000e220008000a00 */
[----:B------:R-:W-:Y:S01]  /*0290*/  IMAD.WIDE.U32 R6, R5, 0x4, RZ ;  /* 0x0000000405067825 */ /* 0x000fe200078e00ff */
[----:B------:R-:W-:Y:S01]  /*02a0*/  LOP3.LUT R8, R2, 0x1fffff0, RZ, 0xc0, !PT ;  /* 0x01fffff002087812 */ /* 0x000fe200078ec0ff */
[----:B------:R-:W-:-:S04]  /*02b0*/  UIMAD.WIDE.U32 UR4, UR16, 0x4000, URZ ;  /* 0x00004000100478a5 */ /* 0x000fc8000f8e00ff */
[----:B------:R-:W-:Y:S02]  /*02c0*/  IMAD.MOV R8, RZ, RZ, -R8 ;  /* 0x000000ffff087224 */ /* 0x000fe400078e0a08 */
[----:B------:R-:W-:Y:S02]  /*02d0*/  LOP3.LUT R14, R6, UR4, RZ, 0xfc, !PT ;  /* 0x00000004060e7c12 */ /* 0x000fe4000f8efcff */
[----:B------:R-:W-:Y:S02]  /*02e0*/  LOP3.LUT R7, R7, UR5, RZ, 0xfc, !PT ;  /* 0x0000000507077c12 */ /* 0x000fe4000f8efcff */
[----:B0-----:R-:W-:-:S04]  /*02f0*/  IADD3 R14, P1, PT, R14, UR8, RZ ;  /* 0x000000080e0e7c10 */ /* 0x001fc8000ff3e0ff */
[----:B------:R-:W-:-:S04]  /*0300*/  IADD3 R14, P2, PT, R14, 0x2000, RZ ;  /* 0x000020000e0e7810 */ /* 0x000fc80007f5e0ff */
[----:B------:R-:W-:-:S09]  /*0310*/  IADD3.X R7, PT, PT, RZ, UR9, R7, P2, P1 ;  /* 0x00000009ff077c10 */ /* 0x000fd200097e2407 */
.L_x_287:
[----:B------:R-:W-:-:S05]  /*0320*/  IMAD.MOV.U32 R6, RZ, RZ, R14 ;  /* 0x000000ffff067224 */ /* 0x000fca00078e000e */
[----:B------:R-:W2:Y:S04]  /*0330*/  LDG.E R15, desc[UR14][R6.64+-0x2000] ;  /* 0xffe0000e060f7981 */ /* 0x000ea8000c1e1900 */
[----:B------:R-:W2:Y:S04]  /*0340*/  LDG.E R16, desc[UR14][R6.64+-0x1c00] ;  /* 0xffe4000e06107981 */ /* 0x000ea8000c1e1900 */
[----:B------:R-:W3:Y:S04]  /*0350*/  LDG.E R18, desc[UR14][R6.64+-0x1800] ;  /* 0xffe8000e06127981 */ /* 0x000ee8000c1e1900 */
[----:B------:R-:W3:Y:S04]  /*0360*/  LDG.E R17, desc[UR14][R6.64+-0x1400] ;  /* 0xffec000e06117981 */ /* 0x000ee8000c1e1900 */
[----:B------:R-:W4:Y:S04]  /*0370*/  LDG.E R20, desc[UR14][R6.64+-0x1000] ;  /* 0xfff0000e06147981 */ /* 0x000f28000c1e1900 */
        /* <DEDUP_REMOVED lines=10> */
[----:B------:R0:W4:Y:S01]  /*0420*/  LDG.E R10, desc[UR14][R6.64+0x1c00] ;  /* 0x001c000e060a7981 */ /* 0x000122000c1e1900 */
[----:B------:R-:W-:-:S02]  /*0430*/  VIADD R8, R8, 0x10 ;  /* 0x0000001008087836 */ /* 0x000fc40000000000 */
[----:B------:R-:W-:-:S03]  /*0440*/  VIADD R5, R5, 0x1000 ;  /* 0x0000100005057836 */ /* 0x000fc60000000000 */
[----:B------:R-:W-:Y:S02]  /*0450*/  ISETP.NE.AND P1, PT, R8, RZ, PT ;  /* 0x000000ff0800720c */ /* 0x000fe40003f25270 */
[----:B--2--5:R-:W-:-:S04]  /*0460*/  IADD3 R15, PT, PT, R16, R15, R4 ;  /* 0x0000000f100f7210 */ /* 0x024fc80007ffe004 */
[----:B---3--:R-:W-:-:S04]  /*0470*/  IADD3 R15, PT, PT, R17, R18, R15 ;  /* 0x00000012110f7210 */ /* 0x008fc80007ffe00f */
[----:B----4-:R-:W-:-:S04]  /*0480*/  IADD3 R15, PT, PT, R19, R20, R15 ;  /* 0x00000014130f7210 */ /* 0x010fc80007ffe00f */
[----:B------:R-:W-:-:S04]  /*0490*/  IADD3 R15, PT, PT, R23, R22, R15 ;  /* 0x00000016170f7210 */ /* 0x000fc80007ffe00f */
[----:B------:R-:W-:-:S04]  /*04a0*/  IADD3 R15, PT, PT, R25, R24, R15 ;  /* 0x00000018190f7210 */ /* 0x000fc80007ffe00f */
[----:B------:R-:W-:Y:S02]  /*04b0*/  IADD3 R13, PT, PT, R13, R14, R15 ;  /* 0x0000000e0d0d7210 */ /* 0x000fe40007ffe00f */
[----:B------:R-:W-:-:S05]  /*04c0*/  IADD3 R14, P2, PT, R6, 0x4000, RZ ;  /* 0x00004000060e7810 */ /* 0x000fca0007f5e0ff */
[----:B0-----:R-:W-:Y:S01]  /*04d0*/  IMAD.X R7, RZ, RZ, R7, P2 ;  /* 0x000000ffff077224 */ /* 0x001fe200010e0607 */
[----:B------:R-:W-:-:S04]  /*04e0*/  IADD3 R9, PT, PT, R12, R9, R13 ;  /* 0x000000090c097210 */ /* 0x000fc80007ffe00d */
[----:B------:R-:W-:Y:S01]  /*04f0*/  IADD3 R4, PT, PT, R10, R11, R9 ;  /* 0x0000000b0a047210 */ /* 0x000fe20007ffe009 */
[----:B------:R-:W-:Y:S06]  /*0500*/  @P1 BRA `(.L_x_287) ;  /* 0xfffffffc00841947 */ /* 0x000fec000383ffff */
.L_x_286:
[----:B------:R-:W-:Y:S05]  /*0510*/  BSYNC.RECONVERGENT B2 ;  /* 0x0000000000027941 */ /* 0x000fea0003800200 */
.L_x_285:
[----:B------:R-:W-:Y:S05]  /*0520*/  @!P0 BRA `(.L_x_284) ;  /* 0x0000000000dc8947 */ /* 0x000fea0003800000 */
[----:B------:R-:W-:Y:S01]  /*0530*/  ISETP.GE.U32.AND P0, PT, R21, 0x8, PT ;  /* 0x000000081500780c */ /* 0x000fe20003f06070 */
[----:B------:R-:W-:Y:S01]  /*0540*/  BSSY.RECONVERGENT B2, `(.L_x_288) ;  /* 0x0000016000027945 */ /* 0x000fe20003800200 */
[----:B------:R-:W-:-:S04]  /*0550*/  LOP3.LUT R16, R2, 0x7, RZ, 0xc0, !PT ;  /* 0x0000000702107812 */ /* 0x000fc800078ec0ff */
[----:B------:R-:W-:-:S07]  /*0560*/  ISETP.NE.AND P1, PT, R16, RZ, PT ;  /* 0x000000ff1000720c */ /* 0x000fce0003f25270 */
[----:B------:R-:W-:Y:S06]  /*0570*/  @!P0 BRA `(.L_x_289) ;  /* 0x0000000000488947 */ /* 0x000fec0003800000 */
[----:B------:R-:W0:Y:S01]  /*0580*/  LDCU.64 UR4, c[0x0][0x380] ;  /* 0x00007000ff0477ac */ /* 0x000e220008000a00 */
[----:B------:R-:W-:-:S04]  /*0590*/  IADD3 R7, P0, PT, R5, UR7, RZ ;  /* 0x0000000705077c10 */ /* 0x000fc8000ff1e0ff */
[----:B------:R-:W-:Y:S02]  /*05a0*/  LEA.HI.X.SX32 R8, R5, RZ, 0x1, P0 ;  /* 0x000000ff05087211 */ /* 0x000fe400000f0eff */
[----:B0-----:R-:W-:-:S04]  /*05b0*/  LEA R6, P0, R7, UR4, 0x2 ;  /* 0x0000000407067c11 */ /* 0x001fc8000f8010ff */
[----:B------:R-:W-:-:S05]  /*05c0*/  LEA.HI.X R7, R7, UR5, R8, 0x2, P0 ;  /* 0x0000000507077c11 */ /* 0x000fca00080f1408 */
[----:B------:R-:W2:Y:S04]  /*05d0*/  LDG.E R9, desc[UR14][R6.64] ;  /* 0x0000000e06097981 */ /* 0x000ea8000c1e1900 */
[----:B------:R-:W2:Y:S04]  /*05e0*/  LDG.E R8, desc[UR14][R6.64+0x400] ;  /* 0x0004000e06087981 */ /* 0x000ea8000c1e1900 */
[----:B------:R-:W3:Y:S04]  /*05f0*/  LDG.E R11, desc[UR14][R6.64+0x800] ;  /* 0x0008000e060b7981 */ /* 0x000ee8000c1e1900 */
[----:B------:R-:W3:Y:S04]  /*0600*/  LDG.E R10, desc[UR14][R6.64+0xc00] ;  /* 0x000c000e060a7981 */ /* 0x000ee8000c1e1900 */
[----:B------:R-:W4:Y:S04]  /*0610*/  LDG.E R13, desc[UR14][R6.64+0x1000] ;  /* 0x0010000e060d7981 */ /* 0x000f28000c1e1900 */
[----:B------:R-:W4:Y:S04]  /*0620*/  LDG.E R12, desc[UR14][R6.64+0x1400] ;  /* 0x0014000e060c7981 */ /* 0x000f28000c1e1900 */
[----:B------:R-:W4:Y:S04]  /*0630*/  LDG.E R15, desc[UR14][R6.64+0x1800] ;  /* 0x0018000e060f7981 */ /* 0x000f28000c1e1900 */
[----:B------:R-:W4:Y:S01]  /*0640*/  LDG.E R14, desc[UR14][R6.64+0x1c00] ;  /* 0x001c000e060e7981 */ /* 0x000f22000c1e1900 */
[----:B------:R-:W-:Y:S01]  /*0650*/  VIADD R5, R5, 0x800 ;  /* 0x0000080005057836 */ /* 0x000fe20000000000 */
[----:B--2--5:R-:W-:-:S04]  /*0660*/  IADD3 R8, PT, PT, R8, R9, R4 ;  /* 0x0000000908087210 */ /* 0x024fc80007ffe004 */
[----:B---3--:R-:W-:-:S04]  /*0670*/  IADD3 R8, PT, PT, R10, R11, R8 ;  /* 0x0000000b0a087210 */ /* 0x008fc80007ffe008 */
[----:B----4-:R-:W-:-:S04]  /*0680*/  IADD3 R8, PT, PT, R12, R13, R8 ;  /* 0x0000000d0c087210 */ /* 0x010fc80007ffe008 */
[----:B------:R-:W-:-:S07]  /*0690*/  IADD3 R4, PT, PT, R14, R15, R8 ;  /* 0x0000000f0e047210 */ /* 0x000fce0007ffe008 */
.L_x_289:
[----:B------:R-:W-:Y:S05]  /*06a0*/  BSYNC.RECONVERGENT B2 ;  /* 0x0000000000027941 */ /* 0x000fea0003800200 */
.L_x_288:
        /* <DEDUP_REMOVED lines=14> */
[----:B------:R-:W3:Y:S01]  /*0790*/  LDG.E R10, desc[UR14][R6.64+0xc00] ;  /* 0x000c000e060a7981 */ /* 0x000ee2000c1e1900 */
[----:B------:R-:W-:Y:S01]  /*07a0*/  VIADD R5, R5, 0x400 ;  /* 0x0000040005057836 */ /* 0x000fe20000000000 */
[----:B--2--5:R-:W-:-:S04]  /*07b0*/  IADD3 R4, PT, PT, R8, R9, R4 ;  /* 0x0000000908047210 */ /* 0x024fc80007ffe004 */
[----:B---3--:R-:W-:-:S07]  /*07c0*/  IADD3 R4, PT, PT, R10, R11, R4 ;  /* 0x0000000b0a047210 */ /* 0x008fce0007ffe004 */
.L_x_291:
[----:B------:R-:W-:Y:S05]  /*07d0*/  BSYNC.RECONVERGENT B2 ;  /* 0x0000000000027941 */ /* 0x000fea0003800200 */
.L_x_290:
[----:B------:R-:W-:Y:S05]  /*07e0*/  @!P1 BRA `(.L_x_284) ;  /* 0x00000000002c9947 */ /* 0x000fea0003800000 */
[----:B------:R-:W0:Y:S01]  /*07f0*/  LDC.64 R6, c[0x0][0x380] ;  /* 0x0000e000ff067b82 */ /* 0x000e220000000a00 */
[----:B------:R-:W-:Y:S02]  /*0800*/  IMAD.U32 R9, RZ, RZ, UR16 ;  /* 0x00000010ff097e24 */ /* 0x000fe4000f8e00ff */
[----:B------:R-:W-:Y:S02]  /*0810*/  IMAD.MOV R2, RZ, RZ, -R2 ;  /* 0x000000ffff027224 */ /* 0x000fe400078e0a02 */
[----:B0-----:R-:W-:-:S07]  /*0820*/  IMAD.WIDE.U32 R6, R9, 0x4000, R6 ;  /* 0x0000400009067825 */ /* 0x001fce00078e0006 */
.L_x_292:
[----:B------:R-:W-:-:S06]  /*0830*/  IMAD.WIDE R8, R5, 0x4, R6 ;  /* 0x0000000405087825 */ /* 0x000fcc00078e0206 */
[----:B------:R-:W2:Y:S01]  /*0840*/  LDG.E R9, desc[UR14][R8.64] ;  /* 0x0000000e08097981 */ /* 0x000ea2000c1e1900 */
[----:B------:R-:W-:Y:S02]  /*0850*/  VIADD R2, R2, 0x1 ;  /* 0x0000000102027836 */ /* 0x000fe40000000000 */
[----:B------:R-:W-:-:S03]  /*0860*/  VIADD R5, R5, 0x100 ;  /* 0x0000010005057836 */ /* 0x000fc60000000000 */
[----:B------:R-:W-:Y:S01]  /*0870*/  ISETP.NE.AND P0, PT, R2, RZ, PT ;  /* 0x000000ff0200720c */ /* 0x000fe20003f05270 */
[----:B--2--5:R-:W-:-:S12]  /*0880*/  IMAD.IADD R4, R9, 0x1, R4 ;  /* 0x0000000109047824 */ /* 0x024fd800078e0204 */
[----:B------:R-:W-:Y:S05]  /*0890*/  @P0 BRA `(.L_x_292) ;  /* 0xfffffffc00e40947 */ /* 0x000fea000383ffff */
.L_x_284:
[----:B------:R-:W-:Y:S05]  /*08a0*/  BSYNC.RECONVERGENT B1 ;  /* 0x0000000000017941 */ /* 0x000fea0003800200 */
.L_x_283:
[----:B------:R-:W-:-:S13]  /*08b0*/  ISETP.GE.AND P0, PT, R0, 0x100, PT ;  /* 0x000001000000780c */ /* 0x000fda0003f06270 */
[----:B------:R-:W-:Y:S05]  /*08c0*/  @!P0 BRA `(.L_x_293) ;  /* 0x0000000000ac8947 */ /* 0x000fea0003800000 */
[----:B------:R-:W1:Y:S01]  /*08d0*/  S2R R8, SR_LANEID ;  /* 0x0000000000087919 */ /* 0x000e620000000000 */
[----:B-----5:R-:W2:Y:S01]  /*08e0*/  SHFL.DOWN PT, R0, R4, 0x1, 0x1f ;  /* 0x08201f0004007f89 */ /* 0x020ea200000e0000 */
[C---:B-1----:R-:W-:Y:S02]  /*08f0*/  ISETP.GT.AND P0, PT, R8.reuse, 0x1e, PT ;  /* 0x0000001e0800780c */ /* 0x042fe40003f04270 */
[----:B------:R-:W-:Y:S02]  /*0900*/  ISETP.NE.AND P1, PT, R8, RZ, PT ;  /* 0x000000ff0800720c */ /* 0x000fe40003f25270 */
[----:B--2---:R-:W-:Y:S02]  /*0910*/  SEL R5, R0, RZ, !P0 ;  /* 0x000000ff00057207 */ /* 0x004fe40004000000 */
[----:B------:R-:W-:-:S03]  /*0920*/  ISETP.GT.AND P0, PT, R8, 0x1d, PT ;  /* 0x0000001d0800780c */ /* 0x000fc60003f04270 */
[----:B------:R-:W-:-:S05]  /*0930*/  IMAD.IADD R5, R5, 0x1, R4 ;  /* 0x0000000105057824 */ /* 0x000fca00078e0204 */
[----:B------:R-:W1:Y:S01]  /*0940*/  SHFL.DOWN PT, R0, R5, 0x2, 0x1f ;  /* 0x08401f0005007f89 */ /* 0x000e6200000e0000 */
[----:B0-----:R-:W0:Y:S01]  /*0950*/  @!P1 S2R R6, SR_CgaCtaId ;  /* 0x0000000000069919 */ /* 0x001e220000008800 */
[----:B-1----:R-:W-:Y:S02]  /*0960*/  SEL R0, R0, RZ, !P0 ;  /* 0x000000ff00007207 */ /* 0x002fe40004000000 */
[----:B------:R-:W-:-:S03]  /*0970*/  ISETP.GT.AND P0, PT, R8, 0x1b, PT ;  /* 0x0000001b0800780c */ /* 0x000fc60003f04270 */
[----:B------:R-:W-:Y:S01]  /*0980*/  IMAD.IADD R0, R5, 0x1, R0 ;  /* 0x0000000105007824 */ /* 0x000fe200078e0200 */
[----:B------:R-:W-:-:S04]  /*0990*/  @!P1 MOV R5, 0x400 ;  /* 0x0000040000059802 */ /* 0x000fc80000000f00 */
[----:B------:R-:W1:Y:S01]  /*09a0*/  SHFL.DOWN PT, R2, R0, 0x4, 0x1f ;  /* 0x08801f0000027f89 */ /* 0x000e6200000e0000 */
[----:B0-----:R-:W-:Y:S02]  /*09b0*/  @!P1 LEA R5, R6, R5, 0x18 ;  /* 0x0000000506059211 */ /* 0x001fe400078ec0ff */
[----:B-1----:R-:W-:Y:S02]  /*09c0*/  SEL R7, R2, RZ, !P0 ;  /* 0x000000ff02077207 */ /* 0x002fe40004000000 */
        /* <DEDUP_REMOVED lines=19> */
[----:B--2---:R-:W-:Y:S04]  /*0b00*/  LDS R0, [UR4+0xc] ;  /* 0x00000c04ff007984 */ /* 0x004fe80008000800 */
[----:B------:R-:W0:Y:S04]  /*0b10*/  LDS.128 R4, [UR4+0x10] ;  /* 0x00001004ff047984 */ /* 0x000e280008000c00 */
[----:B------:R-:W1:Y:S01]  /*0b20*/  LDS.64 R2, [UR4+0x20] ;  /* 0x00002004ff027984 */ /* 0x000e620008000a00 */
[----:B0-----:R-:W-:-:S04]  /*0b30*/  IADD3 R0, PT, PT, R4, R0, R9 ;  /* 0x0000000004007210 */ /* 0x001fc80007ffe009 */
[----:B------:R-:W-:-:S04]  /*0b40*/  IADD3 R0, PT, PT, R6, R0, R5 ;  /* 0x0000000006007210 */ /* 0x000fc80007ffe005 */
[----:B-1----:R-:W-:-:S05]  /*0b50*/  IADD3 R0, PT, PT, R2, R0, R7 ;  /* 0x0000000002007210 */ /* 0x002fca0007ffe007 */
[----:B------:R-:W-:Y:S01]  /*0b60*/  IMAD.IADD R9, R0, 0x1, R3 ;  /* 0x0000000100097824 */ /* 0x000fe200078e0203 */
[----:B------:R-:W-:Y:S06]  /*0b70*/  BRA `(.L_x_294) ;  /* 0x0000001400307947 */ /* 0x000fec0003800000 */
.L_x_293:
[----:B------:R-:W-:Y:S01]  /*0b80*/  LOP3.LUT R2, R3, 0x3e0, RZ, 0xc0, !PT ;  /* 0x000003e003027812 */ /* 0x000fe200078ec0ff */
[----:B------:R-:W1:Y:S03]  /*0b90*/  S2R R10, SR_LANEID ;  /* 0x00000000000a7919 */ /* 0x000e660000000000 */
[----:B0-----:R-:W-:Y:S01]  /*0ba0*/  LOP3.LUT R7, RZ, R2, RZ, 0x33, !PT ;  /* 0x00000002ff077212 */ /* 0x001fe200078e33ff */
[----:B------:R-:W-:-:S04]  /*0bb0*/  VIADD R5, R2, 0x20 ;  /* 0x0000002002057836 */ /* 0x000fc80000000000 */
[----:B------:R-:W-:Y:S01]  /*0bc0*/  IMAD.IADD R7, R0, 0x1, R7 ;  /* 0x0000000100077824 */ /* 0x000fe200078e0207 */
[----:B------:R-:W-:-:S04]  /*0bd0*/  ISETP.GT.AND P0, PT, R5, R0, PT ;  /* 0x000000000500720c */ /* 0x000fc80003f04270 */
[----:B------:R-:W-:-:S05]  /*0be0*/  SEL R7, R7, 0x1f, P0 ;  /* 0x0000001f07077807 */ /* 0x000fca0000000000 */
[----:B-----5:R-:W0:Y:S01]  /*0bf0*/  SHFL.DOWN PT, R2, R4, 0x1, R7 ;  /* 0x0820000004027989 */ /* 0x020e2200000e0007 */
[CC--:B-1----:R-:W-:Y:S01]  /*0c00*/  ISETP.GE.AND P0, PT, R10.reuse, R7.reuse, PT ;  /* 0x000000070a00720c */ /* 0x0c2fe20003f06270 */
[C---:B------:R-:W-:Y:S01]  /*0c10*/  VIADD R6, R10.reuse, 0x2 ;  /* 0x000000020a067836 */ /* 0x040fe20000000000 */
[C---:B------:R-:W-:Y:S01]  /*0c20*/  ISETP.NE.AND P1, PT, R10.reuse, RZ, PT ;  /* 0x000000ff0a00720c */ /* 0x040fe20003f25270 */
[----:B------:R-:W-:Y:S01]  /*0c30*/  VIADD R8, R10, 0x4 ;  /* 0x000000040a087836 */ /* 0x000fe20000000000 */
[----:B0-----:R-:W-:Y:S02]  /*0c40*/  SEL R5, R2, RZ, !P0 ;  /* 0x000000ff02057207 */ /* 0x001fe40004000000 */
        /* <DEDUP_REMOVED lines=35> */
[----:B------:R-:W0:Y:S04]  /*0e80*/  LDS.128 R4, [UR4+0x10] ;  /* 0x00001004ff047984 */ /* 0x000e280008000c00 */
[----:B------:R-:W2:Y:S04]  /*0e90*/  LDS R2, [UR4+0xc] ;  /* 0x00000c04ff027984 */ /* 0x000ea80008000800 */
[----:B------:R-:W3:Y:S01]  /*0ea0*/  LDS.64 R10, [UR4+0x20] ;  /* 0x00002004ff0a7984 */ /* 0x000ee20008000a00 */
[----:B0-----:R-:W-:Y:S02]  /*0eb0*/  SEL R4, R4, RZ, P2 ;  /* 0x000000ff04047207 */ /* 0x001fe40001000000 */
[----:B------:R-:W-:-:S02]  /*0ec0*/  ISETP.GT.AND P2, PT, R0, 0x60, PT ;  /* 0x000000600000780c */ /* 0x000fc40003f44270 */
[----:B--2---:R-:W-:Y:S02]  /*0ed0*/  SEL R2, R2, RZ, P1 ;  /* 0x000000ff02027207 */ /* 0x004fe40000800000 */
        /* <DEDUP_REMOVED lines=8> */
[----:B---3--:R-:W-:Y:S02]  /*0f60*/  SEL R10, R10, RZ, P2 ;  /* 0x000000ff0a0a7207 */ /* 0x008fe40001000000 */
[----:B------:R-:W-:Y:S02]  /*0f70*/  SEL R11, R11, RZ, P3 ;  /* 0x000000ff0b0b7207 */ /* 0x000fe40001800000 */
[----:B------:R-:W-:-:S05]  /*0f80*/  IADD3 R2, PT, PT, R10, R2, R7 ;  /* 0x000000020a027210 */ /* 0x000fca0007ffe007 */
[----:B-1----:R-:W-:Y:S01]  /*0f90*/  IMAD.IADD R9, R2, 0x1, R11 ;  /* 0x0000000102097824 */ /* 0x002fe200078e020b */
[----:B------:R-:W-:Y:S06]  /*0fa0*/  BRA `(.L_x_294) ;  /* 0x0000001000247947 */ /* 0x000fec0003800000 */
.L_x_280:
[----:B------:R-:W0:Y:S01]  /*0fb0*/  S2R R0, SR_TID.X ;  /* 0x0000000000007919 */ /* 0x000e220000002100 */
[----:B------:R-:W1:Y:S01]  /*0fc0*/  LDC.64 R4, c[0x0][0x380] ;  /* 0x0000e000ff047b82 */ /* 0x000e620000000a00 */
[----:B0-----:R-:W-:-:S04]  /*0fd0*/  VIADD R7, R0, UR7 ;  /* 0x0000000700077c36 */ /* 0x001fc80008000000 */
[----:B-1----:R-:W-:-:S05]  /*0fe0*/  IMAD.WIDE.U32 R4, R7, 0x4, R4 ;  /* 0x0000000407047825 */ /* 0x002fca00078e0004 */
[----:B------:R-:W2:Y:S04]  /*0ff0*/  LDG.E R6, desc[UR14][R4.64] ;  /* 0x0000000e04067981 */ /* 0x000ea8000c1e1900 */
[----:B------:R-:W2:Y:S04]  /*1000*/  LDG.E R7, desc[UR14][R4.64+0x400] ;  /* 0x0004000e04077981 */ /* 0x000ea8000c1e1900 */
[----:B------:R-:W2:Y:S04]  /*1010*/  LDG.E R8, desc[UR14][R4.64+0x800] ;  /* 0x0008000e04087981 */ /* 0x000ea8000c1e1900 */
[----:B------:R-:W3:Y:S04]  /*1020*/  LDG.E R9, desc[UR14][R4.64+0xc00] ;  /* 0x000c000e04097981 */ /* 0x000ee8000c1e1900 */
[----:B------:R-:W3:Y:S04]  /*1030*/  LDG.E R10, desc[UR14][R4.64+0x1000] ;  /* 0x0010000e040a7981 */ /* 0x000ee8000c1e1900 */
[----:B------:R-:W4:Y:S04]  /*1040*/  LDG.E R11, desc[UR14][R4.64+0x1400] ;  /* 0x0014000e040b7981 */ /* 0x000f28000c1e1900 */
[----:B------:R-:W4:Y:S04]  /*1050*/  LDG.E R12, desc[UR14][R4.64+0x1800] ;  /* 0x0018000e040c7981 */ /* 0x000f28000c1e1900 */
[----:B------:R-:W5:Y:S04]  /*1060*/  LDG.E R13, desc[UR14][R4.64+0x1c00] ;  /* 0x001c000e040d7981 */ /* 0x000f68000c1e1900 */
[----:B------:R-:W5:Y:S04]  /*1070*/  LDG.E R14, desc[UR14][R4.64+0x2000] ;  /* 0x0020000e040e7981 */ /* 0x000f68000c1e1900 */
[----:B------:R-:W5:Y:S04]  /*1080*/  LDG.E R15, desc[UR14][R4.64+0x2400] ;  /* 0x0024000e040f7981 */ /* 0x000f68000c1e1900 */
[----:B------:R-:W5:Y:S04]  /*1090*/  LDG.E R16, desc[UR14][R4.64+0x2800] ;  /* 0x0028000e04107981 */ /* 0x000f68000c1e1900 */
[----:B------:R-:W5:Y:S04]  /*10a0*/  LDG.E R17, desc[UR14][R4.64+0x2c00] ;  /* 0x002c000e04117981 */ /* 0x000f68000c1e1900 */
[----:B------:R-:W5:Y:S04]  /*10b0*/  LDG.E R18, desc[UR14][R4.64+0x3000] ;  /* 0x0030000e04127981 */ /* 0x000f68000c1e1900 */
[----:B------:R-:W5:Y:S04]  /*10c0*/  LDG.E R19, desc[UR14][R4.64+0x3400] ;  /* 0x0034000e04137981 */ /* 0x000f68000c1e1900 */
[----:B------:R-:W5:Y:S04]  /*10d0*/  LDG.E R20, desc[UR14][R4.64+0x3800] ;  /* 0x0038000e04147981 */ /* 0x000f68000c1e1900 */
[----:B------:R-:W5:Y:S01]  /*10e0*/  LDG.E R21, desc[UR14][R4.64+0x3c00] ;  /* 0x003c000e04157981 */ /* 0x000f62000c1e1900 */
[----:B------:R-:W-:-:S04]  /*10f0*/  ISETP.GE.U32.AND P0, PT, R23, UR5, PT ;  /* 0x0000000517007c0c */ /* 0x000fc8000bf06070 */
[----:B------:R-:W-:Y:S02]  /*1100*/  ISETP.GE.U32.AND.EX P0, PT, R22, UR4, PT, P0 ;  /* 0x0000000416007c0c */ /* 0x000fe4000bf06100 */
[----:B--2---:R-:W-:-:S04]  /*1110*/  IADD3 R6, PT, PT, R8, R7, R6 ;  /* 0x0000000708067210 */ /* 0x004fc80007ffe006 */
[----:B---3--:R-:W-:-:S04]  /*1120*/  IADD3 R6, PT, PT, R10, R9, R6 ;  /* 0x000000090a067210 */ /* 0x008fc80007ffe006 */
[----:B----4-:R-:W-:-:S04]  /*1130*/  IADD3 R6, PT, PT, R12, R11, R6 ;  /* 0x0000000b0c067210 */ /* 0x010fc80007ffe006 */
[----:B-----5:R-:W-:-:S04]  /*1140*/  IADD3 R6, PT, PT, R14, R13, R6 ;  /* 0x0000000d0e067210 */ /* 0x020fc80007ffe006 */
[----:B------:R-:W-:-:S04]  /*1150*/  IADD3 R6, PT, PT, R16, R15, R6 ;  /* 0x0000000f10067210 */ /* 0x000fc80007ffe006 */
[----:B------:R-:W-:-:S04]  /*1160*/  IADD3 R6, PT, PT, R18, R17, R6 ;  /* 0x0000001112067210 */ /* 0x000fc80007ffe006 */
[----:B------:R-:W-:-:S05]  /*1170*/  IADD3 R6, PT, PT, R20, R19, R6 ;  /* 0x0000001314067210 */ /* 0x000fca0007ffe006 */
[----:B------:R-:W-:Y:S01]  /*1180*/  IMAD.IADD R8, R21, 0x1, R6 ;  /* 0x0000000115087824 */ /* 0x000fe200078e0206 */
[----:B------:R-:W-:Y:S06]  /*1190*/  @!P0 BRA `(.L_x_295) ;  /* 0x0000000c00008947 */ /* 0x000fec0003800000 */
[----:B------:R-:W-:Y:S01]  /*11a0*/  UIADD3 UR8, UP0, UPT, UR5, UR7, URZ ;  /* 0x0000000705087290 */ /* 0x000fe2000ff1e0ff */
[----:B------:R-:W-:Y:S01]  /*11b0*/  IADD3 R20, P1, PT, R2, -0x1000, RZ ;  /* 0xfffff00002147810 */ /* 0x000fe20007f3e0ff */
[----:B------:R-:W0:Y:S01]  /*11c0*/  LDCU.64 UR12, c[0x0][0x380] ;  /* 0x00007000ff0c77ac */ /* 0x000e220008000a00 */
[----:B------:R-:W-:Y:S02]  /*11d0*/  LOP3.LUT R5, RZ, R0, RZ, 0x33, !PT ;  /* 0x00000000ff057212 */ /* 0x000fe400078e33ff */
[----:B------:R-:W-:Y:S01]  /*11e0*/  IADD3.X R9, PT, PT, R3, -0x1, RZ, P1, !PT ;  /* 0xffffffff03097810 */ /* 0x000fe20000ffe4ff */
[----:B------:R-:W-:Y:S01]  /*11f0*/  UIADD3.X UR9, UPT, UPT, URZ, UR4, URZ, UP0, !UPT ;  /* 0x00000004ff097290 */ /* 0x000fe200087fe4ff */
[----:B------:R-:W-:Y:S01]  /*1200*/  ISETP.LT.U32.AND P0, PT, R20, UR8, PT ;  /* 0x0000000814007c0c */ /* 0x000fe2000bf01070 */
[----:B------:R-:W-:Y:S01]  /*1210*/  UMOV UR6, UR5 ;  /* 0x0000000500067c82 */ /* 0x000fe20008000000 */
[----:B------:R-:W-:Y:S01]  /*1220*/  IADD3 R11, P2, PT, R0, UR8, RZ ;  /* 0x00000008000b7c10 */ /* 0x000fe2000ff5e0ff */
[----:B------:R-:W-:Y:S01]  /*1230*/  UMOV UR4, URZ ;  /* 0x000000ff00047c82 */ /* 0x000fe20008000000 */
[----:B------:R-:W-:Y:S01]  /*1240*/  IADD3 R5, PT, PT, R2, -UR5, R5 ;  /* 0x8000000502057c10 */ /* 0x000fe2000fffe005 */
[----:B------:R-:W-:Y:S01]  /*1250*/  IMAD.U32 R10, RZ, RZ, UR9 ;  /* 0x00000009ff0a7e24 */ /* 0x000fe2000f8e00ff */
[----:B------:R-:W-:Y:S01]  /*1260*/  UMOV UR10, UR8 ;  /* 0x00000008000a7c82 */ /* 0x000fe20008000000 */
[----:B------:R-:W-:-:S02]  /*1270*/  IMAD.X R4, RZ, RZ, UR9, P2 ;  /* 0x00000009ff047e24 */ /* 0x000fc400090e06ff */
[----:B------:R-:W-:Y:S01]  /*1280*/  VIADD R7, R5, -UR7 ;  /* 0x8000000705077c36 */ /* 0x000fe20008000000 */
[----:B------:R-:W-:Y:S01]  /*1290*/  ISETP.GT.U32.AND.EX P0, PT, R10, R9, PT, P0 ;  /* 0x000000090a00720c */ /* 0x000fe20003f04100 */
[----:B------:R-:W-:Y:S01]  /*12a0*/  UMOV UR7, UR9 ;  /* 0x0000000900077c82 */ /* 0x000fe20008000000 */
[----:B0-----:R-:W-:-:S04]  /*12b0*/  LEA R6, P1, R11, UR12, 0x2 ;  /* 0x0000000c0b067c11 */ /* 0x001fc8000f8210ff */
[----:B------:R-:W-:Y:S02]  /*12c0*/  IADD3 R6, P2, PT, R6, 0x2000, RZ ;  /* 0x0000200006067810 */ /* 0x000fe40007f5e0ff */
[----:B------:R-:W-:-:S05]  /*12d0*/  LEA.HI.X R11, R11, UR13, R4, 0x2, P1 ;  /* 0x0000000d0b0b7c11 */ /* 0x000fca00088f1404 */
[----:B------:R-:W-:Y:S01]  /*12e0*/  IMAD.X R11, RZ, RZ, R11, P2 ;  /* 0x000000ffff0b7224 */ /* 0x000fe200010e060b */
[----:B------:R-:W-:Y:S06]  /*12f0*/  @P0 BRA `(.L_x_296) ;  /* 0x0000000000d40947 */ /* 0x000fec0003800000 */
[----:B------:R-:W0:Y:S01]  /*1300*/  LDC.64 R2, c[0x0][0x3b8] ;  /* 0x0000ee00ff027b82 */ /* 0x000e220000000a00 */
[----:B------:R-:W1:Y:S01]  /*1310*/  LDCU.64 UR12, c[0x0][0x380] ;  /* 0x00007000ff0c77ac */ /* 0x000e620008000a00 */
[----:B------:R-:W-:Y:S01]  /*1320*/  NOP ;  /* 0x0000000000007918 */ /* 0x000fe20000000000 */
.L_x_297:
[----:B------:R-:W-:-:S05]  /*1330*/  IADD3 R5, P0, PT, R0, UR8, RZ ;  /* 0x0000000800057c10 */ /* 0x000fca000ff1e0ff */
[----:B------:R-:W-:Y:S01]  /*1340*/  IMAD.X R10, RZ, RZ, UR9, P0 ;  /* 0x00000009ff0a7e24 */ /* 0x000fe200080e06ff */
[----:B-1----:R-:W-:-:S04]  /*1350*/  LEA R4, P0, R5, UR12, 0x2 ;  /* 0x0000000c05047c11 */ /* 0x002fc8000f8010ff */
[----:B------:R-:W-:-:S05]  /*1360*/  LEA.HI.X R5, R5, UR13, R10, 0x2, P0 ;  /* 0x0000000d05057c11 */ /* 0x000fca00080f140a */
        /* <DEDUP_REMOVED lines=15> */
[----:B------:R1:W5:Y:S01]  /*1460*/  LDG.E R21, desc[UR14][R4.64+0x3c00] ;  /* 0x003c000e04157981 */ /* 0x000362000c1e1900 */
[----:B------:R-:W-:-:S02]  /*1470*/  USHF.R.S32.HI UR11, URZ, 0x1f, UR5 ;  /* 0x0000001fff0b7899 */ /* 0x000fc40008011405 */
[----:B------:R-:W-:-:S04]  /*1480*/  UIADD3 UR6, UP0, UPT, UR5, UR10, URZ ;  /* 0x0000000a05067290 */ /* 0x000fc8000ff1e0ff */
[----:B------:R-:W-:Y:S01]  /*1490*/  UIADD3.X UR7, UPT, UPT, UR11, UR7, URZ, UP0, !UPT ;  /* 0x000000070b077290 */ /* 0x000fe200087fe4ff */
[----:B--2---:R-:W-:Y:S02]  /*14a0*/  IADD3 R22, PT, PT, R22, R23, R8 ;  /* 0x0000001716167210 */ /* 0x004fe40007ffe008 */
[----:B0-----:R-:W-:-:S04]  /*14b0*/  IADD3 R8, P1, PT, R2, -UR8, RZ ;  /* 0x8000000802087c10 */ /* 0x001fc8000ff3e0ff */
[----:B------:R-:W-:Y:S02]  /*14c0*/  ISETP.GE.U32.AND P0, PT, R8, UR5, PT ;  /* 0x0000000508007c0c */ /* 0x000fe4000bf06070 */
[----:B---3--:R-:W-:Y:S02]  /*14d0*/  IADD3 R22, PT, PT, R25, R24, R22 ;  /* 0x0000001819167210 */ /* 0x008fe40007ffe016 */
[----:B-1----:R-:W-:-:S04]  /*14e0*/  IADD3.X R4, PT, PT, R3, ~UR9, RZ, P1, !PT ;  /* 0x8000000903047c10 */ /* 0x002fc80008ffe4ff */
[----:B------:R-:W-:Y:S02]  /*14f0*/  ISETP.GE.U32.AND.EX P0, PT, R4, UR11, PT, P0 ;  /* 0x0000000b04007c0c */ /* 0x000fe4000bf06100 */
[----:B----4-:R-:W-:-:S04]  /*1500*/  IADD3 R22, PT, PT, R27, R26, R22 ;  /* 0x0000001a1b167210 */ /* 0x010fc80007ffe016 */
[----:B-----5:R-:W-:-:S04]  /*1510*/  IADD3 R18, PT, PT, R19, R18, R22 ;  /* 0x0000001213127210 */ /* 0x020fc80007ffe016 */
[----:B------:R-:W-:-:S04]  /*1520*/  IADD3 R10, PT, PT, R10, R15, R18 ;  /* 0x0000000f0a0a7210 */ /* 0x000fc80007ffe012 */
[----:B------:R-:W-:-:S04]  /*1530*/  IADD3 R10, PT, PT, R16, R17, R10 ;  /* 0x00000011100a7210 */ /* 0x000fc80007ffe00a */
[----:B------:R-:W-:-:S04]  /*1540*/  IADD3 R10, PT, PT, R13, R14, R10 ;  /* 0x0000000e0d0a7210 */ /* 0x000fc80007ffe00a */
[----:B------:R-:W-:Y:S01]  /*1550*/  IADD3 R8, PT, PT, R21, R12, R10 ;  /* 0x0000000c15087210 */ /* 0x000fe20007ffe00a */
[----:B------:R-:W-:Y:S06]  /*1560*/  @!P0 BRA `(.L_x_295) ;  /* 0x00000008000c8947 */ /* 0x000fec0003800000 */
[----:B------:R-:W-:Y:S02]  /*1570*/  UIADD3 UR8, UP0, UPT, UR5, UR8, URZ ;  /* 0x0000000805087290 */ /* 0x000fe4000ff1e0ff */
[----:B------:R-:W-:Y:S01]  /*1580*/  IMAD.U32 R5, RZ, RZ, UR5 ;  /* 0x00000005ff057e24 */ /* 0x000fe2000f8e00ff */
[----:B------:R-:W-:Y:S01]  /*1590*/  UIADD3 UR4, UPT, UPT, UR4, 0x1, URZ ;  /* 0x0000000104047890 */ /* 0x000fe2000fffe0ff */
[----:B------:R-:W-:Y:S01]  /*15a0*/  IMAD.MOV.U32 R10, RZ, RZ, R6 ;  /* 0x000000ffff0a7224 */ /* 0x000fe200078e0006 */
[----:B------:R-:W-:Y:S01]  /*15b0*/  UIADD3.X UR9, UPT, UPT, UR11, UR9, URZ, UP0, !UPT ;  /* 0x000000090b097290 */ /* 0x000fe200087fe4ff */
[----:B------:R-:W-:Y:S01]  /*15c0*/  VIADD R7, R7, -UR5 ;  /* 0x8000000507077c36 */ /* 0x000fe20008000000 */
[----:B------:R-:W-:Y:S01]  /*15d0*/  ISETP.LT.U32.AND P0, PT, R20, UR8, PT ;  /* 0x0000000814007c0c */ /* 0x000fe2000bf01070 */
[----:B------:R-:W-:Y:S01]  /*15e0*/  IMAD.WIDE R10, R5, 0x4, R10 ;  /* 0x00000004050a7825 */ /* 0x000fe200078e020a */
[----:B------:R-:W-:-:S03]  /*15f0*/  UMOV UR10, UR6 ;  /* 0x00000006000a7c82 */ /* 0x000fc60008000000 */
[----:B------:R-:W-:Y:S02]  /*1600*/  IMAD.U32 R4, RZ, RZ, UR9 ;  /* 0x00000009ff047e24 */ /* 0x000fe4000f8e00ff */
[----:B------:R-:W-:-:S03]  /*1610*/  IMAD.MOV.U32 R6, RZ, RZ, R10 ;  /* 0x000000ffff067224 */ /* 0x000fc600078e000a */
[----:B------:R-:W-:-:S13]  /*1620*/  ISETP.GT.U32.AND.EX P0, PT, R4, R9, PT, P0 ;  /* 0x000000090400720c */ /* 0x000fda0003f04100 */
[----:B------:R-:W-:Y:S05]  /*1630*/  @!P0 BRA `(.L_x_297) ;  /* 0xfffffffc003c8947 */ /* 0x000fea000383ffff */
[----:B------:R-:W-:-:S05]  /*1640*/  UMOV UR6, UR5 ;  /* 0x0000000500067c82 */ /* 0x000fca0008000000 */
.L_x_296:
[C---:B------:R-:W-:Y:S01]  /*1650*/  VIADD R5, R2.reuse, -UR8 ;  /* 0x8000000802057c36 */ /* 0x040fe20008000000 */
[----:B------:R-:W-:Y:S01]  /*1660*/  ISETP.LE.U32.AND P1, PT, R2, UR8, PT ;  /* 0x0000000802007c0c */ /* 0x000fe2000bf23070 */
[----:B------:R-:W-:Y:S01]  /*1670*/  IMAD.U32 R4, RZ, RZ, UR9 ;  /* 0x00000009ff047e24 */ /* 0x000fe2000f8e00ff */
[----:B------:R-:W-:Y:S02]  /*1680*/  BSSY.RECONVERGENT B1, `(.L_x_295) ;  /* 0x0000071000017945 */ /* 0x000fe40003800200 */
[----:B------:R-:W-:-:S04]  /*1690*/  ISETP.GE.AND P0, PT, R0, R5, PT ;  /* 0x000000050000720c */ /* 0x000fc80003f06270 */
[----:B------:R-:W-:-:S13]  /*16a0*/  ISETP.GE.U32.OR.EX P0, PT, R4, R3, P0, P1 ;  /* 0x000000030400720c */ /* 0x000fda0000706510 */
[----:B------:R-:W-:Y:S05]  /*16b0*/  @P0 BRA `(.L_x_298) ;  /* 0x0000000400b40947 */ /* 0x000fea0003800000 */
[----:B------:R-:W0:Y:S01]  /*16c0*/  LDC R4, c[0x0][0x3c0] ;  /* 0x0000f000ff047b82 */ /* 0x000e220000000800 */
[----:B------:R-:W-:Y:S01]  /*16d0*/  USHF.L.U32 UR5, UR16, 0xc, URZ ;  /* 0x0000000c10057899 */ /* 0x000fe200080006ff */
[----:B------:R-:W-:Y:S01]  /*16e0*/  LOP3.LUT R3, RZ, R0, RZ, 0x33, !PT ;  /* 0x00000000ff037212 */ /* 0x000fe200078e33ff */
[----:B------:R-:W-:Y:S02]  /*16f0*/  BSSY.RECONVERGENT B2, `(.L_x_299) ;  /* 0x000002e000027945 */ /* 0x000fe40003800200 */
[----:B------:R-:W-:-:S06]  /*1700*/  UIADD3 UR5, UPT, UPT, UR5, UR6, URZ ;  /* 0x0000000605057290 */ /* 0x000fcc000fffe0ff */
[----:B------:R-:W-:Y:S01]  /*1710*/  IADD3 R2, PT, PT, R2, -UR5, R3 ;  /* 0x8000000502027c10 */ /* 0x000fe2000fffe003 */
[----:B0-----:R-:W-:-:S04]  /*1720*/  IMAD R3, R4, UR4, RZ ;  /* 0x0000000404037c24 */ /* 0x001fc8000f8e02ff */
[----:B------:R-:W-:-:S05]  /*1730*/  IMAD R2, R3, -0x1000, R2 ;  /* 0xfffff00003027824 */ /* 0x000fca00078e0202 */
[C---:B------:R-:W-:Y:S02]  /*1740*/  ISETP.GE.U32.AND P0, PT, R2.reuse, 0xf00, PT ;  /* 0x00000f000200780c */ /* 0x040fe40003f06070 */
[----:B------:R-:W-:Y:S01]  /*1750*/  LEA.HI R20, R2, 0x1, RZ, 0x18 ;  /* 0x0000000102147811 */ /* 0x000fe200078fc0ff */
[----:B------:R-:W-:-:S03]  /*1760*/  IMAD.MOV.U32 R2, RZ, RZ, R0 ;  /* 0x000000ffff027224 */ /* 0x000fc600078e0000 */
[----:B------:R-:W-:-:S04]  /*1770*/  LOP3.LUT R21, R20, 0xf, RZ, 0xc0, !PT ;  /* 0x0000000f14157812 */ /* 0x000fc800078ec0ff */
[----:B------:R-:W-:-:S03]  /*1780*/  ISETP.NE.AND P1, PT, R21, RZ, PT ;  /* 0x000000ff1500720c */ /* 0x000fc60003f25270 */
[----:B------:R-:W-:Y:S10]  /*1790*/  @!P0 BRA `(.L_x_300) ;  /* 0x00000000008c8947 */ /* 0x000ff40003800000 */
[----:B------:R-:W-:-:S04]  /*17a0*/  LEA.HI R2, R7, 0x1, RZ, 0x18 ;  /* 0x0000000107027811 */ /* 0x000fc800078fc0ff */
[----:B------:R-:W-:Y:S01]  /*17b0*/  LOP3.LUT R3, R2, 0x1fffff0, RZ, 0xc0, !PT ;  /* 0x01fffff002037812 */ /* 0x000fe200078ec0ff */
[----:B------:R-:W-:-:S04]  /*17c0*/  IMAD.MOV.U32 R2, RZ, RZ, R0 ;  /* 0x000000ffff027224 */ /* 0x000fc800078e0000 */
[----:B------:R-:W-:-:S07]  /*17d0*/  IMAD.MOV R3, RZ, RZ, -R3 ;  /* 0x000000ffff037224 */ /* 0x000fce00078e0a03 */
.L_x_301:
[----:B------:R-:W-:-:S05]  /*17e0*/  IMAD.MOV.U32 R10, RZ, RZ, R6 ;  /* 0x000000ffff0a7224 */ /* 0x000fca00078e0006 */
        /* <DEDUP_REMOVED lines=16> */
[----:B------:R-:W-:-:S02]  /*18f0*/  VIADD R3, R3, 0x10 ;  /* 0x0000001003037836 */ /* 0x000fc40000000000 */
[----:B------:R-:W-:-:S03]  /*1900*/  VIADD R2, R2, 0x1000 ;  /* 0x0000100002027836 */ /* 0x000fc60000000000 */
[----:B------:R-:W-:Y:S02]  /*1910*/  ISETP.NE.AND P0, PT, R3, RZ, PT ;  /* 0x000000ff0300720c */ /* 0x000fe40003f05270 */
[----:B--2---:R-:W-:-:S04]  /*1920*/  IADD3 R14, PT, PT, R14, R15, R8 ;  /* 0x0000000f0e0e7210 */ /* 0x004fc80007ffe008 */
[----:B---3--:R-:W-:-:S04]  /*1930*/  IADD3 R14, PT, PT, R16, R17, R14 ;  /* 0x00000011100e7210 */ /* 0x008fc80007ffe00e */
[----:B----4-:R-:W-:-:S04]  /*1940*/  IADD3 R14, PT, PT, R18, R19, R14 ;  /* 0x00000013120e7210 */ /* 0x010fc80007ffe00e */
[----:B-----5:R-:W-:-:S04]  /*1950*/  IADD3 R14, PT, PT, R22, R23, R14 ;  /* 0x00000017160e7210 */ /* 0x020fc80007ffe00e */
[----:B------:R-:W-:-:S04]  /*1960*/  IADD3 R14, PT, PT, R24, R25, R14 ;  /* 0x00000019180e7210 */ /* 0x000fc80007ffe00e */
[----:B------:R-:W-:Y:S02]  /*1970*/  IADD3 R13, PT, PT, R6, R13, R14 ;  /* 0x0000000d060d7210 */ /* 0x000fe40007ffe00e */
[----:B------:R-:W-:-:S05]  /*1980*/  IADD3 R6, P2, PT, R10, 0x4000, RZ ;  /* 0x000040000a067810 */ /* 0x000fca0007f5e0ff */
[----:B0-----:R-:W-:Y:S01]  /*1990*/  IMAD.X R11, RZ, RZ, R11, P2 ;  /* 0x000000ffff0b7224 */ /* 0x001fe200010e060b */
[----:B------:R-:W-:-:S04]  /*19a0*/  IADD3 R9, PT, PT, R12, R9, R13 ;  /* 0x000000090c097210 */ /* 0x000fc80007ffe00d */
[----:B------:R-:W-:Y:S01]  /*19b0*/  IADD3 R8, PT, PT, R5, R4, R9 ;  /* 0x0000000405087210 */ /* 0x000fe20007ffe009 */
[----:B------:R-:W-:Y:S06]  /*19c0*/  @P0 BRA `(.L_x_301) ;  /* 0xfffffffc00840947 */ /* 0x000fec000383ffff */
.L_x_300:
[----:B------:R-:W-:Y:S05]  /*19d0*/  BSYNC.RECONVERGENT B2 ;  /* 0x0000000000027941 */ /* 0x000fea0003800200 */
.L_x_299:
[----:B------:R-:W-:Y:S05]  /*19e0*/  @!P1 BRA `(.L_x_298) ;  /* 0x0000000000e89947 */ /* 0x000fea0003800000 */
[----:B------:R-:W-:Y:S01]  /*19f0*/  ISETP.GE.U32.AND P0, PT, R21, 0x8, PT ;  /* 0x000000081500780c */ /* 0x000fe20003f06070 */
[----:B------:R-:W-:Y:S01]  /*1a00*/  BSSY.RECONVERGENT B2, `(.L_x_302) ;  /* 0x0000015000027945 */ /* 0x000fe20003800200 */
[----:B------:R-:W-:-:S04]  /*1a10*/  LOP3.LUT R15, R20, 0x7, RZ, 0xc0, !PT ;  /* 0x00000007140f7812 */ /* 0x000fc800078ec0ff */
[----:B------:R-:W-:-:S07]  /*1a20*/  ISETP.NE.AND P1, PT, R15, RZ, PT ;  /* 0x000000ff0f00720c */ /* 0x000fce0003f25270 */
[----:B------:R-:W-:Y:S06]  /*1a30*/  @!P0 BRA `(.L_x_303) ;  /* 0x0000000000448947 */ /* 0x000fec0003800000 */
[----:B------:R-:W-:-:S05]  /*1a40*/  IADD3 R3, P0, PT, R2, UR8, RZ ;  /* 0x0000000802037c10 */ /* 0x000fca000ff1e0ff */
[----:B------:R-:W-:Y:S01]  /*1a50*/  IMAD.X R6, RZ, RZ, UR9, P0 ;  /* 0x00000009ff067e24 */ /* 0x000fe200080e06ff */
[----:B------:R-:W-:-:S04]  /*1a60*/  LEA R4, P0, R3, UR12, 0x2 ;  /* 0x0000000c03047c11 */ /* 0x000fc8000f8010ff */
        /* <DEDUP_REMOVED lines=8> */
[----:B------:R-:W5:Y:S01]  /*1af0*/  LDG.E R13, desc[UR14][R4.64+0x1c00] ;  /* 0x001c000e040d7981 */ /* 0x000f62000c1e1900 */
[----:B------:R-:W-:Y:S01]  /*1b00*/  VIADD R2, R2, 0x800 ;  /* 0x0000080002027836 */ /* 0x000fe20000000000 */
[----:B--2---:R-:W-:-:S04]  /*1b10*/  IADD3 R3, PT, PT, R6, R3, R8 ;  /* 0x0000000306037210 */ /* 0x004fc80007ffe008 */
[----:B---3--:R-:W-:-:S04]  /*1b20*/  IADD3 R3, PT, PT, R9, R10, R3 ;  /* 0x0000000a09037210 */ /* 0x008fc80007ffe003 */
[----:B----4-:R-:W-:-:S04]  /*1b30*/  IADD3 R3, PT, PT, R11, R12, R3 ;  /* 0x0000000c0b037210 */ /* 0x010fc80007ffe003 */
[----:B-----5:R-:W-:-:S07]  /*1b40*/  IADD3 R8, PT, PT, R13, R14, R3 ;  /* 0x0000000e0d087210 */ /* 0x020fce0007ffe003 */
.L_x_303:
[----:B------:R-:W-:Y:S05]  /*1b50*/  BSYNC.RECONVERGENT B2 ;  /* 0x0000000000027941 */ /* 0x000fea0003800200 */
.L_x_302:
[----:B------:R-:W-:Y:S05]  /*1b60*/  @!P1 BRA `(.L_x_298) ;  /* 0x0000000000889947 */ /* 0x000fea0003800000 */
[----:B------:R-:W-:Y:S01]  /*1b70*/  ISETP.GE.U32.AND P0, PT, R15, 0x4, PT ;  /* 0x000000040f00780c */ /* 0x000fe20003f06070 */
[----:B------:R-:W-:Y:S01]  /*1b80*/  BSSY.RECONVERGENT B2, `(.L_x_304) ;  /* 0x000000e000027945 */ /* 0x000fe20003800200 */
[----:B------:R-:W-:-:S11]  /*1b90*/  LOP3.LUT P1, RZ, R20, 0x3, RZ, 0xc0, !PT ;  /* 0x0000000314ff7812 */ /* 0x000fd6000782c0ff */
[----:B------:R-:W-:Y:S05]  /*1ba0*/  @!P0 BRA `(.L_x_305) ;  /* 0x00000000002c8947 */ /* 0x000fea0003800000 */
[----:B------:R-:W-:-:S05]  /*1bb0*/  IADD3 R3, P0, PT, R2, UR8, RZ ;  /* 0x0000000802037c10 */ /* 0x000fca000ff1e0ff */
[----:B------:R-:W-:Y:S01]  /*1bc0*/  IMAD.X R6, RZ, RZ, UR9, P0 ;  /* 0x00000009ff067e24 */ /* 0x000fe200080e06ff */
[----:B------:R-:W-:-:S04]  /*1bd0*/  LEA R4, P0, R3, UR12, 0x2 ;  /* 0x0000000c03047c11 */ /* 0x000fc8000f8010ff */
[----:B------:R-:W-:-:S05]  /*1be0*/  LEA.HI.X R5, R3, UR13, R6, 0x2, P0 ;  /* 0x0000000d03057c11 */ /* 0x000fca00080f1406 */
[----:B------:R-:W2:Y:S04]  /*1bf0*/  LDG.E R3, desc[UR14][R4.64] ;  /* 0x0000000e04037981 */ /* 0x000ea8000c1e1900 */
[----:B------:R-:W2:Y:S04]  /*1c00*/  LDG.E R6, desc[UR14][R4.64+0x400] ;  /* 0x0004000e04067981 */ /* 0x000ea8000c1e1900 */
[----:B------:R-:W3:Y:S04]  /*1c10*/  LDG.E R10, desc[UR14][R4.64+0x800] ;  /* 0x0008000e040a7981 */ /* 0x000ee8000c1e1900 */
[----:B------:R-:W3:Y:S01]  /*1c20*/  LDG.E R9, desc[UR14][R4.64+0xc00] ;  /* 0x000c000e04097981 */ /* 0x000ee2000c1e1900 */
[----:B------:R-:W-:Y:S01]  /*1c30*/  VIADD R2, R2, 0x400 ;  /* 0x0000040002027836 */ /* 0x000fe20000000000 */
[----:B--2---:R-:W-:-:S04]  /*1c40*/  IADD3 R3, PT, PT, R6, R3, R8 ;  /* 0x0000000306037210 */ /* 0x004fc80007ffe008 */
[----:B---3--:R-:W-:-:S07]  /*1c50*/  IADD3 R8, PT, PT, R9, R10, R3 ;  /* 0x0000000a09087210 */ /* 0x008fce0007ffe003 */
.L_x_305:
[----:B------:R-:W-:Y:S05]  /*1c60*/  BSYNC.RECONVERGENT B2 ;  /* 0x0000000000027941 */ /* 0x000fea0003800200 */
.L_x_304:
[----:B------:R-:W-:Y:S05]  /*1c70*/  @!P1 BRA `(.L_x_298) ;  /* 0x0000000000449947 */ /* 0x000fea0003800000 */
[----:B------:R-:W-:Y:S02]  /*1c80*/  LOP3.LUT R7, R7, 0xffff, RZ, 0xc0, !PT ;  /* 0x0000ffff07077812 */ /* 0x000fe400078ec0ff */
[----:B------:R-:W-:Y:S02]  /*1c90*/  IADD3 R6, P0, PT, R2, UR10, RZ ;  /* 0x0000000a02067c10 */ /* 0x000fe4000ff1e0ff */
[----:B------:R-:W-:Y:S02]  /*1ca0*/  LEA.HI R2, R7, 0x1, RZ, 0x18 ;  /* 0x0000000107027811 */ /* 0x000fe400078fc0ff */
[----:B------:R-:W-:Y:S01]  /*1cb0*/  LEA R5, P1, R6, UR12, 0x2 ;  /* 0x0000000c06057c11 */ /* 0x000fe2000f8210ff */
[----:B------:R-:W-:Y:S01]  /*1cc0*/  IMAD.X R3, RZ, RZ, UR7, P0 ;  /* 0x00000007ff037e24 */ /* 0x000fe200080e06ff */
[----:B------:R-:W-:-:S04]  /*1cd0*/  LOP3.LUT R2, R2, 0x3, RZ, 0xc0, !PT ;  /* 0x0000000302027812 */ /* 0x000fc800078ec0ff */
[----:B------:R-:W-:Y:S01]  /*1ce0*/  LEA.HI.X R6, R6, UR13, R3, 0x2, P1 ;  /* 0x0000000d06067c11 */ /* 0x000fe200088f1403 */
[----:B------:R-:W-:-:S07]  /*1cf0*/  IMAD.MOV R4, RZ, RZ, -R2 ;  /* 0x000000ffff047224 */ /* 0x000fce00078e0a02 */
.L_x_306:
[----:B------:R-:W-:Y:S02]  /*1d00*/  IMAD.MOV.U32 R3, RZ, RZ, R6 ;  /* 0x000000ffff037224 */ /* 0x000fe400078e0006 */
[----:B------:R-:W-:-:S05]  /*1d10*/  IMAD.MOV.U32 R2, RZ, RZ, R5 ;  /* 0x000000ffff027224 */ /* 0x000fca00078e0005 */
[----:B------:R-:W2:Y:S01]  /*1d20*/  LDG.E R3, desc[UR14][R2.64] ;  /* 0x0000000e02037981 */ /* 0x000ea2000c1e1900 */
[----:B------:R-:W-:Y:S01]  /*1d30*/  VIADD R4, R4, 0x1 ;  /* 0x0000000104047836 */ /* 0x000fe20000000000 */
[----:B------:R-:W-:-:S04]  /*1d40*/  IADD3 R5, P1, PT, R5, 0x400, RZ ;  /* 0x0000040005057810 */ /* 0x000fc80007f3e0ff */
[----:B------:R-:W-:Y:S01]  /*1d50*/  ISETP.NE.AND P0, PT, R4, RZ, PT ;  /* 0x000000ff0400720c */ /* 0x000fe20003f05270 */
[----:B------:R-:W-:Y:S02]  /*1d60*/  IMAD.X R6, RZ, RZ, R6, P1 ;  /* 0x000000ffff067224 */ /* 0x000fe400008e0606 */
[----:B--2---:R-:W-:-:S10]  /*1d70*/  IMAD.IADD R8, R3, 0x1, R8 ;  /* 0x0000000103087824 */ /* 0x004fd400078e0208 */
[----:B------:R-:W-:Y:S05]  /*1d80*/  @P0 BRA `(.L_x_306) ;  /* 0xfffffffc00dc0947 */ /* 0x000fea000383ffff */
.L_x_298:
[----:B------:R-:W-:Y:S05]  /*1d90*/  BSYNC.RECONVERGENT B1 ;  /* 0x0000000000017941 */ /* 0x000fea0003800200 */
.L_x_295:
        /* <DEDUP_REMOVED lines=37> */
[----:B0-----:R-:W0:Y:S01]  /*1ff0*/  LDS.64 R2, [UR4+0x20] ;  /* 0x00002004ff027984 */ /* 0x001e220008000a00 */
[----:B-1----:R-:W-:-:S04]  /*2000*/  IADD3 R0, PT, PT, R4, R0, R9 ;  /* 0x0000000004007210 */ /* 0x002fc80007ffe009 */
[----:B------:R-:W-:-:S04]  /*2010*/  IADD3 R0, PT, PT, R6, R0, R5 ;  /* 0x0000000006007210 */ /* 0x000fc80007ffe005 */
[----:B0-----:R-:W-:-:S05]  /*2020*/  IADD3 R0, PT, PT, R2, R0, R7 ;  /* 0x0000000002007210 */ /* 0x001fca0007ffe007 */
[----:B------:R-:W-:-:S07]  /*2030*/  IMAD.IADD R9, R0, 0x1, R3 ;  /* 0x0000000100097824 */ /* 0x000fce00078e0203 */
.L_x_294:
[----:B------:R-:W-:Y:S05]  /*2040*/  BSYNC.RECONVERGENT B0 ;  /* 0x0000000000007941 */ /* 0x000fea0003800200 */
.L_x_279:
[----:B------:R-:W-:Y:S05]  /*2050*/  @P0 EXIT ;  /* 0x000000000000094d */ /* 0x000fea0003800000 */
[----:B------:R-:W3:Y:S02]  /*2060*/  LDCU.64 UR4, c[0x0][0x388] ;  /* 0x00007100ff0477ac */ /* 0x000ee40008000a00 */
[----:B---3--:R-:W-:-:S06]  /*2070*/  UIMAD.WIDE.U32 UR4, UR16, 0x4, UR4 ;  /* 0x00000004100478a5 */ /* 0x008fcc000f8e0004 */
[----:B0-----:R-:W-:Y:S02]  /*2080*/  IMAD.U32 R2, RZ, RZ, UR4 ;  /* 0x00000004ff027e24 */ /* 0x001fe4000f8e00ff */
[----:B------:R-:W-:-:S05]  /*2090*/  IMAD.U32 R3, RZ, RZ, UR5 ;  /* 0x00000005ff037e24 */ /* 0x000fca000f8e00ff */
[----:B------:R-:W-:Y:S01]  /*20a0*/  STG.E desc[UR14][R2.64], R9 ;  /* 0x0000000902007986 */ /* 0x000fe2000c10190e */
[----:B------:R-:W-:Y:S05]  /*20b0*/  EXIT ;  /* 0x000000000000794d */ /* 0x000fea0003800000 */
.L_x_307:
        /* <DEDUP_REMOVED lines=12> */
.L_x_513:


//--------------------- .text._ZN3cub18CUB_300001_SM_10006detail6reduce28DeviceReduceSingleTileKernelINS2_10policy_hubIiyN4cuda3std3__44plusIiEEE10Policy1000EN6thrust24THRUST_300001_SM_1000_NS6detail15normal_iteratorINSD_10device_ptrIiEEEEPiyS9_iiNS7_10__identityEEEvT0_T1_T2_T3_T4_T6_ --------------------------
	.section	.text._ZN3cub18CUB_300001_SM_10006detail6reduce28DeviceReduceSingleTileKernelINS2_10policy_hubIiyN4cuda3std3__44plusIiEEE10Policy1000EN6thrust24THRUST_300001_SM_1000_NS6detail15normal_iteratorINSD_10device_ptrIiEEEEPiyS9_iiNS7_10__identityEEEvT0_T1_T2_T3_T4_T6_,"ax",@progbits
	.align	128
        .global         _ZN3cub18CUB_300001_SM_10006detail6reduce28DeviceReduceSingleTileKernelINS2_10policy_hubIiyN4cuda3std3__44plusIiEEE10Policy1000EN6thrust24THRUST_300001_SM_1000_NS6detail15normal_iteratorINSD_10device_ptrIiEEEEPiyS9_iiNS7_10__identityEEEvT0_T1_T2_T3_T4_T6_
        .type           _ZN3cub18CUB_300001_SM_10006detail6reduce28DeviceReduceSingleTileKernelINS2_10policy_hubIiyN4cuda3std3__44plusIiEEE10Policy1000EN6thrust24THRUST_300001_SM_1000_NS6detail15normal_iteratorINSD_10device_ptrIiEEEEPiyS9_iiNS7_10__identityEEEvT0_T1_T2_T3_T4_T6_,@function
        .size           _ZN3cub18CUB_300001_SM_10006detail6reduce28DeviceReduceSingleTileKernelINS2_10policy_hubIiyN4cuda3std3__44plusIiEEE10Policy1000EN6thrust24THRUST_300001_SM_1000_NS6detail15normal_iteratorINSD_10device_ptrIiEEEEPiyS9_iiNS7_10__identityEEEvT0_T1_T2_T3_T4_T6_,(.L_x_514 - _ZN3cub18CUB_300001_SM_10006detail6reduce28DeviceReduceSingleTileKernelINS2_10policy_hubIiyN4cuda3std3__44plusIiEEE10Policy1000EN6thrust24THRUST_300001_SM_1000_NS6detail15normal_iteratorINSD_10device_ptrIiEEEEPiyS9_iiNS7_10__identityEEEvT0_T1_T2_T3_T4_T6_)
        .other          _ZN3cub18CUB_300001_SM_10006detail6reduce28DeviceReduceSingleTileKernelINS2_10policy_hubIiyN4cuda3std3__44plusIiEEE10Policy1000EN6thrust24THRUST_300001_SM_1000_NS6detail15normal_iteratorINSD_10device_ptrIiEEEEPiyS9_iiNS7_10__identityEEEvT0_T1_T2_T3_T4_T6_,@"STO_CUDA_ENTRY STV_DEFAULT"
_ZN3cub18CUB_300001_SM_10006detail6reduce28DeviceReduceSingleTileKernelINS2_10policy_hubIiyN4cuda3std3__44plusIiEEE10Policy1000EN6thrust24THRUST_300001_SM_1000_NS6detail15normal_iteratorINSD_10device_ptrIiEEEEPiyS9_iiNS7_10__identityEEEvT0_T1_T2_T3_T4_T6_:
.text._ZN3cub18CUB_300001_SM_10006detail6reduce28DeviceReduceSingleTileKernelINS2_10policy_hubIiyN4cuda3std3__44plusIiEEE10Policy1000EN6thrust24THRUST_300001_SM_1000_NS6detail15normal_iteratorINSD_10device_ptrIiEEEEPiyS9_iiNS7_10__identityEEEvT0_T1_T2_T3_T4_T6_:
[----:B------:R-:W-:Y:S01]  /*0000*/  LDC R1, c[0x0][0x37c] ;  /* 0x0000df00ff017b82 */ /* 0x000fe20000000800 */
[----:B------:R-:W0:Y:S01]  /*0010*/  LDCU.64 UR4, c[0x0][0x390] ;  /* 0x00007200ff0477ac */ /* 0x000e220008000a00 */
[----:B------:R-:W1:Y:S01]  /*0020*/  LDCU.64 UR6, c[0x0][0x358] ;  /* 0x00006b00ff0677ac */ /* 0x000e620008000a00 */
[----:B0-----:R-:W-:Y:S02]  /*0030*/  IMAD.U32 R4, RZ, RZ, UR4 ;  /* 0x00000004ff047e24 */ /* 0x001fe4000f8e00ff */
[----:B------:R-:W-:-:S03]  /*0040*/  IMAD.U32 R0, RZ, RZ, UR5 ;  /* 0x00000005ff007e24 */ /* 0x000fc6000f8e00ff */
[----:B------:R-:W-:-:S04]  /*0050*/  ISETP.NE.U32.AND P0, PT, R4, RZ, PT ;  /* 0x000000ff0400720c */ /* 0x000fc80003f05070 */
[----:B------:R-:W-:-:S13]  /*0060*/  ISETP.NE.AND.EX P0, PT, R0, RZ, PT, P0 ;  /* 0x000000ff0000720c */ /* 0x000fda0003f05300 */
        /* <DEDUP_REMOVED lines=8> */
.L_x_308:
[----:B------:R-:W-:Y:S01]  /*00f0*/  ISETP.GT.U32.AND P0, PT, R4, 0xfff, PT ;  /* 0x00000fff0400780c */ /* 0x000fe20003f04070 */
[----:B------:R-:W-:Y:S03]  /*0100*/  BSSY.RECONVERGENT B0, `(.L_x_309) ;  /* 0x00001d1000007945 */ /* 0x000fe60003800200 */
[----:B------:R-:W-:-:S13]  /*0110*/  ISETP.GT.U32.AND.EX P0, PT, R0, RZ, PT, P0 ;  /* 0x000000ff0000720c */ /* 0x000fda0003f04100 */
[----:B------:R-:W-:Y:S05]  /*0120*/  @P0 BRA `(.L_x_310) ;  /* 0x0000000c00940947 */ /* 0x000fea0003800000 */
[----:B------:R-:W0:Y:S01]  /*0130*/  S2R R5, SR_TID.X ;  /* 0x0000000000057919 */ /* 0x000e220000002100 */
[----:B------:R-:W-:Y:S01]  /*0140*/  BSSY.RECONVERGENT B1, `(.L_x_311) ;  /* 0x0000009000017945 */ /* 0x000fe20003800200 */
[----:B------:R-:W-:Y:S01]  /*0150*/  IMAD.MOV.U32 R6, RZ, RZ, RZ ;  /* 0x000000ffff067224 */ /* 0x000fe200078e00ff */
[----:B0-----:R-:W-:Y:S01]  /*0160*/  ISETP.GE.U32.AND P0, PT, R5, R4, PT ;  /* 0x000000040500720c */ /* 0x001fe20003f06070 */
[----:B------:R-:W-:-:S12]  /*0170*/  IMAD.MOV.U32 R7, RZ, RZ, R5 ;  /* 0x000000ffff077224 */ /* 0x000fd800078e0005 */
[----:B------:R-:W-:Y:S05]  /*0180*/  @P0 BRA `(.L_x_312) ;  /* 0x0000000000100947 */ /* 0x000fea0003800000 */
[----:B------:R-:W0:Y:S02]  /*0190*/  LDC.64 R2, c[0x0][0x380] ;  /* 0x0000e000ff027b82 */ /* 0x000e240000000a00 */
[----:B0-----:R-:W-:-:S05]  /*01a0*/  IMAD.WIDE.U32 R2, R5, 0x4, R2 ;  /* 0x0000000405027825 */ /* 0x001fca00078e0002 */
[----:B------:R0:W5:Y:S01]  /*01b0*/  LDG.E R6, desc[UR6][R2.64] ;  /* 0x0000000602067981 */ /* 0x000162000c1e1900 */
[----:B------:R-:W-:-:S07]  /*01c0*/  VIADD R7, R5, 0x100 ;  /* 0x0000010005077836 */ /* 0x000fce0000000000 */
.L_x_312:
[----:B------:R-:W-:Y:S05]  /*01d0*/  BSYNC.RECONVERGENT B1 ;  /* 0x0000000000017941 */ /* 0x000fea0003800200 */
.L_x_311:
[----:B------:R-:W-:Y:S01]  /*01e0*/  ISETP.GE.U32.AND P0, PT, R7, R4, PT ;  /* 0x000000040700720c */ /* 0x000fe20003f06070 */
[----:B------:R-:W-:-:S12]  /*01f0*/  BSSY.RECONVERGENT B1, `(.L_x_313) ;  /* 0x0000060000017945 */ /* 0x000fd80003800200 */
[----:B------:R-:W-:Y:S05]  /*0200*/  @P0 BRA `(.L_x_314) ;  /* 0x0000000400780947 */ /* 0x000fea0003800000 */
[----:B0-----:R-:W-:Y:S01]  /*0210*/  LOP3.LUT R3, RZ, R7, RZ, 0x33, !PT ;  /* 0x00000007ff037212 */ /* 0x001fe200078e33ff */
[----:B------:R-:W-:Y:S04]  /*0220*/  BSSY.RECONVERGENT B2, `(.L_x_315) ;  /* 0x000002c000027945 */ /* 0x000fe80003800200 */
[----:B------:R-:W-:-:S05]  /*0230*/  IMAD.IADD R3, R3, 0x1, R4 ;  /* 0x0000000103037824 */ /* 0x000fca00078e0204 */
[C---:B------:R-:W-:Y:S02]  /*0240*/  ISETP.GE.U32.AND P0, PT, R3.reuse, 0xf00, PT ;  /* 0x00000f000300780c */ /* 0x040fe40003f06070 */
[----:B------:R-:W-:-:S04]  /*0250*/  LEA.HI R8, R3, 0x1, RZ, 0x18 ;  /* 0x0000000103087811 */ /* 0x000fc800078fc0ff */
[----:B------:R-:W-:-:S04]  /*0260*/  LOP3.LUT R22, R8, 0xf, RZ, 0xc0, !PT ;  /* 0x0000000f08167812 */ /* 0x000fc800078ec0ff */
[----:B------:R-:W-:-:S03]  /*0270*/  ISETP.NE.AND P1, PT, R22, RZ, PT ;  /* 0x000000ff1600720c */ /* 0x000fc60003f25270 */
[----:B------:R-:W-:Y:S10]  /*0280*/  @!P0 BRA `(.L_x_316) ;  /* 0x0000000000948947 */ /* 0x000ff40003800000 */
[----:B------:R-:W0:Y:S01]  /*0290*/  LDC.64 R2, c[0x0][0x380] ;  /* 0x0000e000ff027b82 */ /* 0x000e220000000a00 */
[----:B------:R-:W-:-:S05]  /*02a0*/  LOP3.LUT R9, R8, 0x1fffff0, RZ, 0xc0, !PT ;  /* 0x01fffff008097812 */ /* 0x000fca00078ec0ff */
[----:B------:R-:W-:Y:S02]  /*02b0*/  IMAD.MOV R9, RZ, RZ, -R9 ;  /* 0x000000ffff097224 */ /* 0x000fe400078e0a09 */
[----:B0-----:R-:W-:-:S03]  /*02c0*/  IMAD.WIDE.U32 R2, R7, 0x4, R2 ;  /* 0x0000000407027825 */ /* 0x001fc600078e0002 */
[----:B------:R-:W-:-:S05]  /*02d0*/  IADD3 R15, P0, PT, R2, 0x2000, RZ ;  /* 0x00002000020f7810 */ /* 0x000fca0007f1e0ff */
[----:B------:R-:W-:-:S08]  /*02e0*/  IMAD.X R3, RZ, RZ, R3, P0 ;  /* 0x000000ffff037224 */ /* 0x000fd000000e0603 */
.L_x_317:
        /* <DEDUP_REMOVED lines=31> */
.L_x_316:
[----:B------:R-:W-:Y:S05]  /*04e0*/  BSYNC.RECONVERGENT B2 ;  /* 0x0000000000027941 */ /* 0x000fea0003800200 */
.L_x_315:
[----:B------:R-:W-:Y:S05]  /*04f0*/  @!P1 BRA `(.L_x_314) ;  /* 0x0000000000bc9947 */ /* 0x000fea0003800000 */
[----:B------:R-:W-:Y:S01]  /*0500*/  ISETP.GE.U32.AND P0, PT, R22, 0x8, PT ;  /* 0x000000081600780c */ /* 0x000fe20003f06070 */
[----:B------:R-:W-:Y:S01]  /*0510*/  BSSY.RECONVERGENT B2, `(.L_x_318) ;  /* 0x0000013000027945 */ /* 0x000fe20003800200 */
[----:B------:R-:W-:-:S04]  /*0520*/  LOP3.LUT R17, R8, 0x7, RZ, 0xc0, !PT ;  /* 0x0000000708117812 */ /* 0x000fc800078ec0ff */
[----:B------:R-:W-:-:S07]  /*0530*/  ISETP.NE.AND P1, PT, R17, RZ, PT ;  /* 0x000000ff1100720c */ /* 0x000fce0003f25270 */
[----:B------:R-:W-:Y:S06]  /*0540*/  @!P0 BRA `(.L_x_319) ;  /* 0x00000000003c8947 */ /* 0x000fec0003800000 */
[----:B------:R-:W0:Y:S02]  /*0550*/  LDC.64 R2, c[0x0][0x380] ;  /* 0x0000e000ff027b82 */ /* 0x000e240000000a00 */
[----:B0-----:R-:W-:-:S05]  /*0560*/  IMAD.WIDE R2, R7, 0x4, R2 ;  /* 0x0000000407027825 */ /* 0x001fca00078e0202 */
        /* <DEDUP_REMOVED lines=13> */
.L_x_319:
[----:B------:R-:W-:Y:S05]  /*0640*/  BSYNC.RECONVERGENT B2 ;  /* 0x0000000000027941 */ /* 0x000fea0003800200 */
.L_x_318:
        /* <DEDUP_REMOVED lines=11> */
[----:B------:R-:W3:Y:S01]  /*0700*/  LDG.E R12, desc[UR6][R2.64+0xc00] ;  /* 0x000c0006020c7981 */ /* 0x000ee2000c1e1900 */
[----:B------:R-:W-:Y:S01]  /*0710*/  VIADD R7, R7, 0x400 ;  /* 0x0000040007077836 */ /* 0x000fe20000000000 */
[----:B--2--5:R-:W-:-:S04]  /*0720*/  IADD3 R6, PT, PT, R8, R9, R6 ;  /* 0x0000000908067210 */ /* 0x024fc80007ffe006 */
[----:B---3--:R-:W-:-:S07]  /*0730*/  IADD3 R6, PT, PT, R12, R11, R6 ;  /* 0x0000000b0c067210 */ /* 0x008fce0007ffe006 */
.L_x_321:
[----:B------:R-:W-:Y:S05]  /*0740*/  BSYNC.RECONVERGENT B2 ;  /* 0x0000000000027941 */ /* 0x000fea0003800200 */
.L_x_320:
[----:B------:R-:W-:Y:S05]  /*0750*/  @!P1 BRA `(.L_x_314) ;  /* 0x0000000000249947 */ /* 0x000fea0003800000 */
[----:B------:R-:W0:Y:S01]  /*0760*/  LDC.64 R8, c[0x0][0x380] ;  /* 0x0000e000ff087b82 */ /* 0x000e220000000a00 */
[----:B------:R-:W-:-:S07]  /*0770*/  IMAD.MOV R10, RZ, RZ, -R10 ;  /* 0x000000ffff0a7224 */ /* 0x000fce00078e0a0a */
.L_x_322:
[----:B0-----:R-:W-:-:S06]  /*0780*/  IMAD.WIDE R2, R7, 0x4, R8 ;  /* 0x0000000407027825 */ /* 0x001fcc00078e0208 */
[----:B------:R-:W2:Y:S01]  /*0790*/  LDG.E R3, desc[UR6][R2.64] ;  /* 0x0000000602037981 */ /* 0x000ea2000c1e1900 */
[----:B------:R-:W-:Y:S02]  /*07a0*/  VIADD R10, R10, 0x1 ;  /* 0x000000010a0a7836 */ /* 0x000fe40000000000 */
[----:B------:R-:W-:-:S03]  /*07b0*/  VIADD R7, R7, 0x100 ;  /* 0x0000010007077836 */ /* 0x000fc60000000000 */
[----:B------:R-:W-:Y:S01]  /*07c0*/  ISETP.NE.AND P0, PT, R10, RZ, PT ;  /* 0x000000ff0a00720c */ /* 0x000fe20003f05270 */
[----:B--2--5:R-:W-:-:S12]  /*07d0*/  IMAD.IADD R6, R3, 0x1, R6 ;  /* 0x0000000103067824 */ /* 0x024fd800078e0206 */
[----:B------:R-:W-:Y:S05]  /*07e0*/  @P0 BRA `(.L_x_322) ;  /* 0xfffffffc00e40947 */ /* 0x000fea000383ffff */
.L_x_314:
[----:B------:R-:W-:Y:S05]  /*07f0*/  BSYNC.RECONVERGENT B1 ;  /* 0x0000000000017941 */ /* 0x000fea0003800200 */
.L_x_313:
[----:B------:R-:W-:-:S04]  /*0800*/  ISETP.GE.U32.AND P0, PT, R4, 0x100, PT ;  /* 0x000001000400780c */ /* 0x000fc80003f06070 */
[----:B------:R-:W-:-:S13]  /*0810*/  ISETP.GE.U32.AND.EX P0, PT, R0, RZ, PT, P0 ;  /* 0x000000ff0000720c */ /* 0x000fda0003f06100 */
[----:B------:R-:W-:Y:S05]  /*0820*/  @!P0 BRA `(.L_x_323) ;  /* 0x0000000000ac8947 */ /* 0x000fea0003800000 */
[----:B------:R-:W1:Y:S01]  /*0830*/  S2R R8, SR_LANEID ;  /* 0x0000000000087919 */ /* 0x000e620000000000 */
[----:B------:R-:W-:Y:S01]  /*0840*/  ISETP.NE.AND P5, PT, R5, RZ, PT ;  /* 0x000000ff0500720c */ /* 0x000fe20003fa5270 */
[----:B-----5:R-:W0:Y:S01]  /*0850*/  SHFL.DOWN PT, R0, R6, 0x1, 0x1f ;  /* 0x08201f0006007f89 */ /* 0x020e2200000e0000 */
[C---:B-1----:R-:W-:Y:S02]  /*0860*/  ISETP.GT.AND P0, PT, R8.reuse, 0x1e, PT ;  /* 0x0000001e0800780c */ /* 0x042fe40003f04270 */
[----:B------:R-:W-:Y:S02]  /*0870*/  ISETP.NE.AND P1, PT, R8, RZ, PT ;  /* 0x000000ff0800720c */ /* 0x000fe40003f25270 */
[----:B0-----:R-:W-:Y:S02]  /*0880*/  SEL R3, R0, RZ, !P0 ;  /* 0x000000ff00037207 */ /* 0x001fe40004000000 */
        /* <DEDUP_REMOVED lines=21> */
[----:B0-----:R-:W-:-:S05]  /*09e0*/  SEL R3, R3, RZ, !P0 ;  /* 0x000000ff03037207 */ /* 0x001fca0004000000 */
[----:B------:R-:W-:-:S05]  /*09f0*/  IMAD.IADD R7, R2, 0x1, R3 ;  /* 0x0000000102077824 */ /* 0x000fca00078e0203 */
[----:B------:R1:W-:Y:S01]  /*0a00*/  @!P1 STS [R0+0x8], R7 ;  /* 0x0000080700009388 */ /* 0x0003e20000000800 */
[----:B------:R-:W-:Y:S06]  /*0a10*/  BAR.SYNC.DEFER_BLOCKING 0x0 ;  /* 0x0000000000007b1d */ /* 0x000fec0000010000 */
[----:B------:R-:W-:Y:S05]  /*0a20*/  @P5 BRA `(.L_x_324) ;  /* 0x0000001000f85947 */ /* 0x000fea0003800000 */
[----:B------:R-:W0:Y:S01]  /*0a30*/  S2UR UR5, SR_CgaCtaId ;  /* 0x00000000000579c3 */ /* 0x000e220000008800 */
[----:B------:R-:W-:Y:S02]  /*0a40*/  UMOV UR4, 0x400 ;  /* 0x0000040000047882 */ /* 0x000fe40000000000 */
[----:B0-----:R-:W-:-:S09]  /*0a50*/  ULEA UR4, UR5, UR4, 0x18 ;  /* 0x0000000405047291 */ /* 0x001fd2000f8ec0ff */
[----:B-1----:R-:W-:Y:S04]  /*0a60*/  LDS R0, [UR4+0xc] ;  /* 0x00000c04ff007984 */ /* 0x002fe80008000800 */
[----:B------:R-:W0:Y:S04]  /*0a70*/  LDS.128 R8, [UR4+0x10] ;  /* 0x00001004ff087984 */ /* 0x000e280008000c00 */
[----:B------:R-:W1:Y:S01]  /*0a80*/  LDS.64 R2, [UR4+0x20] ;  /* 0x00002004ff027984 */ /* 0x000e620008000a00 */
[----:B0-----:R-:W-:-:S04]  /*0a90*/  IADD3 R0, PT, PT, R8, R0, R7 ;  /* 0x0000000008007210 */ /* 0x001fc80007ffe007 */
[----:B------:R-:W-:-:S04]  /*0aa0*/  IADD3 R0, PT, PT, R10, R0, R9 ;  /* 0x000000000a007210 */ /* 0x000fc80007ffe009 */
[----:B-1----:R-:W-:-:S05]  /*0ab0*/  IADD3 R0, PT, PT, R2, R0, R11 ;  /* 0x0000000002007210 */ /* 0x002fca0007ffe00b */
[----:B------:R-:W-:Y:S01]  /*0ac0*/  IMAD.IADD R7, R0, 0x1, R3 ;  /* 0x0000000100077824 */ /* 0x000fe200078e0203 */
[----:B------:R-:W-:Y:S06]  /*0ad0*/  BRA `(.L_x_324) ;  /* 0x0000001000cc7947 */ /* 0x000fec0003800000 */
.L_x_323:
[C---:B0-----:R-:W-:Y:S01]  /*0ae0*/  LOP3.LUT R2, R5.reuse, 0x3e0, RZ, 0xc0, !PT ;  /* 0x000003e005027812 */ /* 0x041fe200078ec0ff */
[----:B------:R-:W0:Y:S01]  /*0af0*/  S2R R12, SR_LANEID ;  /* 0x00000000000c7919 */ /* 0x000e220000000000 */
[----:B------:R-:W-:Y:S02]  /*0b00*/  ISETP.NE.AND P5, PT, R5, RZ, PT ;  /* 0x000000ff0500720c */ /* 0x000fe40003fa5270 */
[----:B------:R-:W-:Y:S01]  /*0b10*/  LOP3.LUT R7, RZ, R2, RZ, 0x33, !PT ;  /* 0x00000002ff077212 */ /* 0x000fe200078e33ff */
[----:B------:R-:W-:-:S04]  /*0b20*/  VIADD R3, R2, 0x20 ;  /* 0x0000002002037836 */ /* 0x000fc80000000000 */
[----:B------:R-:W-:Y:S01]  /*0b30*/  IMAD.IADD R7, R7, 0x1, R4 ;  /* 0x0000000107077824 */ /* 0x000fe200078e0204 */
[----:B------:R-:W-:-:S04]  /*0b40*/  ISETP.GT.U32.AND P0, PT, R3, R4, PT ;  /* 0x000000040300720c */ /* 0x000fc80003f04070 */
        /* <DEDUP_REMOVED lines=10> */
[----:B------:R-:W-:Y:S01]  /*0bf0*/  @!P1 SHF.R.U32.HI R9, RZ, 0x3, R5 ;  /* 0x00000003ff099819 */ /* 0x000fe20000011605 */
[----:B------:R-:W1:Y:S03]  /*0c00*/  SHFL.DOWN PT, R7, R2, 0x2, R3 ;  /* 0x0840000002077989 */ /* 0x000e6600000e0003 */
[----:B------:R-:W-:Y:S02]  /*0c10*/  @!P1 LOP3.LUT R9, R9, 0x7c, RZ, 0xc0, !PT ;  /* 0x0000007c09099812 */ /* 0x000fe400078ec0ff */
[----:B-1----:R-:W-:Y:S02]  /*0c20*/  SEL R7, R7, RZ, !P0 ;  /* 0x000000ff07077207 */ /* 0x002fe40004000000 */
[----:B------:R-:W-:Y:S02]  /*0c30*/  ISETP.GT.AND P0, PT, R10, R3, PT ;  /* 0x000000030a00720c */ /* 0x000fe40003f04270 */
[----:B------:R-:W-:Y:S01]  /*0c40*/  @!P1 MOV R10, 0x400 ;  /* 0x00000400000a9802 */ /* 0x000fe20000000f00 */
[----:B------:R-:W-:-:S02]  /*0c50*/  IMAD.IADD R8, R2, 0x1, R7 ;  /* 0x0000000102087824 */ /* 0x000fc400078e0207 */
[----:B------:R-:W-:Y:S01]  /*0c60*/  VIADD R2, R12, 0x8 ;  /* 0x000000080c027836 */ /* 0x000fe20000000000 */
[----:B0-----:R-:W-:Y:S02]  /*0c70*/  @!P1 LEA R10, R11, R10, 0x18 ;  /* 0x0000000a0b0a9211 */ /* 0x001fe400078ec0ff */
        /* <DEDUP_REMOVED lines=11> */
[----:B0-----:R-:W-:-:S05]  /*0d30*/  SEL R7, R7, RZ, !P0 ;  /* 0x000000ff07077207 */ /* 0x001fca0004000000 */
[----:B------:R-:W-:-:S05]  /*0d40*/  IMAD.IADD R7, R2, 0x1, R7 ;  /* 0x0000000102077824 */ /* 0x000fca00078e0207 */
[----:B------:R0:W-:Y:S01]  /*0d50*/  @!P1 STS [R10+0x8], R7 ;  /* 0x000008070a009388 */ /* 0x0001e20000000800 */
[----:B------:R-:W-:Y:S06]  /*0d60*/  BAR.SYNC.DEFER_BLOCKING 0x0 ;  /* 0x0000000000007b1d */ /* 0x000fec0000010000 */
[----:B------:R-:W-:Y:S05]  /*0d70*/  @P5 BRA `(.L_x_324) ;  /* 0x0000001000245947 */ /* 0x000fea0003800000 */
[----:B------:R-:W1:Y:S01]  /*0d80*/  S2UR UR5, SR_CgaCtaId ;  /* 0x00000000000579c3 */ /* 0x000e620000008800 */
[----:B------:R-:W-:Y:S01]  /*0d90*/  UMOV UR4, 0x400 ;  /* 0x0000040000047882 */ /* 0x000fe20000000000 */
[C---:B------:R-:W-:Y:S02]  /*0da0*/  ISETP.GT.U32.AND P0, PT, R4.reuse, 0x40, PT ;  /* 0x000000400400780c */ /* 0x040fe40003f04070 */
[C---:B------:R-:W-:Y:S02]  /*0db0*/  ISETP.GT.U32.AND P6, PT, R4.reuse, 0x20, PT ;  /* 0x000000200400780c */ /* 0x040fe40003fc4070 */
[C---:B------:R-:W-:Y:S02]  /*0dc0*/  ISETP.GT.U32.AND P4, PT, R4.reuse, 0x60, PT ;  /* 0x000000600400780c */ /* 0x040fe40003f84070 */
[----:B------:R-:W-:Y:S02]  /*0dd0*/  ISETP.GT.U32.AND P2, PT, R4, 0x80, PT ;  /* 0x000000800400780c */ /* 0x000fe40003f44070 */
[----:B------:R-:W-:-:S02]  /*0de0*/  ISETP.GT.U32.AND.EX P0, PT, R0, RZ, PT, P0 ;  /* 0x000000ff0000720c */ /* 0x000fc40003f04100 */
[----:B------:R-:W-:Y:S02]  /*0df0*/  ISETP.GT.U32.AND.EX P6, PT, R0, RZ, PT, P6 ;  /* 0x000000ff0000720c */ /* 0x000fe40003fc4160 */
[C---:B------:R-:W-:Y:S02]  /*0e00*/  ISETP.GT.U32.AND P3, PT, R4.reuse, 0xa0, PT ;  /* 0x000000a00400780c */ /* 0x040fe40003f64070 */
[----:B------:R-:W-:Y:S02]  /*0e10*/  ISETP.GT.U32.AND P1, PT, R4, 0xc0, PT ;  /* 0x000000c00400780c */ /* 0x000fe40003f24070 */
[C---:B------:R-:W-:Y:S02]  /*0e20*/  ISETP.GT.U32.AND.EX P4, PT, R0.reuse, RZ, PT, P4 ;  /* 0x000000ff0000720c */ /* 0x040fe40003f84140 */
[C---:B------:R-:W-:Y:S02]  /*0e30*/  ISETP.GT.U32.AND.EX P2, PT, R0.reuse, RZ, PT, P2 ;  /* 0x000000ff0000720c */ /* 0x040fe40003f44120 */
[C---:B------:R-:W-:Y:S01]  /*0e40*/  ISETP.GT.U32.AND.EX P3, PT, R0.reuse, RZ, PT, P3 ;  /* 0x000000ff0000720c */ /* 0x040fe20003f64130 */
[----:B-1----:R-:W-:Y:S01]  /*0e50*/  ULEA UR4, UR5, UR4, 0x18 ;  /* 0x0000000405047291 */ /* 0x002fe2000f8ec0ff */
[----:B------:R-:W-:-:S08]  /*0e60*/  ISETP.GT.U32.AND.EX P1, PT, R0, RZ, PT, P1 ;  /* 0x000000ff0000720c */ /* 0x000fd00003f24110 */
[----:B0-----:R-:W0:Y:S04]  /*0e70*/  LDS.128 R8, [UR4+0x10] ;  /* 0x00001004ff087984 */ /* 0x001e280008000c00 */
[----:B------:R-:W1:Y:S04]  /*0e80*/  LDS R5, [UR4+0xc] ;  /* 0x00000c04ff057984 */ /* 0x000e680008000800 */
[----:B------:R-:W2:Y:S01]  /*0e90*/  LDS.64 R2, [UR4+0x20] ;  /* 0x00002004ff027984 */ /* 0x000ea20008000a00 */
[----:B0-----:R-:W-:Y:S02]  /*0ea0*/  SEL R8, R8, RZ, P0 ;  /* 0x000000ff08087207 */ /* 0x001fe40000000000 */
[----:B------:R-:W-:-:S02]  /*0eb0*/  ISETP.GT.U32.AND P0, PT, R4, 0xe0, PT ;  /* 0x000000e00400780c */ /* 0x000fc40003f04070 */
[----:B-1----:R-:W-:Y:S02]  /*0ec0*/  SEL R6, R5, RZ, P6 ;  /* 0x000000ff05067207 */ /* 0x002fe40003000000 */
[----:B------:R-:W-:Y:S02]  /*0ed0*/  SEL R9, R9, RZ, P4 ;  /* 0x000000ff09097207 */ /* 0x000fe40002000000 */
[----:B------:R-:W-:Y:S02]  /*0ee0*/  IADD3 R6, PT, PT, R8, R6, R7 ;  /* 0x0000000608067210 */ /* 0x000fe40007ffe007 */
[----:B------:R-:W-:Y:S02]  /*0ef0*/  SEL R10, R10, RZ, P2 ;  /* 0x000000ff0a0a7207 */ /* 0x000fe40001000000 */
[----:B------:R-:W-:Y:S02]  /*0f00*/  ISETP.GT.U32.AND.EX P0, PT, R0, RZ, PT, P0 ;  /* 0x000000ff0000720c */ /* 0x000fe40003f04100 */
[----:B------:R-:W-:-:S02]  /*0f10*/  SEL R11, R11, RZ, P3 ;  /* 0x000000ff0b0b7207 */ /* 0x000fc40001800000 */
[----:B------:R-:W-:Y:S02]  /*0f20*/  IADD3 R6, PT, PT, R10, R6, R9 ;  /* 0x000000060a067210 */ /* 0x000fe40007ffe009 */
[----:B--2---:R-:W-:Y:S02]  /*0f30*/  SEL R2, R2, RZ, P1 ;  /* 0x000000ff02027207 */ /* 0x004fe40000800000 */
[----:B------:R-:W-:Y:S02]  /*0f40*/  SEL R3, R3, RZ, P0 ;  /* 0x000000ff03037207 */ /* 0x000fe40000000000 */
[----:B------:R-:W-:-:S05]  /*0f50*/  IADD3 R2, PT, PT, R2, R6, R11 ;  /* 0x0000000602027210 */ /* 0x000fca0007ffe00b */
[----:B------:R-:W-:Y:S01]  /*0f60*/  IMAD.IADD R7, R2, 0x1, R3 ;  /* 0x0000000102077824 */ /* 0x000fe200078e0203 */
[----:B------:R-:W-:Y:S06]  /*0f70*/  BRA `(.L_x_324) ;  /* 0x0000000c00a47947 */ /* 0x000fec0003800000 */
.L_x_310:
[----:B------:R-:W0:Y:S01]  /*0f80*/  S2R R8, SR_TID.X ;  /* 0x0000000000087919 */ /* 0x000e220000002100 */
[----:B------:R-:W0:Y:S02]  /*0f90*/  LDC.64 R2, c[0x0][0x380] ;  /* 0x0000e000ff027b82 */ /* 0x000e240000000a00 */
[----:B0-----:R-:W-:-:S05]  /*0fa0*/  IMAD.WIDE.U32 R2, R8, 0x4, R2 ;  /* 0x0000000408027825 */ /* 0x001fca00078e0002 */
        /* <DEDUP_REMOVED lines=16> */
[----:B--2---:R-:W-:-:S04]  /*10b0*/  IADD3 R5, PT, PT, R7, R6, R5 ;  /* 0x0000000607057210 */ /* 0x004fc80007ffe005 */
[----:B---3--:R-:W-:Y:S01]  /*10c0*/  IADD3 R5, PT, PT, R12, R9, R5 ;  /* 0x000000090c057210 */ /* 0x008fe20007ffe005 */
[----:B------:R-:W-:Y:S01]  /*10d0*/  IMAD.MOV.U32 R9, RZ, RZ, 0x1000 ;  /* 0x00001000ff097424 */ /* 0x000fe200078e00ff */
[----:B------:R-:W-:-:S04]  /*10e0*/  IADD3 R12, P1, PT, R4, -0x1000, RZ ;  /* 0xfffff000040c7810 */ /* 0x000fc80007f3e0ff */
[----:B------:R-:W-:Y:S02]  /*10f0*/  ISETP.GE.U32.AND P0, PT, R12, 0x1000, PT ;  /* 0x000010000c00780c */ /* 0x000fe40003f06070 */
[----:B----4-:R-:W-:Y:S01]  /*1100*/  IADD3 R5, PT, PT, R14, R11, R5 ;  /* 0x0000000b0e057210 */ /* 0x010fe20007ffe005 */
[----:B------:R-:W-:Y:S01]  /*1110*/  IMAD.MOV.U32 R11, RZ, RZ, RZ ;  /* 0x000000ffff0b7224 */ /* 0x000fe200078e00ff */
[----:B------:R-:W-:-:S04]  /*1120*/  IADD3.X R14, PT, PT, R0, -0x1, RZ, P1, !PT ;  /* 0xffffffff000e7810 */ /* 0x000fc80000ffe4ff */
[----:B------:R-:W-:Y:S02]  /*1130*/  ISETP.GE.U32.AND.EX P0, PT, R14, RZ, PT, P0 ;  /* 0x000000ff0e00720c */ /* 0x000fe40003f06100 */
[----:B-----5:R-:W-:-:S04]  /*1140*/  IADD3 R5, PT, PT, R16, R13, R5 ;  /* 0x0000000d10057210 */ /* 0x020fc80007ffe005 */
[----:B------:R-:W-:-:S04]  /*1150*/  IADD3 R5, PT, PT, R18, R15, R5 ;  /* 0x0000000f12057210 */ /* 0x000fc80007ffe005 */
[----:B------:R-:W-:-:S04]  /*1160*/  IADD3 R5, PT, PT, R20, R17, R5 ;  /* 0x0000001114057210 */ /* 0x000fc80007ffe005 */
[----:B------:R-:W-:-:S05]  /*1170*/  IADD3 R5, PT, PT, R22, R19, R5 ;  /* 0x0000001316057210 */ /* 0x000fca0007ffe005 */
[----:B------:R-:W-:Y:S01]  /*1180*/  IMAD.IADD R10, R10, 0x1, R5 ;  /* 0x000000010a0a7824 */ /* 0x000fe200078e0205 */
[----:B------:R-:W-:Y:S06]  /*1190*/  @!P0 BRA `(.L_x_325) ;  /* 0x0000000000a08947 */ /* 0x000fec0003800000 */
[----:B------:R-:W0:Y:S01]  /*11a0*/  LDC.64 R4, c[0x0][0x390] ;  /* 0x0000e400ff047b82 */ /* 0x000e220000000a00 */
[----:B------:R-:W-:Y:S02]  /*11b0*/  IMAD.MOV.U32 R9, RZ, RZ, 0x1000 ;  /* 0x00001000ff097424 */ /* 0x000fe400078e00ff */
[----:B------:R-:W-:-:S07]  /*11c0*/  IMAD.MOV.U32 R11, RZ, RZ, RZ ;  /* 0x000000ffff0b7224 */ /* 0x000fce00078e00ff */
.L_x_327:
[----:B------:R-:W-:-:S04]  /*11d0*/  LEA R6, P0, R9, R2, 0x2 ;  /* 0x0000000209067211 */ /* 0x000fc800078010ff */
[----:B------:R-:W-:-:S05]  /*11e0*/  LEA.HI.X R7, R9, R3, R11, 0x2, P0 ;  /* 0x0000000309077211 */ /* 0x000fca00000f140b */
        /* <DEDUP_REMOVED lines=16> */
[----:B--2---:R-:W-:-:S02]  /*12f0*/  IADD3 R25, PT, PT, R26, R25, R10 ;  /* 0x000000191a197210 */ /* 0x004fc40007ffe00a */
[----:B0-----:R-:W-:-:S04]  /*1300*/  IADD3 R10, P1, PT, -R9, R4, RZ ;  /* 0x00000004090a7210 */ /* 0x001fc80007f3e1ff */
[----:B------:R-:W-:Y:S02]  /*1310*/  ISETP.GE.U32.AND P0, PT, R10, 0x1000, PT ;  /* 0x000010000a00780c */ /* 0x000fe40003f06070 */
[----:B---3--:R-:W-:-:S04]  /*1320*/  IADD3 R25, PT, PT, R28, R27, R25 ;  /* 0x0000001b1c197210 */ /* 0x008fc80007ffe019 */
[----:B----4-:R-:W-:-:S04]  /*1330*/  IADD3 R23, PT, PT, R23, R24, R25 ;  /* 0x0000001817177210 */ /* 0x010fc80007ffe019 */
[----:B-----5:R-:W-:Y:S01]  /*1340*/  IADD3 R21, PT, PT, R21, R0, R23 ;  /* 0x0000000015157210 */ /* 0x020fe20007ffe017 */
[----:B------:R-:W-:-:S04]  /*1350*/  IMAD.MOV.U32 R0, RZ, RZ, R5 ;  /* 0x000000ffff007224 */ /* 0x000fc800078e0005 */
[----:B------:R-:W-:Y:S01]  /*1360*/  IMAD.X R10, R0, 0x1, ~R11, P1 ;  /* 0x00000001000a7824 */ /* 0x000fe200008e0e0b */
[----:B------:R-:W-:-:S04]  /*1370*/  IADD3 R13, PT, PT, R16, R13, R21 ;  /* 0x0000000d100d7210 */ /* 0x000fc80007ffe015 */
[----:B------:R-:W-:Y:S02]  /*1380*/  ISETP.GE.U32.AND.EX P0, PT, R10, RZ, PT, P0 ;  /* 0x000000ff0a00720c */ /* 0x000fe40003f06100 */
[----:B------:R-:W-:-:S04]  /*1390*/  IADD3 R13, PT, PT, R18, R15, R13 ;  /* 0x0000000f120d7210 */ /* 0x000fc80007ffe00d */
[----:B------:R-:W-:-:S04]  /*13a0*/  IADD3 R13, PT, PT, R20, R17, R13 ;  /* 0x00000011140d7210 */ /* 0x000fc80007ffe00d */
[----:B------:R-:W-:-:S03]  /*13b0*/  IADD3 R10, PT, PT, R22, R19, R13 ;  /* 0x00000013160a7210 */ /* 0x000fc60007ffe00d */
[----:B------:R-:W-:Y:S05]  /*13c0*/  @!P0 BRA `(.L_x_326) ;  /* 0x0000000400e88947 */ /* 0x000fea0003800000 */
[----:B------:R-:W-:-:S05]  /*13d0*/  IADD3 R9, P0, PT, R9, 0x1000, RZ ;  /* 0x0000100009097810 */ /* 0x000fca0007f1e0ff */
[----:B------:R-:W-:Y:S01]  /*13e0*/  IMAD.X R11, RZ, RZ, R11, P0 ;  /* 0x000000ffff0b7224 */ /* 0x000fe200000e060b */
[----:B------:R-:W-:-:S04]  /*13f0*/  ISETP.GT.U32.AND P0, PT, R9, R12, PT ;  /* 0x0000000c0900720c */ /* 0x000fc80003f04070 */
[----:B------:R-:W-:-:S13]  /*1400*/  ISETP.GT.U32.AND.EX P0, PT, R11, R14, PT, P0 ;  /* 0x0000000e0b00720c */ /* 0x000fda0003f04100 */
[----:B------:R-:W-:Y:S05]  /*1410*/  @!P0 BRA `(.L_x_327) ;  /* 0xfffffffc006c8947 */ /* 0x000fea000383ffff */
.L_x_325:
[----:B------:R-:W-:Y:S01]  /*1420*/  IMAD.IADD R3, R4, 0x1, -R9 ;  /* 0x0000000104037824 */ /* 0x000fe200078e0a09 */
[----:B------:R-:W-:Y:S01]  /*1430*/  ISETP.GE.U32.AND P1, PT, R9, R4, PT ;  /* 0x000000040900720c */ /* 0x000fe20003f26070 */
[----:B------:R-:W-:Y:S03]  /*1440*/  BSSY.RECONVERGENT B1, `(.L_x_326) ;  /* 0x0000072000017945 */ /* 0x000fe60003800200 */
[----:B------:R-:W-:-:S04]  /*1450*/  ISETP.GE.AND P0, PT, R8, R3, PT ;  /* 0x000000030800720c */ /* 0x000fc80003f06270 */
[----:B------:R-:W-:-:S13]  /*1460*/  ISETP.GE.U32.OR.EX P0, PT, R11, R0, P0, P1 ;  /* 0x000000000b00720c */ /* 0x000fda0000706510 */
[----:B------:R-:W-:Y:S05]  /*1470*/  @P0 BRA `(.L_x_328) ;  /* 0x0000000400b80947 */ /* 0x000fea0003800000 */
[----:B------:R-:W-:Y:S01]  /*1480*/  LOP3.LUT R0, RZ, R8, RZ, 0x33, !PT ;  /* 0x00000008ff007212 */ /* 0x000fe200078e33ff */
[----:B------:R-:W-:Y:S03]  /*1490*/  BSSY.RECONVERGENT B2, `(.L_x_329) ;  /* 0x0000031000027945 */ /* 0x000fe60003800200 */
[----:B------:R-:W-:-:S04]  /*14a0*/  IADD3 R0, PT, PT, -R9, R4, R0 ;  /* 0x0000000409007210 */ /* 0x000fc80007ffe100 */
[C---:B------:R-:W-:Y:S02]  /*14b0*/  ISETP.GE.U32.AND P0, PT, R0.reuse, 0xf00, PT ;  /* 0x00000f000000780c */ /* 0x040fe40003f06070 */
[----:B------:R-:W-:Y:S01]  /*14c0*/  LEA.HI R4, R0, 0x1, RZ, 0x18 ;  /* 0x0000000100047811 */ /* 0x000fe200078fc0ff */
[----:B------:R-:W-:-:S03]  /*14d0*/  IMAD.MOV.U32 R0, RZ, RZ, R8 ;  /* 0x000000ffff007224 */ /* 0x000fc600078e0008 */
[----:B------:R-:W-:-:S04]  /*14e0*/  LOP3.LUT R24, R4, 0xf, RZ, 0xc0, !PT ;  /* 0x0000000f04187812 */ /* 0x000fc800078ec0ff */
[----:B------:R-:W-:-:S03]  /*14f0*/  ISETP.NE.AND P1, PT, R24, RZ, PT ;  /* 0x000000ff1800720c */ /* 0x000fc60003f25270 */
[----:B------:R-:W-:Y:S10]  /*1500*/  @!P0 BRA `(.L_x_330) ;  /* 0x0000000000a48947 */ /* 0x000ff40003800000 */
[----:B------:R-:W0:Y:S01]  /*1510*/  LDCU.64 UR4, c[0x0][0x380] ;  /* 0x00007000ff0477ac */ /* 0x000e220008000a00 */
[----:B------:R-:W-:Y:S02]  /*1520*/  IADD3 R3, P0, PT, R8, R9, RZ ;  /* 0x0000000908037210 */ /* 0x000fe40007f1e0ff */
[----:B------:R-:W-:-:S03]  /*1530*/  LOP3.LUT R6, R4, 0x1fffff0, RZ, 0xc0, !PT ;  /* 0x01fffff004067812 */ /* 0x000fc600078ec0ff */
[----:B------:R-:W-:Y:S02]  /*1540*/  IMAD.X R0, RZ, RZ, R11, P0 ;  /* 0x000000ffff007224 */ /* 0x000fe400000e060b */
[----:B------:R-:W-:Y:S01]  /*1550*/  IMAD.MOV R6, RZ, RZ, -R6 ;  /* 0x000000ffff067224 */ /* 0x000fe200078e0a06 */
[----:B0-----:R-:W-:-:S04]  /*1560*/  LEA R15, P2, R3, UR4, 0x2 ;  /* 0x00000004030f7c11 */ /* 0x001fc8000f8410ff */
[----:B------:R-:W-:Y:S02]  /*1570*/  IADD3 R15, P0, PT, R15, 0x2000, RZ ;  /* 0x000020000f0f7810 */ /* 0x000fe40007f1e0ff */
[----:B------:R-:W-:Y:S01]  /*1580*/  LEA.HI.X R3, R3, UR5, R0, 0x2, P2 ;  /* 0x0000000503037c11 */ /* 0x000fe200090f1400 */
[----:B------:R-:W-:-:S04]  /*1590*/  IMAD.MOV.U32 R0, RZ, RZ, R8 ;  /* 0x000000ffff007224 */ /* 0x000fc800078e0008 */
[----:B------:R-:W-:-:S07]  /*15a0*/  IMAD.X R3, RZ, RZ, R3, P0 ;  /* 0x000000ffff037224 */ /* 0x000fce00000e0603 */
.L_x_331:
        /* <DEDUP_REMOVED lines=31> */
.L_x_330:
[----:B------:R-:W-:Y:S05]  /*17a0*/  BSYNC.RECONVERGENT B2 ;  /* 0x0000000000027941 */ /* 0x000fea0003800200 */
.L_x_329:
[----:B------:R-:W-:Y:S05]  /*17b0*/  @!P1 BRA `(.L_x_328) ;  /* 0x0000000000e89947 */ /* 0x000fea0003800000 */
[----:B------:R-:W-:Y:S01]  /*17c0*/  ISETP.GE.U32.AND P0, PT, R24, 0x8, PT ;  /* 0x000000081800780c */ /* 0x000fe20003f06070 */
[----:B------:R-:W-:Y:S01]  /*17d0*/  BSSY.RECONVERGENT B2, `(.L_x_332) ;  /* 0x0000016000027945 */ /* 0x000fe20003800200 */
[----:B------:R-:W-:-:S04]  /*17e0*/  LOP3.LUT R17, R4, 0x7, RZ, 0xc0, !PT ;  /* 0x0000000704117812 */ /* 0x000fc800078ec0ff */
[----:B------:R-:W-:-:S07]  /*17f0*/  ISETP.NE.AND P1, PT, R17, RZ, PT ;  /* 0x000000ff1100720c */ /* 0x000fce0003f25270 */
[----:B------:R-:W-:Y:S06]  /*1800*/  @!P0 BRA `(.L_x_333) ;  /* 0x0000000000488947 */ /* 0x000fec0003800000 */
[----:B------:R-:W0:Y:S01]  /*1810*/  LDCU.64 UR4, c[0x0][0x380] ;  /* 0x00007000ff0477ac */ /* 0x000e220008000a00 */
[----:B------:R-:W-:-:S05]  /*1820*/  IADD3 R3, P0, PT, R0, R9, RZ ;  /* 0x0000000900037210 */ /* 0x000fca0007f1e0ff */
[----:B------:R-:W-:Y:S01]  /*1830*/  IMAD.X R6, RZ, RZ, R11, P0 ;  /* 0x000000ffff067224 */ /* 0x000fe200000e060b */
        /* <DEDUP_REMOVED lines=15> */
.L_x_333:
[----:B------:R-:W-:Y:S05]  /*1930*/  BSYNC.RECONVERGENT B2 ;  /* 0x0000000000027941 */ /* 0x000fea0003800200 */
.L_x_332:
        /* <DEDUP_REMOVED lines=18> */
.L_x_335:
[----:B------:R-:W-:Y:S05]  /*1a60*/  BSYNC.RECONVERGENT B2 ;  /* 0x0000000000027941 */ /* 0x000fea0003800200 */
.L_x_334:
[----:B------:R-:W-:Y:S05]  /*1a70*/  @!P1 BRA `(.L_x_328) ;  /* 0x0000000000389947 */ /* 0x000fea0003800000 */
[----:B------:R-:W0:Y:S01]  /*1a80*/  LDCU.64 UR4, c[0x0][0x380] ;  /* 0x00007000ff0477ac */ /* 0x000e220008000a00 */
[----:B------:R-:W-:Y:S01]  /*1a90*/  IADD3 R5, P0, PT, R0, R9, RZ ;  /* 0x0000000900057210 */ /* 0x000fe20007f1e0ff */
[----:B------:R-:W-:-:S04]  /*1aa0*/  IMAD.MOV R0, RZ, RZ, -R6 ;  /* 0x000000ffff007224 */ /* 0x000fc800078e0a06 */
[----:B------:R-:W-:Y:S01]  /*1ab0*/  IMAD.X R4, RZ, RZ, R11, P0 ;  /* 0x000000ffff047224 */ /* 0x000fe200000e060b */
[----:B0-----:R-:W-:-:S04]  /*1ac0*/  LEA R2, P1, R5, UR4, 0x2 ;  /* 0x0000000405027c11 */ /* 0x001fc8000f8210ff */
[----:B------:R-:W-:-:S09]  /*1ad0*/  LEA.HI.X R5, R5, UR5, R4, 0x2, P1 ;  /* 0x0000000505057c11 */ /* 0x000fd200088f1404 */
.L_x_336:
[----:B------:R-:W-:-:S06]  /*1ae0*/  IMAD.MOV.U32 R3, RZ, RZ, R5 ;  /* 0x000000ffff037224 */ /* 0x000fcc00078e0005 */
[----:B------:R0:W2:Y:S01]  /*1af0*/  LDG.E R3, desc[UR6][R2.64] ;  /* 0x0000000602037981 */ /* 0x0000a2000c1e1900 */
[----:B------:R-:W-:-:S05]  /*1b00*/  VIADD R0, R0, 0x1 ;  /* 0x0000000100007836 */ /* 0x000fca0000000000 */
[----:B------:R-:W-:Y:S02]  /*1b10*/  ISETP.NE.AND P0, PT, R0, RZ, PT ;  /* 0x000000ff0000720c */ /* 0x000fe40003f05270 */
[----:B0-----:R-:W-:-:S05]  /*1b20*/  IADD3 R2, P1, PT, R2, 0x400, RZ ;  /* 0x0000040002027810 */ /* 0x001fca0007f3e0ff */
[----:B------:R-:W-:Y:S02]  /*1b30*/  IMAD.X R5, RZ, RZ, R5, P1 ;  /* 0x000000ffff057224 */ /* 0x000fe400008e0605 */
[----:B--2---:R-:W-:-:S04]  /*1b40*/  IMAD.IADD R10, R3, 0x1, R10 ;  /* 0x00000001030a7824 */ /* 0x004fc800078e020a */
[----:B------:R-:W-:Y:S05]  /*1b50*/  @P0 BRA `(.L_x_336) ;  /* 0xfffffffc00e00947 */ /* 0x000fea000383ffff */
.L_x_328:
[----:B------:R-:W-:Y:S05]  /*1b60*/  BSYNC.RECONVERGENT B1 ;  /* 0x0000000000017941 */ /* 0x000fea0003800200 */
.L_x_326:
[----:B------:R-:W0:Y:S01]  /*1b70*/  S2R R6, SR_LANEID ;  /* 0x0000000000067919 */ /* 0x000e220000000000 */
[----:B------:R-:W-:Y:S01]  /*1b80*/  ISETP.NE.AND P5, PT, R8, RZ, PT ;  /* 0x000000ff0800720c */ /* 0x000fe20003fa5270 */
        /* <DEDUP_REMOVED lines=39> */
[----:B------:R-:W-:-:S07]  /*1e00*/  IMAD.IADD R7, R0, 0x1, R3 ;  /* 0x0000000100077824 */ /* 0x000fce00078e0203 */
.L_x_324:
[----:B------:R-:W-:Y:S05]  /*1e10*/  BSYNC.RECONVERGENT B0 ;  /* 0x0000000000007941 */ /* 0x000fea0003800200 */
.L_x_309:
[----:B------:R-:W-:Y:S05]  /*1e20*/  @P5 EXIT ;  /* 0x000000000000594d */ /* 0x000fea0003800000 */
[----:B------:R-:W3:Y:S01]  /*1e30*/  LDC.64 R2, c[0x0][0x388] ;  /* 0x0000e200ff027b82 */ /* 0x000ee20000000a00 */
[----:B------:R-:W0:Y:S02]  /*1e40*/  LDCU UR4, c[0x0][0x39c] ;  /* 0x00007380ff0477ac */ /* 0x000e240008000800 */
[----:B012---:R-:W-:-:S05]  /*1e50*/  VIADD R7, R7, UR4 ;  /* 0x0000000407077c36 */ /* 0x007fca0008000000 */
[----:B---3--:R-:W-:Y:S01]  /*1e60*/  STG.E desc[UR6][R2.64], R7 ;  /* 0x0000000702007986 */ /* 0x008fe2000c101906 */
[----:B------:R-:W-:Y:S05]  /*1e70*/  EXIT ;  /* 0x000000000000794d */ /* 0x000fea0003800000 */
.L_x_337:
        /* <DEDUP_REMOVED lines=16> */
.L_x_514:


//--------------------- .text._ZN3cub18CUB_300001_SM_10006detail6reduce28DeviceReduceSingleTileKernelINS2_10policy_hubIijN4cuda3std3__44plusIiEEE10Policy1000EPiSC_iS9_iiNS7_10__identityEEEvT0_T1_T2_T3_T4_T6_ --------------------------
	.section	.text._ZN3cub18CUB_300001_SM_10006detail6reduce28DeviceReduceSingleTileKernelINS2_10policy_hubIijN4cuda3std3__44plusIiEEE10Policy1000EPiSC_iS9_iiNS7_10__identityEEEvT0_T1_T2_T3_T4_T6_,"ax",@progbits
	.align	128
        .global         _ZN3cub18CUB_300001_SM_10006detail6reduce28DeviceReduceSingleTileKernelINS2_10policy_hubIijN4cuda3std3__44plusIiEEE10Policy1000EPiSC_iS9_iiNS7_10__identityEEEvT0_T1_T2_T3_T4_T6_
        .type           _ZN3cub18CUB_300001_SM_10006detail6reduce28DeviceReduceSingleTileKernelINS2_10policy_hubIijN4cuda3std3__44plusIiEEE10Policy1000EPiSC_iS9_iiNS7_10__identityEEEvT0_T1_T2_T3_T4_T6_,@function
        .size           _ZN3cub18CUB_300001_SM_10006detail6reduce28DeviceReduceSingleTileKernelINS2_10policy_hubIijN4cuda3std3__44plusIiEEE10Policy1000EPiSC_iS9_iiNS7_10__identityEEEvT0_T1_T2_T3_T4_T6_,(.L_x_515 - _ZN3cub18CUB_300001_SM_10006detail6reduce28DeviceReduceSingleTileKernelINS2_10policy_hubIijN4cuda3std3__44plusIiEEE10Policy1000EPiSC_iS9_iiNS7_10__identityEEEvT0_T1_T2_T3_T4_T6_)
        .other          _ZN3cub18CUB_300001_SM_10006detail6reduce28DeviceReduceSingleTileKernelINS2_10policy_hubIijN4cuda3std3__44plusIiEEE10Policy1000EPiSC_iS9_iiNS7_10__identityEEEvT0_T1_T2_T3_T4_T6_,@"STO_CUDA_ENTRY STV_DEFAULT"
_ZN3cub18CUB_300001_SM_10006detail6reduce28DeviceReduceSingleTileKernelINS2_10policy_hubIijN4cuda3std3__44plusIiEEE10Policy1000EPiSC_iS9_iiNS7_10__identityEEEvT0_T1_T2_T3_T4_T6_:
.text._ZN3cub18CUB_300001_SM_10006detail6reduce28DeviceReduceSingleTileKernelINS2_10policy_hubIijN4cuda3std3__44plusIiEEE10Policy1000EPiSC_iS9_iiNS7_10__identityEEEvT0_T1_T2_T3_T4_T6_:
        /* <DEDUP_REMOVED lines=13> */
.L_x_338:
        /* <DEDUP_REMOVED lines=16> */
.L_x_343:
[----:B------:R-:W-:Y:S05]  /*01d0*/  BSYNC.RECONVERGENT B1 ;  /* 0x0000000000017941 */ /* 0x000fea0003800200 */
.L_x_342:
        /* <DEDUP_REMOVED lines=16> */
.L_x_348:
        /* <DEDUP_REMOVED lines=9> */
.L_x_347:
[----:B------:R-:W-:Y:S05]  /*0370*/  BSYNC.RECONVERGENT B2 ;  /* 0x0000000000027941 */ /* 0x000fea0003800200 */
.L_x_346:
        /* <DEDUP_REMOVED lines=8> */
.L_x_351:
        /* <DEDUP_REMOVED lines=35> */
.L_x_350:
[----:B------:R-:W-:Y:S05]  /*0630*/  BSYNC.RECONVERGENT B2 ;  /* 0x0000000000027941 */ /* 0x000fea0003800200 */
.L_x_349:
        /* <DEDUP_REMOVED lines=22> */
.L_x_353:
[----:B------:R-:W-:Y:S05]  /*07a0*/  BSYNC.RECONVERGENT B2 ;  /* 0x0000000000027941 */ /* 0x000fea0003800200 */
.L_x_352:
        /* <DEDUP_REMOVED lines=10> */
.L_x_345:
[----:B------:R-:W-:Y:S05]  /*0850*/  BSYNC.RECONVERGENT B1 ;  /* 0x0000000000017941 */ /* 0x000fea0003800200 */
.L_x_344:
        /* <DEDUP_REMOVED lines=45> */
.L_x_354:
        /* <DEDUP_REMOVED lines=67> */
.L_x_341:
        /* <DEDUP_REMOVED lines=22> */
.L_x_358:
        /* <DEDUP_REMOVED lines=20> */
.L_x_356:
        /* <DEDUP_REMOVED lines=20> */
.L_x_362:
        /* <DEDUP_REMOVED lines=8> */
.L_x_361:
[----:B------:R-:W-:Y:S05]  /*13c0*/  BSYNC.RECONVERGENT B2 ;  /* 0x0000000000027941 */ /* 0x000fea0003800200 */
.L_x_360:
        /* <DEDUP_REMOVED lines=16> */
.L_x_365:
        /* <DEDUP_REMOVED lines=39> */
.L_x_364:
[----:B------:R-:W-:Y:S05]  /*1740*/  BSYNC.RECONVERGENT B2 ;  /* 0x0000000000027941 */ /* 0x000fea0003800200 */
.L_x_363:
        /* <DEDUP_REMOVED lines=27> */
.L_x_367:
[----:B------:R-:W-:Y:S05]  /*1900*/  BSYNC.RECONVERGENT B2 ;  /* 0x0000000000027941 */ /* 0x000fea0003800200 */
.L_x_366:
        /* <DEDUP_REMOVED lines=10> */
.L_x_359:
[----:B------:R-:W-:Y:S05]  /*19b0*/  BSYNC.RECONVERGENT B1 ;  /* 0x0000000000017941 */ /* 0x000fea0003800200 */
.L_x_357:
        /* <DEDUP_REMOVED lines=43> */
.L_x_340:
        /* <DEDUP_REMOVED lines=12> */
.L_x_370:
[----:B------:R-:W-:Y:S05]  /*1d30*/  BSYNC.RECONVERGENT B1 ;  /* 0x0000000000017941 */ /* 0x000fea0003800200 */
.L_x_369:
        /* <DEDUP_REMOVED lines=16> */
.L_x_375:
        /* <DEDUP_REMOVED lines=9> */
.L_x_374:
[----:B------:R-:W-:Y:S05]  /*1ed0*/  BSYNC.RECONVERGENT B2 ;  /* 0x0000000000027941 */ /* 0x000fea0003800200 */
.L_x_373:
        /* <DEDUP_REMOVED lines=8> */
.L_x_378:
        /* <DEDUP_REMOVED lines=35> */
.L_x_377:
[----:B------:R-:W-:Y:S05]  /*2190*/  BSYNC.RECONVERGENT B2 ;  /* 0x0000000000027941 */ /* 0x000fea0003800200 */
.L_x_376:
        /* <DEDUP_REMOVED lines=22> */
.L_x_380:
[----:B------:R-:W-:Y:S05]  /*2300*/  BSYNC.RECONVERGENT B2 ;  /* 0x0000000000027941 */ /* 0x000fea0003800200 */
.L_x_379:
        /* <DEDUP_REMOVED lines=10> */
.L_x_372:
[----:B------:R-:W-:Y:S05]  /*23b0*/  BSYNC.RECONVERGENT B1 ;  /* 0x0000000000017941 */ /* 0x000fea0003800200 */
.L_x_371:
        /* <DEDUP_REMOVED lines=45> */
.L_x_381:
        /* <DEDUP_REMOVED lines=67> */
.L_x_368:
        /* <DEDUP_REMOVED lines=33> */
.L_x_384:
        /* <DEDUP_REMOVED lines=32> */
.L_x_382:
        /* <DEDUP_REMOVED lines=20> */
.L_x_388:
        /* <DEDUP_REMOVED lines=8> */
.L_x_387:
[----:B------:R-:W-:Y:S05]  /*3090*/  BSYNC.RECONVERGENT B2 ;  /* 0x0000000000027941 */ /* 0x000fea0003800200 */
.L_x_386:
        /* <DEDUP_REMOVED lines=16> */
.L_x_391:
        /* <DEDUP_REMOVED lines=39> */
.L_x_390:
[----:B------:R-:W-:Y:S05]  /*3410*/  BSYNC.RECONVERGENT B2 ;  /* 0x0000000000027941 */ /* 0x000fea0003800200 */
.L_x_389:
        /* <DEDUP_REMOVED lines=27> */
.L_x_393:
[----:B------:R-:W-:Y:S05]  /*35d0*/  BSYNC.RECONVERGENT B2 ;  /* 0x0000000000027941 */ /* 0x000fea0003800200 */
.L_x_392:
        /* <DEDUP_REMOVED lines=10> */
.L_x_385:
[----:B------:R-:W-:Y:S05]  /*3680*/  BSYNC.RECONVERGENT B1 ;  /* 0x0000000000017941 */ /* 0x000fea0003800200 */
.L_x_383:
        /* <DEDUP_REMOVED lines=42> */
.L_x_355:
[----:B------:R-:W-:Y:S05]  /*3930*/  BSYNC.RECONVERGENT B0 ;  /* 0x0000000000007941 */ /* 0x000fea0003800200 */
.L_x_339:
[----:B------:R-:W-:Y:S05]  /*3940*/  @P0 EXIT ;  /* 0x000000000000094d */ /* 0x000fea0003800000 */
[----:B-1----:R-:W1:Y:S01]  /*3950*/  LDC.64 R4, c[0x0][0x388] ;  /* 0x0000e200ff047b82 */ /* 0x002e620000000a00 */
[----:B------:R-:W0:Y:S02]  /*3960*/  LDCU UR4, c[0x0][0x398] ;  /* 0x00007300ff0477ac */ /* 0x000e240008000800 */
[----:B0-234-:R-:W-:-:S05]  /*3970*/  VIADD R3, R3, UR4 ;  /* 0x0000000403037c36 */ /* 0x01dfca0008000000 */
[----:B-1----:R-:W-:Y:S01]  /*3980*/  STG.E desc[UR6][R4.64], R3 ;  /* 0x0000000304007986 */ /* 0x002fe2000c101906 */
[----:B------:R-:W-:Y:S05]  /*3990*/  EXIT ;  /* 0x000000000000794d */ /* 0x000fea0003800000 */
.L_x_394:
        /* <DEDUP_REMOVED lines=14> */
.L_x_515:


//--------------------- .text._ZN3cub18CUB_300001_SM_10006detail6reduce18DeviceReduceKernelINS2_10policy_hubIijN4cuda3std3__44plusIiEEE10Policy1000EN6thrust24THRUST_300001_SM_1000_NS6detail15normal_iteratorINSD_10device_ptrIiEEEEjS9_iNS7_10__identityEEEvT0_PT3_T1_NS0_13GridEvenShareISN_EET2_T4_ --------------------------
	.section	.text._ZN3cub18CUB_300001_SM_10006detail6reduce18DeviceReduceKernelINS2_10policy_hubIijN4cuda3std3__44plusIiEEE10Policy1000EN6thrust24THRUST_300001_SM_1000_NS6detail15normal_iteratorINSD_10device_ptrIiEEEEjS9_iNS7_10__identityEEEvT0_PT3_T1_NS0_13GridEvenShareISN_EET2_T4_,"ax",@progbits
	.align	128
        .global         _ZN3cub18CUB_300001_SM_10006detail6reduce18DeviceReduceKernelINS2_10policy_hubIijN4cuda3std3__44plusIiEEE10Policy1000EN6thrust24THRUST_300001_SM_1000_NS6detail15normal_iteratorINSD_10device_ptrIiEEEEjS9_iNS7_10__identityEEEvT0_PT3_T1_NS0_13GridEvenShareISN_EET2_T4_
        .type           _ZN3cub18CUB_300001_SM_10006detail6reduce18DeviceReduceKernelINS2_10policy_hubIijN4cuda3std3__44plusIiEEE10Policy1000EN6thrust24THRUST_300001_SM_1000_NS6detail15normal_iteratorINSD_10device_ptrIiEEEEjS9_iNS7_10__identityEEEvT0_PT3_T1_NS0_13GridEvenShareISN_EET2_T4_,@function
        .size           _ZN3cub18CUB_300001_SM_10006detail6reduce18DeviceReduceKernelINS2_10policy_hubIijN4cuda3std3__44plusIiEEE10Policy1000EN6thrust24THRUST_300001_SM_1000_NS6detail15normal_iteratorINSD_10device_ptrIiEEEEjS9_iNS7_10__identityEEEvT0_PT3_T1_NS0_13GridEvenShareISN_EET2_T4_,(.L_x_516 - _ZN3cub18CUB_300001_SM_10006detail6reduce18DeviceReduceKernelINS2_10policy_hubIijN4cuda3std3__44plusIiEEE10Policy1000EN6thrust24THRUST_300001_SM_1000_NS6detail15normal_iteratorINSD_10device_ptrIiEEEEjS9_iNS7_10__identityEEEvT0_PT3_T1_NS0_13GridEvenShareISN_EET2_T4_)
        .other          _ZN3cub18CUB_300001_SM_10006detail6reduce18DeviceReduceKernelINS2_10policy_hubIijN4cuda3std3__44plusIiEEE10Policy1000EN6thrust24THRUST_300001_SM_1000_NS6detail15normal_iteratorINSD_10device_ptrIiEEEEjS9_iNS7_10__identityEEEvT0_PT3_T1_NS0_13GridEvenShareISN_EET2_T4_,@"STO_CUDA_ENTRY STV_DEFAULT"
_ZN3cub18CUB_300001_SM_10006detail6reduce18DeviceReduceKernelINS2_10policy_hubIijN4cuda3std3__44plusIiEEE10Policy1000EN6thrust24THRUST_300001_SM_1000_NS6detail15normal_iteratorINSD_10device_ptrIiEEEEjS9_iNS7_10__identityEEEvT0_PT3_T1_NS0_13GridEvenShareISN_EET2_T4_:
.text._ZN3cub18CUB_300001_SM_10006detail6reduce18DeviceReduceKernelINS2_10policy_hubIijN4cuda3std3__44plusIiEEE10Policy1000EN6thrust24THRUST_300001_SM_1000_NS6detail15normal_iteratorINSD_10device_ptrIiEEEEjS9_iNS7_10__identityEEEvT0_PT3_T1_NS0_13GridEvenShareISN_EET2_T4_:
[----:B------:R-:W-:Y:S01]  /*0000*/  LDC R1, c[0x0][0x37c] ;  /* 0x0000df00ff017b82 */ /* 0x000fe20000000800 */
[----:B------:R-:W0:Y:S07]  /*0010*/  S2R R3, SR_CTAID.X ;  /* 0x0000000000037919 */ /* 0x000e2e0000002500 */
[----:B------:R-:W1:Y:S01]  /*0020*/  LDC.64 R8, c[0x0][0x3a8] ;  /* 0x0000ea00ff087b82 */ /* 0x000e620000000a00 */
[----:B------:R-:W2:Y:S01]  /*0030*/  LDCU.64 UR6, c[0x0][0x358] ;  /* 0x00006b00ff0677ac */ /* 0x000ea20008000a00 */
[----:B------:R-:W-:Y:S01]  /*0040*/  BSSY.RECONVERGENT B0, `(.L_x_395) ;  /* 0x0000236000007945 */ /* 0x000fe20003800200 */
[----:B-1----:R-:W-:-:S02]  /*0050*/  IMAD.SHL.U32 R13, R9, 0x1000, RZ ;  /* 0x00001000090d7824 */ /* 0x002fc400078e00ff */
[----:B0-----:R-:W-:-:S05]  /*0060*/  IMAD R0, R3, -0x1000, R8 ;  /* 0xfffff00003007824 */ /* 0x001fca00078e0208 */
[----:B------:R-:W-:-:S13]  /*0070*/  ISETP.GT.U32.AND P0, PT, R0, 0xfff, PT ;  /* 0x00000fff0000780c */ /* 0x000fda0003f04070 */
[----:B--2---:R-:W-:Y:S05]  /*0080*/  @P0 BRA `(.L_x_396) ;  /* 0x0000001000540947 */ /* 0x004fea0003800000 */
[----:B------:R-:W0:Y:S01]  /*0090*/  S2R R2, SR_TID.X ;  /* 0x0000000000027919 */ /* 0x000e220000002100 */
[----:B------:R-:W-:Y:S01]  /*00a0*/  BSSY.RECONVERGENT B1, `(.L_x_397) ;  /* 0x000000a000017945 */ /* 0x000fe20003800200 */
[----:B------:R-:W-:Y:S01]  /*00b0*/  IMAD.MOV.U32 R14, RZ, RZ, RZ ;  /* 0x000000ffff0e7224 */ /* 0x000fe200078e00ff */
[----:B0-----:R-:W-:Y:S01]  /*00c0*/  ISETP.GE.U32.AND P0, PT, R2, R0, PT ;  /* 0x000000000200720c */ /* 0x001fe20003f06070 */
[----:B------:R-:W-:-:S12]  /*00d0*/  IMAD.MOV.U32 R4, RZ, RZ, R2 ;  /* 0x000000ffff047224 */ /* 0x000fd800078e0002 */
[----:B------:R-:W-:Y:S05]  /*00e0*/  @P0 BRA `(.L_x_398) ;  /* 0x0000000000140947 */ /* 0x000fea0003800000 */
[----:B------:R-:W0:Y:S01]  /*00f0*/  LDC.64 R14, c[0x0][0x380] ;  /* 0x0000e000ff0e7b82 */ /* 0x000e220000000a00 */
[----:B------:R-:W-:-:S04]  /*0100*/  IMAD R5, R3, 0x1000, R2 ;  /* 0x0000100003057824 */ /* 0x000fc800078e0202 */
[----:B0-----:R-:W-:-:S06]  /*0110*/  IMAD.WIDE.U32 R14, R5, 0x4, R14 ;  /* 0x00000004050e7825 */ /* 0x001fcc00078e000e */
[----:B------:R0:W5:Y:S01]  /*0120*/  LDG.E R14, desc[UR6][R14.64] ;  /* 0x000000060e0e7981 */ /* 0x000162000c1e1900 */
[----:B------:R-:W-:-:S07]  /*0130*/  VIADD R4, R2, 0x100 ;  /* 0x0000010002047836 */ /* 0x000fce0000000000 */
.L_x_398:
[----:B------:R-:W-:Y:S05]  /*0140*/  BSYNC.RECONVERGENT B1 ;  /* 0x0000000000017941 */ /* 0x000fea0003800200 */
.L_x_397:
[----:B------:R-:W-:Y:S01]  /*0150*/  ISETP.GE.U32.AND P0, PT, R4, R0, PT ;  /* 0x000000000400720c */ /* 0x000fe20003f06070 */
[----:B------:R-:W-:-:S12]  /*0160*/  BSSY.RECONVERGENT B1, `(.L_x_399) ;  /* 0x0000097000017945 */ /* 0x000fd80003800200 */
[----:B------:R-:W-:Y:S05]  /*0170*/  @P0 BRA `(.L_x_400) ;  /* 0x0000000800540947 */ /* 0x000fea0003800000 */
[----:B------:R-:W-:Y:S01]  /*0180*/  LOP3.LUT R5, RZ, R4, RZ, 0x33, !PT ;  /* 0x00000004ff057212 */ /* 0x000fe200078e33ff */
[----:B------:R-:W-:Y:S04]  /*0190*/  BSSY.RECONVERGENT B2, `(.L_x_401) ;  /* 0x000004b000027945 */ /* 0x000fe80003800200 */
[----:B------:R-:W-:-:S04]  /*01a0*/  IMAD.IADD R8, R5, 0x1, R8 ;  /* 0x0000000105087824 */ /* 0x000fc800078e0208 */
[----:B------:R-:W-:-:S05]  /*01b0*/  IMAD R8, R3, -0x1000, R8 ;  /* 0xfffff00003087824 */ /* 0x000fca00078e0208 */
[C---:B------:R-:W-:Y:S02]  /*01c0*/  ISETP.GE.U32.AND P0, PT, R8.reuse, 0xf00, PT ;  /* 0x00000f000800780c */ /* 0x040fe40003f06070 */
[----:B------:R-:W-:-:S04]  /*01d0*/  LEA.HI R5, R8, 0x1, RZ, 0x18 ;  /* 0x0000000108057811 */ /* 0x000fc800078fc0ff */
[----:B------:R-:W-:-:S07]  /*01e0*/  LOP3.LUT R6, R5, 0xf, RZ, 0xc0, !PT ;  /* 0x0000000f05067812 */ /* 0x000fce00078ec0ff */
[----:B------:R-:W-:Y:S05]  /*01f0*/  @!P0 BRA `(.L_x_402) ;  /* 0x0000000400108947 */ /* 0x000fea0003800000 */
[----:B------:R-:W-:Y:S01]  /*0200*/  LOP3.LUT R8, R5, 0x1fffff0, RZ, 0xc0, !PT ;  /* 0x01fffff005087812 */ /* 0x000fe200078ec0ff */
[----:B------:R-:W-:Y:S01]  /*0210*/  BSSY.RECONVERGENT B3, `(.L_x_403) ;  /* 0x0000041000037945 */ /* 0x000fe20003800200 */
[----:B------:R-:W-:Y:S01]  /*0220*/  LOP3.LUT R7, R4, 0x800, RZ, 0xfc, !PT ;  /* 0x0000080004077812 */ /* 0x000fe200078efcff */
[----:B------:R-:W-:Y:S01]  /*0230*/  IMAD R4, R3, 0x1000, R4 ;  /* 0x0000100003047824 */ /* 0x000fe200078e0204 */
[----:B------:R-:W-:-:S07]  /*0240*/  IADD3 R8, PT, PT, -R8, RZ, RZ ;  /* 0x000000ff08087210 */ /* 0x000fce0007ffe1ff */
.L_x_404:
[----:B------:R-:W1:Y:S01]  /*0250*/  LDC.64 R12, c[0x0][0x380] ;  /* 0x0000e000ff0c7b82 */ /* 0x000e620000000a00 */
[----:B------:R-:W-:-:S04]  /*0260*/  VIADD R21, R4, 0x100 ;  /* 0x0000010004157836 */ /* 0x000fc80000000000 */
[----:B-1----:R-:W-:-:S04]  /*0270*/  IMAD.WIDE.U32 R20, R21, 0x4, R12 ;  /* 0x0000000415147825 */ /* 0x002fc800078e000c */
[C---:B------:R-:W-:Y:S01]  /*0280*/  IMAD.WIDE.U32 R16, R4.reuse, 0x4, R12 ;  /* 0x0000000404107825 */ /* 0x040fe200078e000c */
[----:B0-----:R-:W2:Y:S04]  /*0290*/  LDG.E R15, desc[UR6][R20.64] ;  /* 0x00000006140f7981 */ /* 0x001ea8000c1e1900 */
[----:B------:R0:W2:Y:S01]  /*02a0*/  LDG.E R9, desc[UR6][R16.64] ;  /* 0x0000000610097981 */ /* 0x0000a2000c1e1900 */
[C---:B------:R-:W-:Y:S02]  /*02b0*/  VIADD R29, R4.reuse, 0x600 ;  /* 0x00000600041d7836 */ /* 0x040fe40000000000 */
[C---:B------:R-:W-:Y:S01]  /*02c0*/  VIADD R27, R4.reuse, 0x300 ;  /* 0x00000300041b7836 */ /* 0x040fe20000000000 */
[C---:B------:R-:W-:Y:S01]  /*02d0*/  IADD3 R28, PT, PT, R4.reuse, 0x800, RZ ;  /* 0x00000800041c7810 */ /* 0x040fe20007ffe0ff */
[----:B------:R-:W-:-:S02]  /*02e0*/  VIADD R11, R4, 0x200 ;  /* 0x00000200040b7836 */ /* 0x000fc40000000000 */
[----:B------:R-:W-:-:S04]  /*02f0*/  IMAD.WIDE.U32 R26, R27, 0x4, R12 ;  /* 0x000000041b1a7825 */ /* 0x000fc800078e000c */
[--C-:B0-----:R-:W-:Y:S02]  /*0300*/  IMAD.WIDE.U32 R16, R29, 0x4, R12.reuse ;  /* 0x000000041d107825 */ /* 0x101fe400078e000c */
[----:B------:R-:W3:Y:S02]  /*0310*/  LDG.E R26, desc[UR6][R26.64] ;  /* 0x000000061a1a7981 */ /* 0x000ee4000c1e1900 */
[C---:B------:R-:W-:Y:S02]  /*0320*/  VIADD R19, R4.reuse, 0x400 ;  /* 0x0000040004137836 */ /* 0x040fe40000000000 */
[C---:B------:R-:W-:Y:S01]  /*0330*/  VIADD R23, R4.reuse, 0x500 ;  /* 0x0000050004177836 */ /* 0x040fe20000000000 */
[----:B------:R0:W4:Y:S01]  /*0340*/  LDG.E R22, desc[UR6][R16.64] ;  /* 0x0000000610167981 */ /* 0x000122000c1e1900 */
[----:B------:R-:W-:Y:S02]  /*0350*/  VIADD R29, R4, 0x700 ;  /* 0x00000700041d7836 */ /* 0x000fe40000000000 */
[----:B------:R-:W-:-:S04]  /*0360*/  IMAD.WIDE.U32 R10, R11, 0x4, R12 ;  /* 0x000000040b0a7825 */ /* 0x000fc800078e000c */
[--C-:B------:R-:W-:Y:S01]  /*0370*/  IMAD.WIDE.U32 R18, R19, 0x4, R12.reuse ;  /* 0x0000000413127825 */ /* 0x100fe200078e000c */
[----:B------:R1:W3:Y:S03]  /*0380*/  LDG.E R25, desc[UR6][R10.64] ;  /* 0x000000060a197981 */ /* 0x0002e6000c1e1900 */
[--C-:B------:R-:W-:Y:S01]  /*0390*/  IMAD.WIDE.U32 R20, R23, 0x4, R12.reuse ;  /* 0x0000000417147825 */ /* 0x100fe200078e000c */
[----:B------:R-:W4:Y:S03]  /*03a0*/  LDG.E R24, desc[UR6][R18.64] ;  /* 0x0000000612187981 */ /* 0x000f26000c1e1900 */
[--C-:B0-----:R-:W-:Y:S01]  /*03b0*/  IMAD.WIDE.U32 R16, R29, 0x4, R12.reuse ;  /* 0x000000041d107825 */ /* 0x101fe200078e000c */
[----:B------:R0:W4:Y:S03]  /*03c0*/  LDG.E R23, desc[UR6][R20.64] ;  /* 0x0000000614177981 */ /* 0x000126000c1e1900 */
[----:B------:R-:W-:Y:S01]  /*03d0*/  IMAD.WIDE.U32 R28, R28, 0x4, R12 ;  /* 0x000000041c1c7825 */ /* 0x000fe200078e000c */
[----:B------:R-:W4:Y:S03]  /*03e0*/  LDG.E R19, desc[UR6][R16.64] ;  /* 0x0000000610137981 */ /* 0x000f26000c1e1900 */
[----:B------:R-:W-:-:S02]  /*03f0*/  VIADD R27, R4, 0xa00 ;  /* 0x00000a00041b7836 */ /* 0x000fc40000000000 */
[----:B-1----:R-:W-:Y:S01]  /*0400*/  VIADD R11, R4, 0x900 ;  /* 0x00000900040b7836 */ /* 0x002fe20000000000 */
[----:B------:R1:W4:Y:S01]  /*0410*/  LDG.E R18, desc[UR6][R28.64] ;  /* 0x000000061c127981 */ /* 0x000322000c1e1900 */
[----:B0-----:R-:W-:-:S04]  /*0420*/  IMAD.WIDE.U32 R20, R27, 0x4, R12 ;  /* 0x000000041b147825 */ /* 0x001fc800078e000c */
[----:B------:R-:W-:Y:S02]  /*0430*/  VIADD R27, R4, 0xb00 ;  /* 0x00000b00041b7836 */ /* 0x000fe40000000000 */
[----:B------:R-:W-:-:S04]  /*0440*/  IMAD.WIDE.U32 R10, R11, 0x4, R12 ;  /* 0x000000040b0a7825 */ /* 0x000fc800078e000c */
[----:B-1----:R-:W-:Y:S02]  /*0450*/  VIADD R29, R4, 0xc00 ;  /* 0x00000c00041d7836 */ /* 0x002fe40000000000 */
[----:B------:R-:W4:Y:S02]  /*0460*/  LDG.E R11, desc[UR6][R10.64] ;  /* 0x000000060a0b7981 */ /* 0x000f24000c1e1900 */
[----:B------:R-:W-:-:S06]  /*0470*/  IMAD.WIDE.U32 R16, R29, 0x4, R12 ;  /* 0x000000041d107825 */ /* 0x000fcc00078e000c */
[----:B------:R0:W4:Y:S04]  /*0480*/  LDG.E R16, desc[UR6][R16.64] ;  /* 0x0000000610107981 */ /* 0x000128000c1e1900 */
[----:B------:R1:W4:Y:S01]  /*0490*/  LDG.E R10, desc[UR6][R20.64] ;  /* 0x00000006140a7981 */ /* 0x000322000c1e1900 */
[----:B0-----:R-:W-:Y:S01]  /*04a0*/  VIADD R17, R4, 0xf00 ;  /* 0x00000f0004117836 */ /* 0x001fe20000000000 */
[----:B--2--5:R-:W-:Y:S01]  /*04b0*/  IADD3 R9, PT, PT, R15, R9, R14 ;  /* 0x000000090f097210 */ /* 0x024fe20007ffe00e */
[----:B------:R-:W-:-:S04]  /*04c0*/  IMAD.WIDE.U32 R14, R27, 0x4, R12 ;  /* 0x000000041b0e7825 */ /* 0x000fc800078e000c */
[----:B------:R-:W-:Y:S02]  /*04d0*/  VIADD R27, R4, 0xd00 ;  /* 0x00000d00041b7836 */ /* 0x000fe40000000000 */
[----:B------:R-:W2:Y:S02]  /*04e0*/  LDG.E R15, desc[UR6][R14.64] ;  /* 0x000000060e0f7981 */ /* 0x000ea4000c1e1900 */
[----:B------:R-:W-:-:S04]  /*04f0*/  IMAD.WIDE.U32 R28, R27, 0x4, R12 ;  /* 0x000000041b1c7825 */ /* 0x000fc800078e000c */
[----:B------:R-:W-:Y:S02]  /*0500*/  VIADD R27, R4, 0xe00 ;  /* 0x00000e00041b7836 */ /* 0x000fe40000000000 */
[----:B------:R-:W2:Y:S02]  /*0510*/  LDG.E R29, desc[UR6][R28.64] ;  /* 0x000000061c1d7981 */ /* 0x000ea4000c1e1900 */
[----:B-1----:R-:W-:-:S04]  /*0520*/  IMAD.WIDE.U32 R20, R27, 0x4, R12 ;  /* 0x000000041b147825 */ /* 0x002fc800078e000c */
[----:B------:R-:W-:Y:S02]  /*0530*/  IMAD.WIDE.U32 R12, R17, 0x4, R12 ;  /* 0x00000004110c7825 */ /* 0x000fe400078e000c */
[----:B------:R-:W2:Y:S04]  /*0540*/  LDG.E R20, desc[UR6][R20.64] ;  /* 0x0000000614147981 */ /* 0x000ea8000c1e1900 */
[----:B------:R-:W2:Y:S01]  /*0550*/  LDG.E R12, desc[UR6][R12.64] ;  /* 0x000000060c0c7981 */ /* 0x000ea2000c1e1900 */
[----:B---3--:R-:W-:Y:S02]  /*0560*/  IADD3 R9, PT, PT, R26, R25, R9 ;  /* 0x000000191a097210 */ /* 0x008fe40007ffe009 */
[----:B------:R-:W-:Y:S02]  /*0570*/  IADD3 R8, PT, PT, R8, 0x10, RZ ;  /* 0x0000001008087810 */ /* 0x000fe40007ffe0ff */
[----:B----4-:R-:W-:-:S02]  /*0580*/  IADD3 R9, PT, PT, R23, R24, R9 ;  /* 0x0000001817097210 */ /* 0x010fc40007ffe009 */
[----:B------:R-:W-:Y:S02]  /*0590*/  ISETP.NE.AND P0, PT, R8, RZ, PT ;  /* 0x000000ff0800720c */ /* 0x000fe40003f05270 */
[----:B------:R-:W-:Y:S01]  /*05a0*/  IADD3 R9, PT, PT, R19, R22, R9 ;  /* 0x0000001613097210 */ /* 0x000fe20007ffe009 */
[----:B------:R-:W-:Y:S02]  /*05b0*/  VIADD R7, R7, 0x1000 ;  /* 0x0000100007077836 */ /* 0x000fe40000000000 */
[----:B------:R-:W-:Y:S01]  /*05c0*/  VIADD R4, R4, 0x1000 ;  /* 0x0000100004047836 */ /* 0x000fe20000000000 */
[----:B------:R-:W-:-:S04]  /*05d0*/  IADD3 R9, PT, PT, R11, R18, R9 ;  /* 0x000000120b097210 */ /* 0x000fc80007ffe009 */
[----:B--2---:R-:W-:-:S04]  /*05e0*/  IADD3 R9, PT, PT, R15, R10, R9 ;  /* 0x0000000a0f097210 */ /* 0x004fc80007ffe009 */
[----:B------:R-:W-:-:S04]  /*05f0*/  IADD3 R9, PT, PT, R29, R16, R9 ;  /* 0x000000101d097210 */ /* 0x000fc80007ffe009 */
[----:B------:R-:W-:Y:S01]  /*0600*/  IADD3 R14, PT, PT, R12, R20, R9 ;  /* 0x000000140c0e7210 */ /* 0x000fe20007ffe009 */
[----:B------:R-:W-:Y:S06]  /*0610*/  @P0 BRA `(.L_x_404) ;  /* 0xfffffffc000c0947 */ /* 0x000fec000383ffff */
[----:B------:R-:W-:Y:S05]  /*0620*/  BSYNC.RECONVERGENT B3 ;  /* 0x0000000000037941 */ /* 0x000fea0003800200 */
.L_x_403:
[----:B------:R-:W-:-:S07]  /*0630*/  VIADD R4, R7, 0xfffff800 ;  /* 0xfffff80007047836 */ /* 0x000fce0000000000 */
.L_x_402:
[----:B------:R-:W-:Y:S05]  /*0640*/  BSYNC.RECONVERGENT B2 ;  /* 0x0000000000027941 */ /* 0x000fea0003800200 */
.L_x_401:
[----:B------:R-:W-:-:S13]  /*0650*/  ISETP.NE.AND P0, PT, R6, RZ, PT ;  /* 0x000000ff0600720c */ /* 0x000fda0003f05270 */
[----:B------:R-:W-:Y:S05]  /*0660*/  @!P0 BRA `(.L_x_400) ;  /* 0x0000000400188947 */ /* 0x000fea0003800000 */
[----:B------:R-:W-:Y:S01]  /*0670*/  ISETP.GE.U32.AND P0, PT, R6, 0x8, PT ;  /* 0x000000080600780c */ /* 0x000fe20003f06070 */
[----:B------:R-:W-:Y:S01]  /*0680*/  BSSY.RECONVERGENT B2, `(.L_x_405) ;  /* 0x0000022000027945 */ /* 0x000fe20003800200 */
[----:B------:R-:W-:-:S04]  /*0690*/  LOP3.LUT R24, R5, 0x7, RZ, 0xc0, !PT ;  /* 0x0000000705187812 */ /* 0x000fc800078ec0ff */
[----:B------:R-:W-:-:S07]  /*06a0*/  ISETP.NE.AND P1, PT, R24, RZ, PT ;  /* 0x000000ff1800720c */ /* 0x000fce0003f25270 */
[----:B------:R-:W-:Y:S06]  /*06b0*/  @!P0 BRA `(.L_x_406) ;  /* 0x0000000000788947 */ /* 0x000fec0003800000 */
[----:B------:R-:W1:Y:S01]  /*06c0*/  LDC.64 R10, c[0x0][0x380] ;  /* 0x0000e000ff0a7b82 */ /* 0x000e620000000a00 */
[----:B------:R-:W-:-:S04]  /*06d0*/  IMAD R27, R3, 0x1000, R4 ;  /* 0x00001000031b7824 */ /* 0x000fc800078e0204 */
[C---:B------:R-:W-:Y:S02]  /*06e0*/  VIADD R21, R27.reuse, 0x100 ;  /* 0x000001001b157836 */ /* 0x040fe40000000000 */
[C---:B------:R-:W-:Y:S02]  /*06f0*/  VIADD R17, R27.reuse, 0x300 ;  /* 0x000003001b117836 */ /* 0x040fe40000000000 */
[C---:B------:R-:W-:Y:S01]  /*0700*/  VIADD R23, R27.reuse, 0x200 ;  /* 0x000002001b177836 */ /* 0x040fe20000000000 */
[C---:B------:R-:W-:Y:S01]  /*0710*/  IADD3 R7, PT, PT, R27.reuse, 0x400, RZ ;  /* 0x000004001b077810 */ /* 0x040fe20007ffe0ff */
[C---:B------:R-:W-:Y:S02]  /*0720*/  VIADD R9, R27.reuse, 0x500 ;  /* 0x000005001b097836 */ /* 0x040fe40000000000 */
[C---:B------:R-:W-:Y:S02]  /*0730*/  VIADD R25, R27.reuse, 0x600 ;  /* 0x000006001b197836 */ /* 0x040fe40000000000 */
[----:B-1----:R-:W-:-:S04]  /*0740*/  IMAD.WIDE.U32 R12, R27, 0x4, R10 ;  /* 0x000000041b0c7825 */ /* 0x002fc800078e000a */
[--C-:B------:R-:W-:Y:S01]  /*0750*/  IMAD.WIDE.U32 R20, R21, 0x4, R10.reuse ;  /* 0x0000000415147825 */ /* 0x100fe200078e000a */
[----:B0-----:R0:W2:Y:S03]  /*0760*/  LDG.E R15, desc[UR6][R12.64] ;  /* 0x000000060c0f7981 */ /* 0x0010a6000c1e1900 */
[--C-:B------:R-:W-:Y:S01]  /*0770*/  IMAD.WIDE.U32 R16, R17, 0x4, R10.reuse ;  /* 0x0000000411107825 */ /* 0x100fe200078e000a */
[----:B------:R-:W2:Y:S03]  /*0780*/  LDG.E R18, desc[UR6][R20.64] ;  /* 0x0000000614127981 */ /* 0x000ea6000c1e1900 */
[----:B------:R-:W-:Y:S02]  /*0790*/  IMAD.WIDE.U32 R22, R23, 0x4, R10 ;  /* 0x0000000417167825 */ /* 0x000fe400078e000a */
[----:B------:R-:W3:Y:S02]  /*07a0*/  LDG.E R16, desc[UR6][R16.64] ;  /* 0x0000000610107981 */ /* 0x000ee4000c1e1900 */
[----:B------:R-:W-:-:S02]  /*07b0*/  VIADD R27, R27, 0x700 ;  /* 0x000007001b1b7836 */ /* 0x000fc40000000000 */
[--C-:B------:R-:W-:Y:S01]  /*07c0*/  IMAD.WIDE.U32 R6, R7, 0x4, R10.reuse ;  /* 0x0000000407067825 */ /* 0x100fe200078e000a */
[----:B------:R-:W3:Y:S03]  /*07d0*/  LDG.E R19, desc[UR6][R22.64] ;  /* 0x0000000616137981 */ /* 0x000ee6000c1e1900 */
[--C-:B------:R-:W-:Y:S02]  /*07e0*/  IMAD.WIDE.U32 R8, R9, 0x4, R10.reuse ;  /* 0x0000000409087825 */ /* 0x100fe400078e000a */
[----:B------:R-:W4:Y:S02]  /*07f0*/  LDG.E R7, desc[UR6][R6.64] ;  /* 0x0000000606077981 */ /* 0x000f24000c1e1900 */
[--C-:B0-----:R-:W-:Y:S02]  /*0800*/  IMAD.WIDE.U32 R12, R25, 0x4, R10.reuse ;  /* 0x00000004190c7825 */ /* 0x101fe400078e000a */
[----:B------:R-:W4:Y:S02]  /*0810*/  LDG.E R8, desc[UR6][R8.64] ;  /* 0x0000000608087981 */ /* 0x000f24000c1e1900 */
[----:B------:R-:W-:-:S02]  /*0820*/  IMAD.WIDE.U32 R10, R27, 0x4, R10 ;  /* 0x000000041b0a7825 */ /* 0x000fc400078e000a */
[----:B------:R-:W4:Y:S04]  /*0830*/  LDG.E R13, desc[UR6][R12.64] ;  /* 0x000000060c0d7981 */ /* 0x000f28000c1e1900 */
[----:B------:R-:W4:Y:S01]  /*0840*/  LDG.E R10, desc[UR6][R10.64] ;  /* 0x000000060a0a7981 */ /* 0x000f22000c1e1900 */
[----:B------:R-:W-:Y:S01]  /*0850*/  VIADD R4, R4, 0x800 ;  /* 0x0000080004047836 */ /* 0x000fe20000000000 */
[----:B--2--5:R-:W-:-:S04]  /*0860*/  IADD3 R18, PT, PT, R18, R15, R14 ;  /* 0x0000000f12127210 */ /* 0x024fc80007ffe00e */
[----:B---3--:R-:W-:-:S04]  /*0870*/  IADD3 R18, PT, PT, R16, R19, R18 ;  /* 0x0000001310127210 */ /* 0x008fc80007ffe012 */
[----:B----4-:R-:W-:-:S04]  /*0880*/  IADD3 R18, PT, PT, R8, R7, R18 ;  /* 0x0000000708127210 */ /* 0x010fc80007ffe012 */
[----:B------:R-:W-:-:S07]  /*0890*/  IADD3 R14, PT, PT, R10, R13, R18 ;  /* 0x0000000d0a0e7210 */ /* 0x000fce0007ffe012 */
.L_x_406:
[----:B------:R-:W-:Y:S05]  /*08a0*/  BSYNC.RECONVERGENT B2 ;  /* 0x0000000000027941 */ /* 0x000fea0003800200 */
.L_x_405:
        /* <DEDUP_REMOVED lines=8> */
[C---:B------:R-:W-:Y:S01]  /*0930*/  VIADD R13, R11.reuse, 0x100 ;  /* 0x000001000b0d7836 */ /* 0x040fe20000000000 */
[C---:B------:R-:W-:Y:S01]  /*0940*/  IADD3 R17, PT, PT, R11.reuse, 0x300, RZ ;  /* 0x000003000b117810 */ /* 0x040fe20007ffe0ff */
[C---:B0-----:R-:W-:Y:S02]  /*0950*/  VIADD R15, R11.reuse, 0x200 ;  /* 0x000002000b0f7836 */ /* 0x041fe40000000000 */
[----:B-1----:R-:W-:-:S04]  /*0960*/  IMAD.WIDE.U32 R8, R11, 0x4, R6 ;  /* 0x000000040b087825 */ /* 0x002fc800078e0006 */
[--C-:B------:R-:W-:Y:S02]  /*0970*/  IMAD.WIDE.U32 R10, R13, 0x4, R6.reuse ;  /* 0x000000040d0a7825 */ /* 0x100fe400078e0006 */
[----:B------:R-:W2:Y:S02]  /*0980*/  LDG.E R9, desc[UR6][R8.64] ;  /* 0x0000000608097981 */ /* 0x000ea4000c1e1900 */
[--C-:B------:R-:W-:Y:S02]  /*0990*/  IMAD.WIDE.U32 R12, R15, 0x4, R6.reuse ;  /* 0x000000040f0c7825 */ /* 0x100fe400078e0006 */
[----:B------:R-:W2:Y:S02]  /*09a0*/  LDG.E R10, desc[UR6][R10.64] ;  /* 0x000000060a0a7981 */ /* 0x000ea4000c1e1900 */
[----:B------:R-:W-:Y:S02]  /*09b0*/  IMAD.WIDE.U32 R6, R17, 0x4, R6 ;  /* 0x0000000411067825 */ /* 0x000fe400078e0006 */
[----:B------:R-:W3:Y:S04]  /*09c0*/  LDG.E R13, desc[UR6][R12.64] ;  /* 0x000000060c0d7981 */ /* 0x000ee8000c1e1900 */
[----:B------:R-:W3:Y:S01]  /*09d0*/  LDG.E R6, desc[UR6][R6.64] ;  /* 0x0000000606067981 */ /* 0x000ee2000c1e1900 */
[----:B------:R-:W-:Y:S01]  /*09e0*/  VIADD R4, R4, 0x400 ;  /* 0x0000040004047836 */ /* 0x000fe20000000000 */
[----:B--2--5:R-:W-:-:S04]  /*09f0*/  IADD3 R14, PT, PT, R10, R9, R14 ;  /* 0x000000090a0e7210 */ /* 0x024fc80007ffe00e */
[----:B---3--:R-:W-:-:S07]  /*0a00*/  IADD3 R14, PT, PT, R6, R13, R14 ;  /* 0x0000000d060e7210 */ /* 0x008fce0007ffe00e */
.L_x_408:
[----:B------:R-:W-:Y:S05]  /*0a10*/  BSYNC.RECONVERGENT B2 ;  /* 0x0000000000027941 */ /* 0x000fea0003800200 */
.L_x_407:
[----:B------:R-:W-:Y:S05]  /*0a20*/  @!P1 BRA `(.L_x_400) ;  /* 0x0000000000289947 */ /* 0x000fea0003800000 */
[----:B------:R-:W1:Y:S01]  /*0a30*/  LDC.64 R6, c[0x0][0x380] ;  /* 0x0000e000ff067b82 */ /* 0x000e620000000a00 */
[----:B------:R-:W-:Y:S02]  /*0a40*/  IMAD R9, R3, 0x1000, R4 ;  /* 0x0000100003097824 */ /* 0x000fe400078e0204 */
[----:B------:R-:W-:-:S07]  /*0a50*/  IMAD.MOV R8, RZ, RZ, -R5 ;  /* 0x000000ffff087224 */ /* 0x000fce00078e0a05 */
.L_x_409:
[----:B-1----:R-:W-:-:S06]  /*0a60*/  IMAD.WIDE.U32 R4, R9, 0x4, R6 ;  /* 0x0000000409047825 */ /* 0x002fcc00078e0006 */
[----:B------:R-:W2:Y:S01]  /*0a70*/  LDG.E R5, desc[UR6][R4.64] ;  /* 0x0000000604057981 */ /* 0x000ea2000c1e1900 */
[----:B------:R-:W-:Y:S02]  /*0a80*/  VIADD R8, R8, 0x1 ;  /* 0x0000000108087836 */ /* 0x000fe40000000000 */
[----:B------:R-:W-:-:S03]  /*0a90*/  VIADD R9, R9, 0x100 ;  /* 0x0000010009097836 */ /* 0x000fc60000000000 */
[----:B------:R-:W-:Y:S01]  /*0aa0*/  ISETP.NE.AND P0, PT, R8, RZ, PT ;  /* 0x000000ff0800720c */ /* 0x000fe20003f05270 */
[----:B--2--5:R-:W-:-:S12]  /*0ab0*/  IMAD.IADD R14, R5, 0x1, R14 ;  /* 0x00000001050e7824 */ /* 0x024fd800078e020e */
[----:B------:R-:W-:Y:S05]  /*0ac0*/  @P0 BRA `(.L_x_409) ;  /* 0xfffffffc00e40947 */ /* 0x000fea000383ffff */
.L_x_400:
[----:B------:R-:W-:Y:S05]  /*0ad0*/  BSYNC.RECONVERGENT B1 ;  /* 0x0000000000017941 */ /* 0x000fea0003800200 */
.L_x_399:
[----:B------:R-:W-:-:S13]  /*0ae0*/  ISETP.GE.U32.AND P0, PT, R0, 0x100, PT ;  /* 0x000001000000780c */ /* 0x000fda0003f06070 */
[----:B------:R-:W-:Y:S05]  /*0af0*/  @!P0 BRA `(.L_x_410) ;  /* 0x0000000000ac8947 */ /* 0x000fea0003800000 */
[----:B------:R-:W1:Y:S01]  /*0b00*/  S2R R8, SR_LANEID ;  /* 0x0000000000087919 */ /* 0x000e620000000000 */
[----:B-----5:R-:W2:Y:S01]  /*0b10*/  SHFL.DOWN PT, R0, R14, 0x1, 0x1f ;  /* 0x08201f000e007f89 */ /* 0x020ea200000e0000 */
[C---:B-1----:R-:W-:Y:S02]  /*0b20*/  ISETP.GT.AND P0, PT, R8.reuse, 0x1e, PT ;  /* 0x0000001e0800780c */ /* 0x042fe40003f04270 */
[----:B------:R-:W-:Y:S02]  /*0b30*/  ISETP.NE.AND P1, PT, R8, RZ, PT ;  /* 0x000000ff0800720c */ /* 0x000fe40003f25270 */
[----:B--2---:R-:W-:Y:S02]  /*0b40*/  SEL R5, R0, RZ, !P0 ;  /* 0x000000ff00057207 */ /* 0x004fe40004000000 */
[----:B------:R-:W-:Y:S02]  /*0b50*/  ISETP.GT.AND P0, PT, R8, 0x1d, PT ;  /* 0x0000001d0800780c */ /* 0x000fe40003f04270 */
[----:B------:R-:W-:-:S05]  /*0b60*/  IADD3 R5, PT, PT, R5, R14, RZ ;  /* 0x0000000e05057210 */ /* 0x000fca0007ffe0ff */
[----:B------:R-:W1:Y:S02]  /*0b70*/  SHFL.DOWN PT, R0, R5, 0x2, 0x1f ;  /* 0x08401f0005007f89 */ /* 0x000e6400000e0000 */
[----:B------:R-:W-:Y:S01]  /*0b80*/  @!P1 MOV R6, 0x400 ;  /* 0x0000040000069802 */ /* 0x000fe20000000f00 */
[----:B------:R-:W2:Y:S01]  /*0b90*/  @!P1 S2R R9, SR_CgaCtaId ;  /* 0x0000000000099919 */ /* 0x000ea20000008800 */
[----:B-1----:R-:W-:Y:S02]  /*0ba0*/  SEL R0, R0, RZ, !P0 ;  /* 0x000000ff00007207 */ /* 0x002fe40004000000 */
[----:B------:R-:W-:-:S03]  /*0bb0*/  ISETP.GT.AND P0, PT, R8, 0x1b, PT ;  /* 0x0000001b0800780c */ /* 0x000fc60003f04270 */
[----:B------:R-:W-:-:S05]  /*0bc0*/  IMAD.IADD R0, R5, 0x1, R0 ;  /* 0x0000000105007824 */ /* 0x000fca00078e0200 */
[----:B------:R-:W1:Y:S01]  /*0bd0*/  SHFL.DOWN PT, R4, R0, 0x4, 0x1f ;  /* 0x08801f0000047f89 */ /* 0x000e6200000e0000 */
[----:B--2---:R-:W-:Y:S02]  /*0be0*/  @!P1 LEA R9, R9, R6, 0x18 ;  /* 0x0000000609099211 */ /* 0x004fe400078ec0ff */
[----:B-1----:R-:W-:Y:S02]  /*0bf0*/  SEL R7, R4, RZ, !P0 ;  /* 0x000000ff04077207 */ /* 0x002fe40004000000 */
[----:B------:R-:W-:-:S03]  /*0c00*/  ISETP.GT.AND P0, PT, R8, 0x17, PT ;  /* 0x000000170800780c */ /* 0x000fc60003f04270 */
[----:B------:R-:W-:Y:S01]  /*0c10*/  IMAD.IADD R7, R0, 0x1, R7 ;  /* 0x0000000100077824 */ /* 0x000fe200078e0207 */
[----:B------:R-:W-:-:S04]  /*0c20*/  @!P1 SHF.R.U32.HI R0, RZ, 0x3, R2 ;  /* 0x00000003ff009819 */ /* 0x000fc80000011602 */
[----:B------:R-:W1:Y:S01]  /*0c30*/  SHFL.DOWN PT, R4, R7, 0x8, 0x1f ;  /* 0x09001f0007047f89 */ /* 0x000e6200000e0000 */
[----:B------:R-:W-:-:S05]  /*0c40*/  @!P1 LOP3.LUT R0, R0, 0x7c, RZ, 0xc0, !PT ;  /* 0x0000007c00009812 */ /* 0x000fca00078ec0ff */
[----:B------:R-:W-:Y:S01]  /*0c50*/  @!P1 IMAD.IADD R0, R0, 0x1, R9 ;  /* 0x0000000100009824 */ /* 0x000fe200078e0209 */
[----:B-1----:R-:W-:Y:S02]  /*0c60*/  SEL R4, R4, RZ, !P0 ;  /* 0x000000ff04047207 */ /* 0x002fe40004000000 */
[----:B------:R-:W-:-:S03]  /*0c70*/  ISETP.GT.AND P0, PT, R8, 0xf, PT ;  /* 0x0000000f0800780c */ /* 0x000fc60003f04270 */
[----:B------:R-:W-:-:S05]  /*0c80*/  IMAD.IADD R4, R7, 0x1, R4 ;  /* 0x0000000107047824 */ /* 0x000fca00078e0204 */
[----:B------:R-:W1:Y:S02]  /*0c90*/  SHFL.DOWN PT, R5, R4, 0x10, 0x1f ;  /* 0x0a001f0004057f89 */ /* 0x000e6400000e0000 */
[----:B-1----:R-:W-:Y:S02]  /*0ca0*/  SEL R5, R5, RZ, !P0 ;  /* 0x000000ff05057207 */ /* 0x002fe40004000000 */
        /* <DEDUP_REMOVED lines=8> */
[----:B--2---:R-:W-:Y:S04]  /*0d30*/  LDS R0, [UR4+0xc] ;  /* 0x00000c04ff007984 */ /* 0x004fe80008000800 */
[----:B------:R-:W1:Y:S04]  /*0d40*/  LDS.128 R4, [UR4+0x10] ;  /* 0x00001004ff047984 */ /* 0x000e680008000c00 */
[----:B------:R-:W2:Y:S01]  /*0d50*/  LDS.64 R8, [UR4+0x20] ;  /* 0x00002004ff087984 */ /* 0x000ea20008000a00 */
[----:B-1----:R-:W-:-:S04]  /*0d60*/  IADD3 R0, PT, PT, R4, R0, R11 ;  /* 0x0000000004007210 */ /* 0x002fc80007ffe00b */
[----:B------:R-:W-:-:S04]  /*0d70*/  IADD3 R0, PT, PT, R6, R0, R5 ;  /* 0x0000000006007210 */ /* 0x000fc80007ffe005 */
[----:B--2---:R-:W-:-:S05]  /*0d80*/  IADD3 R0, PT, PT, R8, R0, R7 ;  /* 0x0000000008007210 */ /* 0x004fca0007ffe007 */
[----:B------:R-:W-:Y:S01]  /*0d90*/  IMAD.IADD R11, R0, 0x1, R9 ;  /* 0x00000001000b7824 */ /* 0x000fe200078e0209 */
[----:B------:R-:W-:Y:S06]  /*0da0*/  BRA `(.L_x_411) ;  /* 0x00000014007c7947 */ /* 0x000fec0003800000 */
.L_x_410:
[----:B------:R-:W-:Y:S01]  /*0db0*/  LOP3.LUT R4, R2, 0x3e0, RZ, 0xc0, !PT ;  /* 0x000003e002047812 */ /* 0x000fe200078ec0ff */
[----:B------:R-:W1:Y:S03]  /*0dc0*/  S2R R10, SR_LANEID ;  /* 0x00000000000a7919 */ /* 0x000e660000000000 */
[----:B------:R-:W-:Y:S02]  /*0dd0*/  LOP3.LUT R7, RZ, R4, RZ, 0x33, !PT ;  /* 0x00000004ff077212 */ /* 0x000fe400078e33ff */
[----:B------:R-:W-:-:S03]  /*0de0*/  IADD3 R5, PT, PT, R4, 0x20, RZ ;  /* 0x0000002004057810 */ /* 0x000fc60007ffe0ff */
[----:B------:R-:W-:Y:S01]  /*0df0*/  IMAD.IADD R7, R0, 0x1, R7 ;  /* 0x0000000100077824 */ /* 0x000fe200078e0207 */
[----:B------:R-:W-:-:S04]  /*0e00*/  ISETP.GT.U32.AND P0, PT, R5, R0, PT ;  /* 0x000000000500720c */ /* 0x000fc80003f04070 */
[----:B------:R-:W-:-:S05]  /*0e10*/  SEL R7, R7, 0x1f, P0 ;  /* 0x0000001f07077807 */ /* 0x000fca0000000000 */
[----:B-----5:R-:W2:Y:S01]  /*0e20*/  SHFL.DOWN PT, R4, R14, 0x1, R7 ;  /* 0x082000000e047989 */ /* 0x020ea200000e0007 */
[CC--:B-1----:R-:W-:Y:S01]  /*0e30*/  ISETP.GE.AND P0, PT, R10.reuse, R7.reuse, PT ;  /* 0x000000070a00720c */ /* 0x0c2fe20003f06270 */
[C---:B------:R-:W-:Y:S01]  /*0e40*/  VIADD R6, R10.reuse, 0x2 ;  /* 0x000000020a067836 */ /* 0x040fe20000000000 */
[C---:B------:R-:W-:Y:S01]  /*0e50*/  ISETP.NE.AND P1, PT, R10.reuse, RZ, PT ;  /* 0x000000ff0a00720c */ /* 0x040fe20003f25270 */
[----:B------:R-:W-:Y:S01]  /*0e60*/  VIADD R8, R10, 0x4 ;  /* 0x000000040a087836 */ /* 0x000fe20000000000 */
[----:B--2---:R-:W-:Y:S02]  /*0e70*/  SEL R5, R4, RZ, !P0 ;  /* 0x000000ff04057207 */ /* 0x004fe40004000000 */
[----:B------:R-:W-:-:S03]  /*0e80*/  ISETP.GT.AND P0, PT, R6, R7, PT ;  /* 0x000000070600720c */ /* 0x000fc60003f04270 */
[----:B------:R-:W-:-:S06]  /*0e90*/  IMAD.IADD R4, R5, 0x1, R14 ;  /* 0x0000000105047824 */ /* 0x000fcc00078e020e */
[----:B------:R-:W1:Y:S01]  /*0ea0*/  @!P1 S2R R11, SR_CgaCtaId ;  /* 0x00000000000b9919 */ /* 0x000e620000008800 */
[----:B------:R-:W-:Y:S01]  /*0eb0*/  @!P1 SHF.R.U32.HI R9, RZ, 0x3, R2 ;  /* 0x00000003ff099819 */ /* 0x000fe20000011602 */
[----:B------:R-:W2:Y:S03]  /*0ec0*/  SHFL.DOWN PT, R5, R4, 0x2, R7 ;  /* 0x0840000004057989 */ /* 0x000ea600000e0007 */
[----:B------:R-:W-:Y:S02]  /*0ed0*/  @!P1 LOP3.LUT R9, R9, 0x7c, RZ, 0xc0, !PT ;  /* 0x0000007c09099812 */ /* 0x000fe400078ec0ff */
[----:B--2---:R-:W-:Y:S02]  /*0ee0*/  SEL R5, R5, RZ, !P0 ;  /* 0x000000ff05057207 */ /* 0x004fe40004000000 */
[----:B------:R-:W-:-:S03]  /*0ef0*/  ISETP.GT.AND P0, PT, R8, R7, PT ;  /* 0x000000070800720c */ /* 0x000fc60003f04270 */
[----:B------:R-:W-:Y:S01]  /*0f00*/  IMAD.IADD R6, R4, 0x1, R5 ;  /* 0x0000000104067824 */ /* 0x000fe200078e0205 */
[----:B------:R-:W-:-:S04]  /*0f10*/  IADD3 R4, PT, PT, R10, 0x8, RZ ;  /* 0x000000080a047810 */ /* 0x000fc80007ffe0ff */
[----:B------:R-:W2:Y:S02]  /*0f20*/  SHFL.DOWN PT, R5, R6, 0x4, R7 ;  /* 0x0880000006057989 */ /* 0x000ea400000e0007 */
[----:B--2---:R-:W-:Y:S02]  /*0f30*/  SEL R5, R5, RZ, !P0 ;  /* 0x000000ff05057207 */ /* 0x004fe40004000000 */
[----:B------:R-:W-:-:S03]  /*0f40*/  ISETP.GT.AND P0, PT, R4, R7, PT ;  /* 0x000000070400720c */ /* 0x000fc60003f04270 */
[----:B------:R-:W-:Y:S02]  /*0f50*/  IMAD.IADD R8, R6, 0x1, R5 ;  /* 0x0000000106087824 */ /* 0x000fe400078e0205 */
[----:B------:R-:W-:Y:S01]  /*0f60*/  VIADD R6, R10, 0x10 ;  /* 0x000000100a067836 */ /* 0x000fe20000000000 */
[----:B------:R-:W-:Y:S02]  /*0f70*/  @!P1 MOV R10, 0x400 ;  /* 0x00000400000a9802 */ /* 0x000fe40000000f00 */
[----:B------:R-:W2:Y:S02]  /*0f80*/  SHFL.DOWN PT, R5, R8, 0x8, R7 ;  /* 0x0900000008057989 */ /* 0x000ea400000e0007 */
[----:B-1----:R-:W-:-:S05]  /*0f90*/  @!P1 LEA R10, R11, R10, 0x18 ;  /* 0x0000000a0b0a9211 */ /* 0x002fca00078ec0ff */
[----:B------:R-:W-:Y:S01]  /*0fa0*/  @!P1 IMAD.IADD R10, R9, 0x1, R10 ;  /* 0x00000001090a9824 */ /* 0x000fe200078e020a */
[----:B--2---:R-:W-:Y:S02]  /*0fb0*/  SEL R5, R5, RZ, !P0 ;  /* 0x000000ff05057207 */ /* 0x004fe40004000000 */
[----:B------:R-:W-:-:S03]  /*0fc0*/  ISETP.GT.AND P0, PT, R6, R7, PT ;  /* 0x000000070600720c */ /* 0x000fc60003f04270 */
[----:B------:R-:W-:-:S05]  /*0fd0*/  IMAD.IADD R4, R8, 0x1, R5 ;  /* 0x0000000108047824 */ /* 0x000fca00078e0205 */
[----:B------:R-:W1:Y:S02]  /*0fe0*/  SHFL.DOWN PT, R5, R4, 0x10, R7 ;  /* 0x0a00000004057989 */ /* 0x000e6400000e0007 */
[----:B-1----:R-:W-:Y:S02]  /*0ff0*/  SEL R5, R5, RZ, !P0 ;  /* 0x000000ff05057207 */ /* 0x002fe40004000000 */
[----:B------:R-:W-:-:S03]  /*1000*/  ISETP.NE.AND P0, PT, R2, RZ, PT ;  /* 0x000000ff0200720c */ /* 0x000fc60003f05270 */
[----:B------:R-:W-:-:S05]  /*1010*/  IMAD.IADD R11, R4, 0x1, R5 ;  /* 0x00000001040b7824 */ /* 0x000fca00078e0205 */
[----:B------:R1:W-:Y:S01]  /*1020*/  @!P1 STS [R10+0x8], R11 ;  /* 0x0000080b0a009388 */ /* 0x0003e20000000800 */
[----:B------:R-:W-:Y:S06]  /*1030*/  BAR.SYNC.DEFER_BLOCKING 0x0 ;  /* 0x0000000000007b1d */ /* 0x000fec0000010000 */
[----:B------:R-:W-:Y:S05]  /*1040*/  @P0 BRA `(.L_x_411) ;  /* 0x0000001000d40947 */ /* 0x000fea0003800000 */
[----:B------:R-:W2:Y:S01]  /*1050*/  S2UR UR5, SR_CgaCtaId ;  /* 0x00000000000579c3 */ /* 0x000ea20000008800 */
[----:B------:R-:W-:Y:S01]  /*1060*/  UMOV UR4, 0x400 ;  /* 0x0000040000047882 */ /* 0x000fe20000000000 */
[C---:B------:R-:W-:Y:S02]  /*1070*/  ISETP.GT.U32.AND P2, PT, R0.reuse, 0x40, PT ;  /* 0x000000400000780c */ /* 0x040fe40003f44070 */
[C---:B------:R-:W-:Y:S02]  /*1080*/  ISETP.GT.U32.AND P1, PT, R0.reuse, 0x20, PT ;  /* 0x000000200000780c */ /* 0x040fe40003f24070 */
[----:B------:R-:W-:Y:S01]  /*1090*/  ISETP.GT.U32.AND P3, PT, R0, 0x80, PT ;  /* 0x000000800000780c */ /* 0x000fe20003f64070 */
[----:B--2---:R-:W-:-:S09]  /*10a0*/  ULEA UR4, UR5, UR4, 0x18 ;  /* 0x0000000405047291 */ /* 0x004fd2000f8ec0ff */
[----:B------:R-:W2:Y:S04]  /*10b0*/  LDS.128 R4, [UR4+0x10] ;  /* 0x00001004ff047984 */ /* 0x000ea80008000c00 */
[----:B------:R-:W3:Y:S04]  /*10c0*/  LDS R2, [UR4+0xc] ;  /* 0x00000c04ff027984 */ /* 0x000ee80008000800 */
[----:B------:R-:W4:Y:S01]  /*10d0*/  LDS.64 R8, [UR4+0x20] ;  /* 0x00002004ff087984 */ /* 0x000f220008000a00 */
[----:B--2---:R-:W-:Y:S02]  /*10e0*/  SEL R4, R4, RZ, P2 ;  /* 0x000000ff04047207 */ /* 0x004fe40001000000 */
[----:B------:R-:W-:-:S02]  /*10f0*/  ISETP.GT.U32.AND P2, PT, R0, 0x60, PT ;  /* 0x000000600000780c */ /* 0x000fc40003f44070 */
[----:B---3--:R-:W-:Y:S02]  /*1100*/  SEL R2, R2, RZ, P1 ;  /* 0x000000ff02027207 */ /* 0x008fe40000800000 */
[----:B------:R-:W-:Y:S02]  /*1110*/  SEL R5, R5, RZ, P2 ;  /* 0x000000ff05057207 */ /* 0x000fe40001000000 */
[----:B------:R-:W-:Y:S02]  /*1120*/  IADD3 R2, PT, PT, R4, R2, R11 ;  /* 0x0000000204027210 */ /* 0x000fe40007ffe00b */
[----:B------:R-:W-:Y:S02]  /*1130*/  ISETP.GT.U32.AND P1, PT, R0, 0xa0, PT ;  /* 0x000000a00000780c */ /* 0x000fe40003f24070 */
[----:B------:R-:W-:Y:S02]  /*1140*/  SEL R6, R6, RZ, P3 ;  /* 0x000000ff06067207 */ /* 0x000fe40001800000 */
[----:B------:R-:W-:-:S02]  /*1150*/  ISETP.GT.U32.AND P2, PT, R0, 0xc0, PT ;  /* 0x000000c00000780c */ /* 0x000fc40003f44070 */
[----:B------:R-:W-:Y:S02]  /*1160*/  ISETP.GT.U32.AND P3, PT, R0, 0xe0, PT ;  /* 0x000000e00000780c */ /* 0x000fe40003f64070 */
[----:B------:R-:W-:Y:S02]  /*1170*/  SEL R7, R7, RZ, P1 ;  /* 0x000000ff07077207 */ /* 0x000fe40000800000 */
[----:B------:R-:W-:Y:S02]  /*1180*/  IADD3 R2, PT, PT, R6, R2, R5 ;  /* 0x0000000206027210 */ /* 0x000fe40007ffe005 */
[----:B----4-:R-:W-:Y:S02]  /*1190*/  SEL R8, R8, RZ, P2 ;  /* 0x000000ff08087207 */ /* 0x010fe40001000000 */
[----:B------:R-:W-:Y:S02]  /*11a0*/  SEL R9, R9, RZ, P3 ;  /* 0x000000ff09097207 */ /* 0x000fe40001800000 */
[----:B------:R-:W-:-:S05]  /*11b0*/  IADD3 R2, PT, PT, R8, R2, R7 ;  /* 0x0000000208027210 */ /* 0x000fca0007ffe007 */
[----:B-1----:R-:W-:Y:S01]  /*11c0*/  IMAD.IADD R11, R2, 0x1, R9 ;  /* 0x00000001020b7824 */ /* 0x002fe200078e0209 */
[----:B------:R-:W-:Y:S06]  /*11d0*/  BRA `(.L_x_411) ;  /* 0x0000001000707947 */ /* 0x000fec0003800000 */
.L_x_396:
[----:B------:R-:W0:Y:S01]  /*11e0*/  S2R R2, SR_TID.X ;  /* 0x0000000000027919 */ /* 0x000e220000002100 */
[----:B------:R-:W1:Y:S02]  /*11f0*/  LDCU.64 UR4, c[0x0][0x380] ;  /* 0x00007000ff0477ac */ /* 0x000e640008000a00 */
[----:B-1----:R-:W-:Y:S01]  /*1200*/  MOV R4, UR4 ;  /* 0x0000000400047c02 */ /* 0x002fe20008000f00 */
[----:B------:R-:W-:Y:S02]  /*1210*/  IMAD.U32 R5, RZ, RZ, UR5 ;  /* 0x00000005ff057e24 */ /* 0x000fe4000f8e00ff */
[----:B0-----:R-:W-:-:S04]  /*1220*/  IMAD R7, R3, 0x1000, R2 ;  /* 0x0000100003077824 */ /* 0x001fc800078e0202 */
[----:B------:R-:W-:-:S05]  /*1230*/  IMAD.WIDE.U32 R6, R7, 0x4, R4 ;  /* 0x0000000407067825 */ /* 0x000fca00078e0004 */
        /* <DEDUP_REMOVED lines=16> */
[----:B------:R-:W-:-:S02]  /*1340*/  ISETP.GE.U32.AND P0, PT, R0, R13, PT ;  /* 0x0000000d0000720c */ /* 0x000fc40003f06070 */
        /* <DEDUP_REMOVED lines=9> */
[----:B------:R-:W-:Y:S01]  /*13e0*/  IMAD R9, R3, 0x1000, R13 ;  /* 0x0000100003097824 */ /* 0x000fe200078e020d */
[----:B------:R-:W-:Y:S01]  /*13f0*/  LOP3.LUT R6, RZ, R2, RZ, 0x33, !PT ;  /* 0x00000002ff067212 */ /* 0x000fe200078e33ff */
[----:B------:R-:W-:Y:S01]  /*1400*/  VIADD R0, R8, 0xfffff000 ;  /* 0xfffff00008007836 */ /* 0x000fe20000000000 */
[----:B------:R-:W-:Y:S02]  /*1410*/  UMOV UR4, URZ ;  /* 0x000000ff00047c82 */ /* 0x000fe40008000000 */
[----:B------:R-:W-:Y:S02]  /*1420*/  IADD3 R6, PT, PT, -R13, R8, R6 ;  /* 0x000000080d067210 */ /* 0x000fe40007ffe106 */
[C---:B------:R-:W-:Y:S02]  /*1430*/  ISETP.GT.U32.AND P0, PT, R9.reuse, R0, PT ;  /* 0x000000000900720c */ /* 0x040fe40003f04070 */
[----:B------:R-:W-:Y:S01]  /*1440*/  IADD3 R7, PT, PT, R9, 0x800, R2 ;  /* 0x0000080009077810 */ /* 0x000fe20007ffe002 */
[----:B------:R-:W-:-:S02]  /*1450*/  IMAD.MOV.U32 R2, RZ, RZ, R9 ;  /* 0x000000ffff027224 */ /* 0x000fc400078e0009 */
[----:B------:R-:W-:-:S08]  /*1460*/  IMAD R6, R3, -0x1000, R6 ;  /* 0xfffff00003067824 */ /* 0x000fd000078e0206 */
[----:B------:R-:W-:Y:S05]  /*1470*/  @P0 BRA `(.L_x_413) ;  /* 0x00000000009c0947 */ /* 0x000fea0003800000 */
[----:B------:R-:W0:Y:S08]  /*1480*/  LDC R8, c[0x0][0x3a8] ;  /* 0x0000ea00ff087b82 */ /* 0x000e300000000800 */
[----:B------:R-:W1:Y:S02]  /*1490*/  LDC.64 R4, c[0x0][0x380] ;  /* 0x0000e000ff047b82 */ /* 0x000e640000000a00 */
.L_x_414:
[----:B------:R-:W2:Y:S02]  /*14a0*/  S2R R10, SR_TID.X ;  /* 0x00000000000a7919 */ /* 0x000ea40000002100 */
[----:B--2---:R-:W-:-:S04]  /*14b0*/  IMAD.IADD R11, R10, 0x1, R9 ;  /* 0x000000010a0b7824 */ /* 0x004fc800078e0209 */
[----:B-1----:R-:W-:-:S05]  /*14c0*/  IMAD.WIDE.U32 R10, R11, 0x4, R4 ;  /* 0x000000040b0a7825 */ /* 0x002fca00078e0004 */
        /* <DEDUP_REMOVED lines=10> */
[----:B------:R-:W5:Y:S01]  /*1570*/  LDG.E R21, desc[UR6][R10.64+0x2c00] ;  /* 0x002c00060a157981 */ /* 0x000f62000c1e1900 */
[----:B--2---:R-:W-:-:S03]  /*1580*/  IADD3 R20, PT, PT, R20, R18, R27 ;  /* 0x0000001214147210 */ /* 0x004fc60007ffe01b */
[----:B------:R-:W2:Y:S04]  /*1590*/  LDG.E R18, desc[UR6][R10.64+0x2800] ;  /* 0x002800060a127981 */ /* 0x000ea8000c1e1900 */
[----:B------:R-:W2:Y:S01]  /*15a0*/  LDG.E R27, desc[UR6][R10.64+0x3800] ;  /* 0x003800060a1b7981 */ /* 0x000ea2000c1e1900 */
[----:B---3--:R-:W-:-:S03]  /*15b0*/  IADD3 R24, PT, PT, R23, R22, R20 ;  /* 0x0000001617187210 */ /* 0x008fc60007ffe014 */
[----:B------:R-:W3:Y:S04]  /*15c0*/  LDG.E R23, desc[UR6][R10.64+0x3000] ;  /* 0x003000060a177981 */ /* 0x000ee8000c1e1900 */
[----:B------:R-:W3:Y:S04]  /*15d0*/  LDG.E R20, desc[UR6][R10.64+0x3400] ;  /* 0x003400060a147981 */ /* 0x000ee8000c1e1900 */
[----:B------:R-:W3:Y:S01]  /*15e0*/  LDG.E R22, desc[UR6][R10.64+0x3c00] ;  /* 0x003c00060a167981 */ /* 0x000ee2000c1e1900 */
[----:B----4-:R-:W-:-:S04]  /*15f0*/  IADD3 R14, PT, PT, R17, R14, R24 ;  /* 0x0000000e110e7210 */ /* 0x010fc80007ffe018 */
[----:B-----5:R-:W-:-:S04]  /*1600*/  IADD3 R14, PT, PT, R19, R16, R14 ;  /* 0x00000010130e7210 */ /* 0x020fc80007ffe00e */
[----:B------:R-:W-:Y:S02]  /*1610*/  IADD3 R12, PT, PT, R15, R12, R14 ;  /* 0x0000000c0f0c7210 */ /* 0x000fe40007ffe00e */
[----:B0-----:R-:W-:-:S04]  /*1620*/  IADD3 R14, PT, PT, -R9, R8, RZ ;  /* 0x00000008090e7210 */ /* 0x001fc80007ffe1ff */
[----:B------:R-:W-:Y:S02]  /*1630*/  ISETP.GE.U32.AND P0, PT, R14, R13, PT ;  /* 0x0000000d0e00720c */ /* 0x000fe40003f06070 */
[----:B--2---:R-:W-:-:S04]  /*1640*/  IADD3 R12, PT, PT, R21, R18, R12 ;  /* 0x00000012150c7210 */ /* 0x004fc80007ffe00c */
[----:B---3--:R-:W-:-:S04]  /*1650*/  IADD3 R12, PT, PT, R20, R23, R12 ;  /* 0x00000017140c7210 */ /* 0x008fc80007ffe00c */
[----:B------:R-:W-:-:S03]  /*1660*/  IADD3 R27, PT, PT, R22, R27, R12 ;  /* 0x0000001b161b7210 */ /* 0x000fc60007ffe00c */
[----:B------:R-:W-:Y:S05]  /*1670*/  @!P0 BRA `(.L_x_412) ;  /* 0x00000008009c8947 */ /* 0x000fea0003800000 */
[C---:B------:R-:W-:Y:S01]  /*1680*/  IMAD.IADD R9, R13.reuse, 0x1, R9 ;  /* 0x000000010d097824 */ /* 0x040fe200078e0209 */
[----:B------:R-:W-:Y:S01]  /*1690*/  UIADD3 UR4, UPT, UPT, UR4, 0x1, URZ ;  /* 0x0000000104047890 */ /* 0x000fe2000fffe0ff */
[----:B------:R-:W-:Y:S02]  /*16a0*/  IMAD.IADD R2, R13, 0x1, R2 ;  /* 0x000000010d027824 */ /* 0x000fe400078e0202 */
[----:B------:R-:W-:Y:S01]  /*16b0*/  IMAD.IADD R6, R6, 0x1, -R13 ;  /* 0x0000000106067824 */ /* 0x000fe200078e0a0d */
[----:B------:R-:W-:Y:S01]  /*16c0*/  ISETP.GT.U32.AND P0, PT, R9, R0, PT ;  /* 0x000000000900720c */ /* 0x000fe20003f04070 */
[----:B------:R-:W-:-:S12]  /*16d0*/  IMAD.IADD R7, R13, 0x1, R7 ;  /* 0x000000010d077824 */ /* 0x000fd800078e0207 */
[----:B------:R-:W-:Y:S05]  /*16e0*/  @!P0 BRA `(.L_x_414) ;  /* 0xfffffffc006c8947 */ /* 0x000fea000383ffff */
.L_x_413:
[----:B------:R-:W0:Y:S01]  /*16f0*/  S2R R13, SR_TID.X ;  /* 0x00000000000d7919 */ /* 0x000e220000002100 */
[----:B------:R-:W-:Y:S01]  /*1700*/  IMAD.IADD R0, R8, 0x1, -R9 ;  /* 0x0000000108007824 */ /* 0x000fe200078e0a09 */
[----:B------:R-:W-:Y:S04]  /*1710*/  BSSY.RECONVERGENT B1, `(.L_x_412) ;  /* 0x000009d000017945 */ /* 0x000fe80003800200 */
[----:B0-----:R-:W-:-:S04]  /*1720*/  ISETP.GE.AND P0, PT, R13, R0, PT ;  /* 0x000000000d00720c */ /* 0x001fc80003f06270 */
[----:B------:R-:W-:-:S13]  /*1730*/  ISETP.GE.U32.OR P0, PT, R9, R8, P0 ;  /* 0x000000080900720c */ /* 0x000fda0000706470 */
[----:B------:R-:W-:Y:S05]  /*1740*/  @P0 BRA `(.L_x_415) ;  /* 0x0000000800640947 */ /* 0x000fea0003800000 */
[----:B------:R-:W0:Y:S01]  /*1750*/  LDC R10, c[0x0][0x3ac] ;  /* 0x0000eb00ff0a7b82 */ /* 0x000e220000000800 */
[----:B------:R-:W-:Y:S01]  /*1760*/  LOP3.LUT R11, RZ, R13, RZ, 0x33, !PT ;  /* 0x0000000dff0b7212 */ /* 0x000fe200078e33ff */
[----:B------:R-:W-:Y:S06]  /*1770*/  BSSY.RECONVERGENT B2, `(.L_x_416) ;  /* 0x000004f000027945 */ /* 0x000fec0003800200 */
[----:B------:R-:W1:Y:S01]  /*1780*/  LDC R0, c[0x0][0x3ac] ;  /* 0x0000eb00ff007b82 */ /* 0x000e620000000800 */
[----:B0-----:R-:W-:-:S05]  /*1790*/  IMAD.SHL.U32 R10, R10, 0x1000, RZ ;  /* 0x000010000a0a7824 */ /* 0x001fca00078e00ff */
[----:B------:R-:W-:-:S04]  /*17a0*/  LEA R10, R3, R10, 0xc ;  /* 0x0000000a030a7211 */ /* 0x000fc800078e60ff */
[----:B------:R-:W-:Y:S01]  /*17b0*/  IADD3 R8, PT, PT, -R10, R8, R11 ;  /* 0x000000080a087210 */ /* 0x000fe20007ffe10b */
[----:B-1----:R-:W-:Y:S02]  /*17c0*/  IMAD R11, R0, UR4, RZ ;  /* 0x00000004000b7c24 */ /* 0x002fe4000f8e02ff */
[----:B------:R-:W-:Y:S02]  /*17d0*/  IMAD.MOV.U32 R0, RZ, RZ, R13 ;  /* 0x000000ffff007224 */ /* 0x000fe400078e000d */
[----:B------:R-:W-:-:S05]  /*17e0*/  IMAD R8, R11, -0x1000, R8 ;  /* 0xfffff0000b087824 */ /* 0x000fca00078e0208 */
[C---:B------:R-:W-:Y:S02]  /*17f0*/  ISETP.GE.U32.AND P0, PT, R8.reuse, 0xf00, PT ;  /* 0x00000f000800780c */ /* 0x040fe40003f06070 */
[----:B------:R-:W-:-:S04]  /*1800*/  LEA.HI R8, R8, 0x1, RZ, 0x18 ;  /* 0x0000000108087811 */ /* 0x000fc800078fc0ff */
[----:B------:R-:W-:-:S07]  /*1810*/  LOP3.LUT R10, R8, 0xf, RZ, 0xc0, !PT ;  /* 0x0000000f080a7812 */ /* 0x000fce00078ec0ff */
[----:B------:R-:W-:Y:S05]  /*1820*/  @!P0 BRA `(.L_x_417) ;  /* 0x00000004000c8947 */ /* 0x000fea0003800000 */
[----:B------:R-:W-:Y:S01]  /*1830*/  LEA.HI R0, R6, 0x1, RZ, 0x18 ;  /* 0x0000000106007811 */ /* 0x000fe200078fc0ff */
[----:B------:R-:W-:Y:S01]  /*1840*/  BSSY.RECONVERGENT B3, `(.L_x_418) ;  /* 0x0000040000037945 */ /* 0x000fe20003800200 */
[----:B------:R-:W-:Y:S02]  /*1850*/  LOP3.LUT R11, R13, 0x800, RZ, 0xfc, !PT ;  /* 0x000008000d0b7812 */ /* 0x000fe400078efcff */
[----:B------:R-:W-:-:S05]  /*1860*/  LOP3.LUT R0, R0, 0x1fffff0, RZ, 0xc0, !PT ;  /* 0x01fffff000007812 */ /* 0x000fca00078ec0ff */
[----:B------:R-:W-:-:S07]  /*1870*/  IMAD.MOV R0, RZ, RZ, -R0 ;  /* 0x000000ffff007224 */ /* 0x000fce00078e0a00 */
.L_x_419:
[C---:B------:R-:W-:Y:S02]  /*1880*/  VIADD R15, R7.reuse, 0xfffff800 ;  /* 0xfffff800070f7836 */ /* 0x040fe40000000000 */
[----:B------:R-:W-:Y:S02]  /*1890*/  VIADD R21, R7, 0xfffff900 ;  /* 0xfffff90007157836 */ /* 0x000fe40000000000 */
[----:B------:R-:W-:-:S04]  /*18a0*/  IMAD.WIDE.U32 R14, R15, 0x4, R4 ;  /* 0x000000040f0e7825 */ /* 0x000fc800078e0004 */
[--C-:B------:R-:W-:Y:S01]  /*18b0*/  IMAD.WIDE.U32 R20, R21, 0x4, R4.reuse ;  /* 0x0000000415147825 */ /* 0x100fe200078e0004 */
[----:B------:R0:W2:Y:S04]  /*18c0*/  LDG.E R28, desc[UR6][R14.64] ;  /* 0x000000060e1c7981 */ /* 0x0000a8000c1e1900 */
[----:B------:R-:W2:Y:S01]  /*18d0*/  LDG.E R29, desc[UR6][R20.64] ;  /* 0x00000006141d7981 */ /* 0x000ea2000c1e1900 */
[C---:B------:R-:W-:Y:S02]  /*18e0*/  VIADD R17, R7.reuse, 0xfffffa00 ;  /* 0xfffffa0007117836 */ /* 0x040fe40000000000 */
[----:B------:R-:W-:Y:S02]  /*18f0*/  VIADD R19, R7, 0xfffffb00 ;  /* 0xfffffb0007137836 */ /* 0x000fe40000000000 */
[----:B------:R-:W-:-:S04]  /*1900*/  IMAD.WIDE.U32 R16, R17, 0x4, R4 ;  /* 0x0000000411107825 */ /* 0x000fc800078e0004 */
[--C-:B------:R-:W-:Y:S01]  /*1910*/  IMAD.WIDE.U32 R18, R19, 0x4, R4.reuse ;  /* 0x0000000413127825 */ /* 0x100fe200078e0004 */
[----:B------:R1:W3:Y:S04]  /*1920*/  LDG.E R13, desc[UR6][R16.64] ;  /* 0x00000006100d7981 */ /* 0x0002e8000c1e1900 */
[----:B------:R4:W3:Y:S01]  /*1930*/  LDG.E R12, desc[UR6][R18.64] ;  /* 0x00000006120c7981 */ /* 0x0008e2000c1e1900 */
[C---:B------:R-:W-:Y:S01]  /*1940*/  VIADD R22, R7.reuse, 0xfffffd00 ;  /* 0xfffffd0007167836 */ /* 0x040fe20000000000 */
[C---:B------:R-:W-:Y:S01]  /*1950*/  IADD3 R23, PT, PT, R7.reuse, -0x400, RZ ;  /* 0xfffffc0007177810 */ /* 0x040fe20007ffe0ff */
[----:B------:R-:W-:Y:S02]  /*1960*/  VIADD R26, R7, 0xfffffe00 ;  /* 0xfffffe00071a7836 */ /* 0x000fe40000000000 */
[----:B0-----:R-:W-:-:S04]  /*1970*/  IMAD.WIDE.U32 R14, R22, 0x4, R4 ;  /* 0x00000004160e7825 */ /* 0x001fc800078e0004 */
[--C-:B-1----:R-:W-:Y:S02]  /*1980*/  IMAD.WIDE.U32 R16, R26, 0x4, R4.reuse ;  /* 0x000000041a107825 */ /* 0x102fe400078e0004 */
[----:B------:R0:W5:Y:S02]  /*1990*/  LDG.E R26, desc[UR6][R14.64] ;  /* 0x000000060e1a7981 */ /* 0x000164000c1e1900 */
[C-C-:B------:R-:W-:Y:S02]  /*19a0*/  IMAD.WIDE.U32 R24, R7.reuse, 0x4, R4.reuse ;  /* 0x0000000407187825 */ /* 0x140fe400078e0004 */
[----:B------:R-:W5:Y:S02]  /*19b0*/  LDG.E R16, desc[UR6][R16.64] ;  /* 0x0000000610107981 */ /* 0x000f64000c1e1900 */
[----:B----4-:R-:W-:Y:S02]  /*19c0*/  VIADD R19, R7, 0xffffff00 ;  /* 0xffffff0007137836 */ /* 0x010fe40000000000 */
[----:B------:R-:W-:Y:S01]  /*19d0*/  IMAD.WIDE.U32 R20, R23, 0x4, R4 ;  /* 0x0000000417147825 */ /* 0x000fe200078e0004 */
[----:B------:R-:W4:Y:S03]  /*19e0*/  LDG.E R24, desc[UR6][R24.64] ;  /* 0x0000000618187981 */ /* 0x000f26000c1e1900 */
[----:B0-----:R-:W-:-:S02]  /*19f0*/  VIADD R15, R7, 0x200 ;  /* 0x00000200070f7836 */ /* 0x001fc40000000000 */
[----:B------:R-:W-:Y:S02]  /*1a00*/  VIADD R23, R7, 0x100 ;  /* 0x0000010007177836 */ /* 0x000fe40000000000 */
[--C-:B------:R-:W-:Y:S01]  /*1a10*/  IMAD.WIDE.U32 R18, R19, 0x4, R4.reuse ;  /* 0x0000000413127825 */ /* 0x100fe200078e0004 */
[----:B------:R0:W5:Y:S03]  /*1a20*/  LDG.E R25, desc[UR6][R20.64] ;  /* 0x0000000614197981 */ /* 0x000166000c1e1900 */
[----:B------:R-:W-:Y:S02]  /*1a30*/  IMAD.WIDE.U32 R22, R23, 0x4, R4 ;  /* 0x0000000417167825 */ /* 0x000fe400078e0004 */
[----:B------:R-:W4:Y:S04]  /*1a40*/  LDG.E R19, desc[UR6][R18.64] ;  /* 0x0000000612137981 */ /* 0x000f28000c1e1900 */
[----:B------:R1:W4:Y:S01]  /*1a50*/  LDG.E R23, desc[UR6][R22.64] ;  /* 0x0000000616177981 */ /* 0x000322000c1e1900 */
[----:B0-----:R-:W-:-:S04]  /*1a60*/  VIADD R21, R7, 0x300 ;  /* 0x0000030007157836 */ /* 0x001fc80000000000 */
[----:B------:R-:W-:-:S04]  /*1a70*/  IMAD.WIDE.U32 R20, R21, 0x4, R4 ;  /* 0x0000000415147825 */ /* 0x000fc800078e0004 */
[----:B-1----:R-:W-:Y:S02]  /*1a80*/  VIADD R22, R7, 0x700 ;  /* 0x0000070007167836 */ /* 0x002fe40000000000 */
[----:B------:R-:W4:Y:S01]  /*1a90*/  LDG.E R21, desc[UR6][R20.64] ;  /* 0x0000000614157981 */ /* 0x000f22000c1e1900 */
[----:B--2---:R-:W-:Y:S01]  /*1aa0*/  IADD3 R27, PT, PT, R29, R28, R27 ;  /* 0x0000001c1d1b7210 */ /* 0x004fe20007ffe01b */
[----:B------:R-:W-:Y:S01]  /*1ab0*/  IMAD.WIDE.U32 R28, R15, 0x4, R4 ;  /* 0x000000040f1c7825 */ /* 0x000fe200078e0004 */
[----:B------:R-:W-:-:S05]  /*1ac0*/  IADD3 R15, PT, PT, R7, 0x400, RZ ;  /* 0x00000400070f7810 */ /* 0x000fca0007ffe0ff */
[----:B------:R0:W2:Y:S01]  /*1ad0*/  LDG.E R28, desc[UR6][R28.64] ;  /* 0x000000061c1c7981 */ /* 0x0000a2000c1e1900 */
[----:B------:R-:W-:-:S05]  /*1ae0*/  IMAD.WIDE.U32 R14, R15, 0x4, R4 ;  /* 0x000000040f0e7825 */ /* 0x000fca00078e0004 */
[----:B------:R1:W2:Y:S01]  /*1af0*/  LDG.E R17, desc[UR6][R14.64] ;  /* 0x000000060e117981 */ /* 0x0002a2000c1e1900 */
[----:B---3--:R-:W-:Y:S01]  /*1b00*/  IADD3 R27, PT, PT, R12, R13, R27 ;  /* 0x0000000d0c1b7210 */ /* 0x008fe20007ffe01b */
[----:B0-----:R-:W-:-:S04]  /*1b10*/  VIADD R29, R7, 0x500 ;  /* 0x00000500071d7836 */ /* 0x001fc80000000000 */
[----:B------:R-:W-:-:S04]  /*1b20*/  IMAD.WIDE.U32 R12, R29, 0x4, R4 ;  /* 0x000000041d0c7825 */ /* 0x000fc800078e0004 */
[----:B-1----:R-:W-:Y:S01]  /*1b30*/  VIADD R15, R7, 0x600 ;  /* 0x00000600070f7836 */ /* 0x002fe20000000000 */
[----:B------:R0:W3:Y:S03]  /*1b40*/  LDG.E R18, desc[UR6][R12.64] ;  /* 0x000000060c127981 */ /* 0x0000e6000c1e1900 */
[----:B------:R-:W-:-:S04]  /*1b50*/  IMAD.WIDE.U32 R14, R15, 0x4, R4 ;  /* 0x000000040f0e7825 */ /* 0x000fc800078e0004 */
[----:B0-----:R-:W-:Y:S02]  /*1b60*/  IMAD.WIDE.U32 R12, R22, 0x4, R4 ;  /* 0x00000004160c7825 */ /* 0x001fe400078e0004 */
[----:B------:R-:W3:Y:S04]  /*1b70*/  LDG.E R22, desc[UR6][R14.64] ;  /* 0x000000060e167981 */ /* 0x000ee8000c1e1900 */
[----:B------:R-:W3:Y:S01]  /*1b80*/  LDG.E R20, desc[UR6][R12.64] ;  /* 0x000000060c147981 */ /* 0x000ee2000c1e1900 */
[----:B------:R-:W-:Y:S01]  /*1b90*/  VIADD R0, R0, 0x10 ;  /* 0x0000001000007836 */ /* 0x000fe20000000000 */
[----:B-----5:R-:W-:-:S04]  /*1ba0*/  IADD3 R25, PT, PT, R26, R25, R27 ;  /* 0x000000191a197210 */ /* 0x020fc80007ffe01b */
[----:B----4-:R-:W-:Y:S02]  /*1bb0*/  IADD3 R16, PT, PT, R19, R16, R25 ;  /* 0x0000001013107210 */ /* 0x010fe40007ffe019 */
[----:B------:R-:W-:Y:S02]  /*1bc0*/  ISETP.NE.AND P0, PT, R0, RZ, PT ;  /* 0x000000ff0000720c */ /* 0x000fe40003f05270 */
[----:B------:R-:W-:Y:S01]  /*1bd0*/  IADD3 R16, PT, PT, R23, R24, R16 ;  /* 0x0000001817107210 */ /* 0x000fe20007ffe010 */
[----:B------:R-:W-:Y:S02]  /*1be0*/  VIADD R11, R11, 0x1000 ;  /* 0x000010000b0b7836 */ /* 0x000fe40000000000 */
[----:B------:R-:W-:Y:S01]  /*1bf0*/  VIADD R7, R7, 0x1000 ;  /* 0x0000100007077836 */ /* 0x000fe20000000000 */
[----:B--2---:R-:W-:-:S04]  /*1c00*/  IADD3 R16, PT, PT, R21, R28, R16 ;  /* 0x0000001c15107210 */ /* 0x004fc80007ffe010 */
[----:B---3--:R-:W-:-:S04]  /*1c10*/  IADD3 R17, PT, PT, R18, R17, R16 ;  /* 0x0000001112117210 */ /* 0x008fc80007ffe010 */
[----:B------:R-:W-:Y:S01]  /*1c20*/  IADD3 R27, PT, PT, R20, R22, R17 ;  /* 0x00000016141b7210 */ /* 0x000fe20007ffe011 */
[----:B------:R-:W-:Y:S06]  /*1c30*/  @P0 BRA `(.L_x_419) ;  /* 0xfffffffc00100947 */ /* 0x000fec000383ffff */
[----:B------:R-:W-:Y:S05]  /*1c40*/  BSYNC.RECONVERGENT B3 ;  /* 0x0000000000037941 */ /* 0x000fea0003800200 */
.L_x_418:
[----:B------:R-:W-:-:S07]  /*1c50*/  IADD3 R0, PT, PT, R11, -0x800, RZ ;  /* 0xfffff8000b007810 */ /* 0x000fce0007ffe0ff */
.L_x_417:
[----:B------:R-:W-:Y:S05]  /*1c60*/  BSYNC.RECONVERGENT B2 ;  /* 0x0000000000027941 */ /* 0x000fea0003800200 */
.L_x_416:
[----:B------:R-:W-:-:S13]  /*1c70*/  ISETP.NE.AND P0, PT, R10, RZ, PT ;  /* 0x000000ff0a00720c */ /* 0x000fda0003f05270 */
[----:B------:R-:W-:Y:S05]  /*1c80*/  @!P0 BRA `(.L_x_415) ;  /* 0x0000000400148947 */ /* 0x000fea0003800000 */
[----:B------:R-:W-:Y:S01]  /*1c90*/  ISETP.GE.U32.AND P0, PT, R10, 0x8, PT ;  /* 0x000000080a00780c */ /* 0x000fe20003f06070 */
[----:B------:R-:W-:Y:S01]  /*1ca0*/  BSSY.RECONVERGENT B2, `(.L_x_420) ;  /* 0x0000021000027945 */ /* 0x000fe20003800200 */
[----:B------:R-:W-:-:S04]  /*1cb0*/  LOP3.LUT R23, R8, 0x7, RZ, 0xc0, !PT ;  /* 0x0000000708177812 */ /* 0x000fc800078ec0ff */
[----:B------:R-:W-:-:S07]  /*1cc0*/  ISETP.NE.AND P1, PT, R23, RZ, PT ;  /* 0x000000ff1700720c */ /* 0x000fce0003f25270 */
[----:B------:R-:W-:Y:S06]  /*1cd0*/  @!P0 BRA `(.L_x_421) ;  /* 0x0000000000748947 */ /* 0x000fec0003800000 */
[----:B------:R-:W-:-:S04]  /*1ce0*/  IMAD.IADD R11, R0, 0x1, R9 ;  /* 0x00000001000b7824 */ /* 0x000fc800078e0209 */
[C---:B------:R-:W-:Y:S02]  /*1cf0*/  VIADD R19, R11.reuse, 0x100 ;  /* 0x000001000b137836 */ /* 0x040fe40000000000 */
[C---:B------:R-:W-:Y:S02]  /*1d00*/  VIADD R21, R11.reuse, 0x200 ;  /* 0x000002000b157836 */ /* 0x040fe40000000000 */
[C---:B------:R-:W-:Y:S02]  /*1d10*/  VIADD R13, R11.reuse, 0x300 ;  /* 0x000003000b0d7836 */ /* 0x040fe40000000000 */
[----:B------:R-:W-:-:S04]  /*1d20*/  IMAD.WIDE.U32 R16, R11, 0x4, R4 ;  /* 0x000000040b107825 */ /* 0x000fc800078e0004 */
[--C-:B------:R-:W-:Y:S01]  /*1d30*/  IMAD.WIDE.U32 R18, R19, 0x4, R4.reuse ;  /* 0x0000000413127825 */ /* 0x100fe200078e0004 */
[----:B------:R0:W2:Y:S03]  /*1d40*/  LDG.E R22, desc[UR6][R16.64] ;  /* 0x0000000610167981 */ /* 0x0000a6000c1e1900 */
[--C-:B------:R-:W-:Y:S01]  /*1d50*/  IMAD.WIDE.U32 R20, R21, 0x4, R4.reuse ;  /* 0x0000000415147825 */ /* 0x100fe200078e0004 */
[----:B------:R1:W2:Y:S03]  /*1d60*/  LDG.E R7, desc[UR6][R18.64] ;  /* 0x0000000612077981 */ /* 0x0002a6000c1e1900 */
[C---:B------:R-:W-:Y:S02]  /*1d70*/  VIADD R15, R11.reuse, 0x400 ;  /* 0x000004000b0f7836 */ /* 0x040fe40000000000 */
[C---:B------:R-:W-:Y:S01]  /*1d80*/  VIADD R25, R11.reuse, 0x500 ;  /* 0x000005000b197836 */ /* 0x040fe20000000000 */
[----:B------:R-:W-:Y:S01]  /*1d90*/  IADD3 R29, PT, PT, R11, 0x600, RZ ;  /* 0x000006000b1d7810 */ /* 0x000fe20007ffe0ff */
[----:B------:R-:W-:Y:S01]  /*1da0*/  IMAD.WIDE.U32 R12, R13, 0x4, R4 ;  /* 0x000000040d0c7825 */ /* 0x000fe200078e0004 */
[----:B------:R-:W3:Y:S03]  /*1db0*/  LDG.E R20, desc[UR6][R20.64] ;  /* 0x0000000614147981 */ /* 0x000ee6000c1e1900 */
[----:B------:R-:W-:-:S02]  /*1dc0*/  VIADD R24, R11, 0x700 ;  /* 0x000007000b187836 */ /* 0x000fc40000000000 */
[--C-:B------:R-:W-:Y:S01]  /*1dd0*/  IMAD.WIDE.U32 R14, R15, 0x4, R4.reuse ;  /* 0x000000040f0e7825 */ /* 0x100fe200078e0004 */
[----:B------:R-:W3:Y:S03]  /*1de0*/  LDG.E R12, desc[UR6][R12.64] ;  /* 0x000000060c0c7981 */ /* 0x000ee6000c1e1900 */
[--C-:B------:R-:W-:Y:S02]  /*1df0*/  IMAD.WIDE.U32 R10, R25, 0x4, R4.reuse ;  /* 0x00000004190a7825 */ /* 0x100fe400078e0004 */
[----:B------:R-:W4:Y:S02]  /*1e00*/  LDG.E R14, desc[UR6][R14.64] ;  /* 0x000000060e0e7981 */ /* 0x000f24000c1e1900 */
[--C-:B0-----:R-:W-:Y:S02]  /*1e10*/  IMAD.WIDE.U32 R16, R29, 0x4, R4.reuse ;  /* 0x000000041d107825 */ /* 0x101fe400078e0004 */
[----:B------:R-:W4:Y:S02]  /*1e20*/  LDG.E R10, desc[UR6][R10.64] ;  /* 0x000000060a0a7981 */ /* 0x000f24000c1e1900 */
[----:B-1----:R-:W-:-:S02]  /*1e30*/  IMAD.WIDE.U32 R18, R24, 0x4, R4 ;  /* 0x0000000418127825 */ /* 0x002fc400078e0004 */
[----:B------:R-:W5:Y:S04]  /*1e40*/  LDG.E R16, desc[UR6][R16.64] ;  /* 0x0000000610107981 */ /* 0x000f68000c1e1900 */
[----:B------:R-:W5:Y:S01]  /*1e50*/  LDG.E R18, desc[UR6][R18.64] ;  /* 0x0000000612127981 */ /* 0x000f62000c1e1900 */
[----:B------:R-:W-:Y:S01]  /*1e60*/  VIADD R0, R0, 0x800 ;  /* 0x0000080000007836 */ /* 0x000fe20000000000 */
[----:B--2---:R-:W-:-:S04]  /*1e70*/  IADD3 R7, PT, PT, R7, R22, R27 ;  /* 0x0000001607077210 */ /* 0x004fc80007ffe01b */
[----:B---3--:R-:W-:-:S04]  /*1e80*/  IADD3 R7, PT, PT, R12, R20, R7 ;  /* 0x000000140c077210 */ /* 0x008fc80007ffe007 */
[----:B----4-:R-:W-:-:S04]  /*1e90*/  IADD3 R7, PT, PT, R10, R14, R7 ;  /* 0x0000000e0a077210 */ /* 0x010fc80007ffe007 */
[----:B-----5:R-:W-:-:S07]  /*1ea0*/  IADD3 R27, PT, PT, R18, R16, R7 ;  /* 0x00000010121b7210 */ /* 0x020fce0007ffe007 */
.L_x_421:
[----:B------:R-:W-:Y:S05]  /*1eb0*/  BSYNC.RECONVERGENT B2 ;  /* 0x0000000000027941 */ /* 0x000fea0003800200 */
.L_x_420:
[----:B------:R-:W-:Y:S05]  /*1ec0*/  @!P1 BRA `(.L_x_415) ;  /* 0x0000000000849947 */ /* 0x000fea0003800000 */
[----:B------:R-:W-:Y:S01]  /*1ed0*/  ISETP.GE.U32.AND P0, PT, R23, 0x4, PT ;  /* 0x000000041700780c */ /* 0x000fe20003f06070 */
[----:B------:R-:W-:Y:S01]  /*1ee0*/  BSSY.RECONVERGENT B2, `(.L_x_422) ;  /* 0x0000012000027945 */ /* 0x000fe20003800200 */
[----:B------:R-:W-:-:S11]  /*1ef0*/  LOP3.LUT P1, RZ, R8, 0x3, RZ, 0xc0, !PT ;  /* 0x0000000308ff7812 */ /* 0x000fd6000782c0ff */
[----:B------:R-:W-:Y:S05]  /*1f00*/  @!P0 BRA `(.L_x_423) ;  /* 0x00000000003c8947 */ /* 0x000fea0003800000 */
[----:B------:R-:W-:-:S04]  /*1f10*/  IMAD.IADD R7, R0, 0x1, R9 ;  /* 0x0000000100077824 */ /* 0x000fc800078e0209 */
[C---:B------:R-:W-:Y:S02]  /*1f20*/  VIADD R11, R7.reuse, 0x100 ;  /* 0x00000100070b7836 */ /* 0x040fe40000000000 */
[----:B------:R-:W-:-:S04]  /*1f30*/  IMAD.WIDE.U32 R8, R7, 0x4, R4 ;  /* 0x0000000407087825 */ /* 0x000fc800078e0004 */
[C---:B------:R-:W-:Y:S02]  /*1f40*/  VIADD R13, R7.reuse, 0x200 ;  /* 0x00000200070d7836 */ /* 0x040fe40000000000 */
[----:B------:R-:W-:Y:S01]  /*1f50*/  VIADD R15, R7, 0x300 ;  /* 0x00000300070f7836 */ /* 0x000fe20000000000 */
[----:B------:R-:W2:Y:S01]  /*1f60*/  LDG.E R8, desc[UR6][R8.64] ;  /* 0x0000000608087981 */ /* 0x000ea2000c1e1900 */
[----:B------:R-:W-:-:S04]  /*1f70*/  IMAD.WIDE.U32 R10, R11, 0x4, R4 ;  /* 0x000000040b0a7825 */ /* 0x000fc800078e0004 */
[--C-:B------:R-:W-:Y:S02]  /*1f80*/  IMAD.WIDE.U32 R12, R13, 0x4, R4.reuse ;  /* 0x000000040d0c7825 */ /* 0x100fe400078e0004 */
[----:B------:R-:W2:Y:S02]  /*1f90*/  LDG.E R10, desc[UR6][R10.64] ;  /* 0x000000060a0a7981 */ /* 0x000ea4000c1e1900 */
[----:B------:R-:W-:Y:S02]  /*1fa0*/  IMAD.WIDE.U32 R14, R15, 0x4, R4 ;  /* 0x000000040f0e7825 */ /* 0x000fe400078e0004 */
[----:B------:R-:W3:Y:S04]  /*1fb0*/  LDG.E R12, desc[UR6][R12.64] ;  /* 0x000000060c0c7981 */ /* 0x000ee8000c1e1900 */
[----:B------:R-:W3:Y:S01]  /*1fc0*/  LDG.E R14, desc[UR6][R14.64] ;  /* 0x000000060e0e7981 */ /* 0x000ee2000c1e1900 */
[----:B------:R-:W-:-:S02]  /*1fd0*/  IADD3 R0, PT, PT, R0, 0x400, RZ ;  /* 0x0000040000007810 */ /* 0x000fc40007ffe0ff */
[----:B--2---:R-:W-:-:S04]  /*1fe0*/  IADD3 R27, PT, PT, R10, R8, R27 ;  /* 0x000000080a1b7210 */ /* 0x004fc80007ffe01b */
[----:B---3--:R-:W-:-:S07]  /*1ff0*/  IADD3 R27, PT, PT, R14, R12, R27 ;  /* 0x0000000c0e1b7210 */ /* 0x008fce0007ffe01b */
.L_x_423:
[----:B------:R-:W-:Y:S05]  /*2000*/  BSYNC.RECONVERGENT B2 ;  /* 0x0000000000027941 */ /* 0x000fea0003800200 */
.L_x_422:
[----:B------:R-:W-:Y:S05]  /*2010*/  @!P1 BRA `(.L_x_415) ;  /* 0x0000000000309947 */ /* 0x000fea0003800000 */
[----:B------:R-:W-:Y:S01]  /*2020*/  LOP3.LUT R6, R6, 0xffff, RZ, 0xc0, !PT ;  /* 0x0000ffff06067812 */ /* 0x000fe200078ec0ff */
[----:B------:R-:W-:-:S03]  /*2030*/  IMAD.IADD R9, R0, 0x1, R2 ;  /* 0x0000000100097824 */ /* 0x000fc600078e0202 */
[----:B------:R-:W-:-:S04]  /*2040*/  LEA.HI R6, R6, 0x1, RZ, 0x18 ;  /* 0x0000000106067811 */ /* 0x000fc800078fc0ff */
[----:B------:R-:W-:-:S05]  /*2050*/  LOP3.LUT R6, R6, 0x3, RZ, 0xc0, !PT ;  /* 0x0000000306067812 */ /* 0x000fca00078ec0ff */
[----:B------:R-:W-:-:S07]  /*2060*/  IMAD.MOV R0, RZ, RZ, -R6 ;  /* 0x000000ffff007224 */ /* 0x000fce00078e0a06 */
.L_x_424:
[----:B------:R-:W-:-:S06]  /*2070*/  IMAD.WIDE.U32 R6, R9, 0x4, R4 ;  /* 0x0000000409067825 */ /* 0x000fcc00078e0004 */
[----:B------:R-:W2:Y:S01]  /*2080*/  LDG.E R6, desc[UR6][R6.64] ;  /* 0x0000000606067981 */ /* 0x000ea2000c1e1900 */
[----:B------:R-:W-:Y:S02]  /*2090*/  VIADD R0, R0, 0x1 ;  /* 0x0000000100007836 */ /* 0x000fe40000000000 */
[----:B------:R-:W-:-:S03]  /*20a0*/  VIADD R9, R9, 0x100 ;  /* 0x0000010009097836 */ /* 0x000fc60000000000 */
[----:B------:R-:W-:Y:S01]  /*20b0*/  ISETP.NE.AND P0, PT, R0, RZ, PT ;  /* 0x000000ff0000720c */ /* 0x000fe20003f05270 */
[----:B--2---:R-:W-:-:S12]  /*20c0*/  IMAD.IADD R27, R6, 0x1, R27 ;  /* 0x00000001061b7824 */ /* 0x004fd800078e021b */
[----:B------:R-:W-:Y:S05]  /*20d0*/  @P0 BRA `(.L_x_424) ;  /* 0xfffffffc00e40947 */ /* 0x000fea000383ffff */
.L_x_415:
[----:B------:R-:W-:Y:S05]  /*20e0*/  BSYNC.RECONVERGENT B1 ;  /* 0x0000000000017941 */ /* 0x000fea0003800200 */
.L_x_412:
[----:B------:R-:W0:Y:S01]  /*20f0*/  S2R R9, SR_LANEID ;  /* 0x0000000000097919 */ /* 0x000e220000000000 */
[----:B------:R-:W1:Y:S01]  /*2100*/  SHFL.DOWN PT, R0, R27, 0x1, 0x1f ;  /* 0x08201f001b007f89 */ /* 0x000e6200000e0000 */
[----:B------:R-:W2:Y:S01]  /*2110*/  S2R R8, SR_TID.X ;  /* 0x0000000000087919 */ /* 0x000ea20000002100 */
[C---:B0-----:R-:W-:Y:S02]  /*2120*/  ISETP.GT.AND P0, PT, R9.reuse, 0x1e, PT ;  /* 0x0000001e0900780c */ /* 0x041fe40003f04270 */
[C---:B------:R-:W-:Y:S02]  /*2130*/  ISETP.NE.AND P1, PT, R9.reuse, RZ, PT ;  /* 0x000000ff0900720c */ /* 0x040fe40003f25270 */
[----:B-1----:R-:W-:Y:S02]  /*2140*/  SEL R0, R0, RZ, !P0 ;  /* 0x000000ff00007207 */ /* 0x002fe40004000000 */
[----:B------:R-:W-:-:S03]  /*2150*/  ISETP.GT.AND P0, PT, R9, 0x1d, PT ;  /* 0x0000001d0900780c */ /* 0x000fc60003f04270 */
[----:B------:R-:W-:-:S05]  /*2160*/  IMAD.IADD R0, R0, 0x1, R27 ;  /* 0x0000000100007824 */ /* 0x000fca00078e021b */
[----:B------:R-:W0:Y:S01]  /*2170*/  SHFL.DOWN PT, R2, R0, 0x2, 0x1f ;  /* 0x08401f0000027f89 */ /* 0x000e2200000e0000 */
[----:B------:R-:W1:Y:S01]  /*2180*/  @!P1 S2R R6, SR_CgaCtaId ;  /* 0x0000000000069919 */ /* 0x000e620000008800 */
[----:B0-----:R-:W-:Y:S02]  /*2190*/  SEL R5, R2, RZ, !P0 ;  /* 0x000000ff02057207 */ /* 0x001fe40004000000 */
[----:B------:R-:W-:Y:S02]  /*21a0*/  ISETP.GT.AND P0, PT, R9, 0x1b, PT ;  /* 0x0000001b0900780c */ /* 0x000fe40003f04270 */
[----:B------:R-:W-:-:S05]  /*21b0*/  IADD3 R5, PT, PT, R0, R5, RZ ;  /* 0x0000000500057210 */ /* 0x000fca0007ffe0ff */
[----:B------:R-:W0:Y:S02]  /*21c0*/  SHFL.DOWN PT, R2, R5, 0x4, 0x1f ;  /* 0x08801f0005027f89 */ /* 0x000e2400000e0000 */
[----:B0-----:R-:W-:Y:S02]  /*21d0*/  SEL R2, R2, RZ, !P0 ;  /* 0x000000ff02027207 */ /* 0x001fe40004000000 */
[----:B------:R-:W-:-:S03]  /*21e0*/  ISETP.GT.AND P0, PT, R9, 0x17, PT ;  /* 0x000000170900780c */ /* 0x000fc60003f04270 */
[----:B------:R-:W-:Y:S01]  /*21f0*/  IMAD.IADD R2, R5, 0x1, R2 ;  /* 0x0000000105027824 */ /* 0x000fe200078e0202 */
[----:B------:R-:W-:-:S04]  /*2200*/  @!P1 MOV R5, 0x400 ;  /* 0x0000040000059802 */ /* 0x000fc80000000f00 */
[----:B------:R-:W0:Y:S01]  /*2210*/  SHFL.DOWN PT, R4, R2, 0x8, 0x1f ;  /* 0x09001f0002047f89 */ /* 0x000e2200000e0000 */
[----:B-1----:R-:W-:Y:S02]  /*2220*/  @!P1 LEA R5, R6, R5, 0x18 ;  /* 0x0000000506059211 */ /* 0x002fe400078ec0ff */
[----:B0-----:R-:W-:Y:S02]  /*2230*/  SEL R7, R4, RZ, !P0 ;  /* 0x000000ff04077207 */ /* 0x001fe40004000000 */
[----:B------:R-:W-:Y:S02]  /*2240*/  ISETP.GT.AND P0, PT, R9, 0xf, PT ;  /* 0x0000000f0900780c */ /* 0x000fe40003f04270 */
[----:B--2---:R-:W-:Y:S01]  /*2250*/  @!P1 SHF.R.U32.HI R4, RZ, 0x3, R8 ;  /* 0x00000003ff049819 */ /* 0x004fe20000011608 */
[----:B------:R-:W-:-:S03]  /*2260*/  IMAD.IADD R7, R2, 0x1, R7 ;  /* 0x0000000102077824 */ /* 0x000fc600078e0207 */
[----:B------:R-:W-:Y:S02]  /*2270*/  @!P1 LOP3.LUT R4, R4, 0x7c, RZ, 0xc0, !PT ;  /* 0x0000007c04049812 */ /* 0x000fe400078ec0ff */
[----:B------:R-:W0:Y:S03]  /*2280*/  SHFL.DOWN PT, R0, R7, 0x10, 0x1f ;  /* 0x0a001f0007007f89 */ /* 0x000e2600000e0000 */
[----:B------:R-:W-:Y:S01]  /*2290*/  @!P1 IMAD.IADD R4, R4, 0x1, R5 ;  /* 0x0000000104049824 */ /* 0x000fe200078e0205 */
        /* <DEDUP_REMOVED lines=15> */
[----:B------:R-:W-:-:S07]  /*2390*/  IMAD.IADD R11, R0, 0x1, R9 ;  /* 0x00000001000b7824 */ /* 0x000fce00078e0209 */
.L_x_411:
[----:B------:R-:W-:Y:S05]  /*23a0*/  BSYNC.RECONVERGENT B0 ;  /* 0x0000000000007941 */ /* 0x000fea0003800200 */
.L_x_395:
[----:B------:R-:W-:Y:S05]  /*23b0*/  @P0 EXIT ;  /* 0x000000000000094d */ /* 0x000fea0003800000 */
[----:B---3--:R-:W3:Y:S02]  /*23c0*/  LDC.64 R4, c[0x0][0x388] ;  /* 0x0000e200ff047b82 */ /* 0x008ee40000000a00 */
[----:B---3--:R-:W-:-:S05]  /*23d0*/  IMAD.WIDE.U32 R2, R3, 0x4, R4 ;  /* 0x0000000403027825 */ /* 0x008fca00078e0004 */
[----:B------:R-:W-:Y:S01]  /*23e0*/  STG.E desc[UR6][R2.64], R11 ;  /* 0x0000000b02007986 */ /* 0x000fe2000c101906 */
[----:B------:R-:W-:Y:S05]  /*23f0*/  EXIT ;  /* 0x000000000000794d */ /* 0x000fea0003800000 */
.L_x_425:
        /* <DEDUP_REMOVED lines=16> */
.L_x_516:


//--------------------- .text._ZN3cub18CUB_300001_SM_10006detail6reduce28DeviceReduceSingleTileKernelINS2_10policy_hubIijN4cuda3std3__44plusIiEEE10Policy1000EN6thrust24THRUST_300001_SM_1000_NS6detail15normal_iteratorINSD_10device_ptrIiEEEEPijS9_iiNS7_10__identityEEEvT0_T1_T2_T3_T4_T6_ --------------------------
	.section	.text._ZN3cub18CUB_300001_SM_10006detail6reduce28DeviceReduceSingleTileKernelINS2_10policy_hubIijN4cuda3std3__44plusIiEEE10Policy1000EN6thrust24THRUST_300001_SM_1000_NS6detail15normal_iteratorINSD_10device_ptrIiEEEEPijS9_iiNS7_10__identityEEEvT0_T1_T2_T3_T4_T6_,"ax",@progbits
	.align	128
        .global         _ZN3cub18CUB_300001_SM_10006detail6reduce28DeviceReduceSingleTileKernelINS2_10policy_hubIijN4cuda3std3__44plusIiEEE10Policy1000EN6thrust24THRUST_300001_SM_1000_NS6detail15normal_iteratorINSD_10device_ptrIiEEEEPijS9_iiNS7_10__identityEEEvT0_T1_T2_T3_T4_T6_
        .type           _ZN3cub18CUB_300001_SM_10006detail6reduce28DeviceReduceSingleTileKernelINS2_10policy_hubIijN4cuda3std3__44plusIiEEE10Policy1000EN6thrust24THRUST_300001_SM_1000_NS6detail15normal_iteratorINSD_10device_ptrIiEEEEPijS9_iiNS7_10__identityEEEvT0_T1_T2_T3_T4_T6_,@function
        .size           _ZN3cub18CUB_300001_SM_10006detail6reduce28DeviceReduceSingleTileKernelINS2_10policy_hubIijN4cuda3std3__44plusIiEEE10Policy1000EN6thrust24THRUST_300001_SM_1000_NS6detail15normal_iteratorINSD_10device_ptrIiEEEEPijS9_iiNS7_10__identityEEEvT0_T1_T2_T3_T4_T6_,(.L_x_517 - _ZN3cub18CUB_300001_SM_10006detail6reduce28DeviceReduceSingleTileKernelINS2_10policy_hubIijN4cuda3std3__44plusIiEEE10Policy1000EN6thrust24THRUST_300001_SM_1000_NS6detail15normal_iteratorINSD_10device_ptrIiEEEEPijS9_iiNS7_10__identityEEEvT0_T1_T2_T3_T4_T6_)
        .other          _ZN3cub18CUB_300001_SM_10006detail6reduce28DeviceReduceSingleTileKernelINS2_10policy_hubIijN4cuda3std3__44plusIiEEE10Policy1000EN6thrust24THRUST_300001_SM_1000_NS6detail15normal_iteratorINSD_10device_ptrIiEEEEPijS9_iiNS7_10__identityEEEvT0_T1_T2_T3_T4_T6_,@"STO_CUDA_ENTRY STV_DEFAULT"
_ZN3cub18CUB_300001_SM_10006detail6reduce28DeviceReduceSingleTileKernelINS2_10policy_hubIijN4cuda3std3__44plusIiEEE10Policy1000EN6thrust24THRUST_300001_SM_1000_NS6detail15normal_iteratorINSD_10device_ptrIiEEEEPijS9_iiNS7_10__identityEEEvT0_T1_T2_T3_T4_T6_:
.text._ZN3cub18CUB_300001_SM_10006detail6reduce28DeviceReduceSingleTileKernelINS2_10policy_hubIijN4cuda3std3__44plusIiEEE10Policy1000EN6thrust24THRUST_300001_SM_1000_NS6detail15normal_iteratorINSD_10device_ptrIiEEEEPijS9_iiNS7_10__identityEEEvT0_T1_T2_T3_T4_T6_:
        /* <DEDUP_REMOVED lines=13> */
.L_x_426:
[----:B------:R-:W-:Y:S01]  /*00d0*/  ISETP.GT.U32.AND P0, PT, R2, 0xfff, PT ;  /* 0x00000fff0200780c */ /* 0x000fe20003f04070 */
[----:B------:R-:W-:-:S12]  /*00e0*/  BSSY.RECONVERGENT B0, `(.L_x_427) ;  /* 0x00001e7000007945 */ /* 0x000fd80003800200 */
        /* <DEDUP_REMOVED lines=11> */
.L_x_430:
[----:B------:R-:W-:Y:S05]  /*01a0*/  BSYNC.RECONVERGENT B1 ;  /* 0x0000000000017941 */ /* 0x000fea0003800200 */
.L_x_429:
        /* <DEDUP_REMOVED lines=17> */
.L_x_435:
        /* <DEDUP_REMOVED lines=31> */
.L_x_434:
[----:B------:R-:W-:Y:S05]  /*04b0*/  BSYNC.RECONVERGENT B2 ;  /* 0x0000000000027941 */ /* 0x000fea0003800200 */
.L_x_433:
[----:B------:R-:W-:Y:S05]  /*04c0*/  @!P0 BRA `(.L_x_432) ;  /* 0x0000000000c88947 */ /* 0x000fea0003800000 */
[----:B------:R-:W-:Y:S01]  /*04d0*/  ISETP.GE.U32.AND P0, PT, R21, 0x8, PT ;  /* 0x000000081500780c */ /* 0x000fe20003f06070 */
[----:B------:R-:W-:Y:S01]  /*04e0*/  BSSY.RECONVERGENT B2, `(.L_x_436) ;  /* 0x0000013000027945 */ /* 0x000fe20003800200 */
[----:B------:R-:W-:-:S04]  /*04f0*/  LOP3.LUT R16, R4, 0x7, RZ, 0xc0, !PT ;  /* 0x0000000704107812 */ /* 0x000fc800078ec0ff */
[----:B------:R-:W-:-:S07]  /*0500*/  ISETP.NE.AND P1, PT, R16, RZ, PT ;  /* 0x000000ff1000720c */ /* 0x000fce0003f25270 */
[----:B------:R-:W-:Y:S06]  /*0510*/  @!P0 BRA `(.L_x_437) ;  /* 0x00000000003c8947 */ /* 0x000fec0003800000 */
[----:B------:R-:W0:Y:S02]  /*0520*/  LDC.64 R6, c[0x0][0x380] ;  /* 0x0000e000ff067b82 */ /* 0x000e240000000a00 */
[----:B0-----:R-:W-:-:S05]  /*0530*/  IMAD.WIDE.U32 R6, R5, 0x4, R6 ;  /* 0x0000000405067825 */ /* 0x001fca00078e0006 */
        /* <DEDUP_REMOVED lines=13> */
.L_x_437:
[----:B------:R-:W-:Y:S05]  /*0610*/  BSYNC.RECONVERGENT B2 ;  /* 0x0000000000027941 */ /* 0x000fea0003800200 */
.L_x_436:
        /* <DEDUP_REMOVED lines=11> */
[----:B------:R-:W3:Y:S01]  /*06d0*/  LDG.E R10, desc[UR6][R6.64+0xc00] ;  /* 0x000c0006060a7981 */ /* 0x000ee2000c1e1900 */
[----:B------:R-:W-:Y:S01]  /*06e0*/  VIADD R5, R5, 0x400 ;  /* 0x0000040005057836 */ /* 0x000fe20000000000 */
[----:B--2--5:R-:W-:-:S04]  /*06f0*/  IADD3 R0, PT, PT, R4, R9, R0 ;  /* 0x0000000904007210 */ /* 0x024fc80007ffe000 */
[----:B---3--:R-:W-:-:S07]  /*0700*/  IADD3 R0, PT, PT, R10, R11, R0 ;  /* 0x0000000b0a007210 */ /* 0x008fce0007ffe000 */
.L_x_439:
[----:B------:R-:W-:Y:S05]  /*0710*/  BSYNC.RECONVERGENT B2 ;  /* 0x0000000000027941 */ /* 0x000fea0003800200 */
.L_x_438:
[----:B------:R-:W-:Y:S05]  /*0720*/  @!P1 BRA `(.L_x_432) ;  /* 0x0000000000309947 */ /* 0x000fea0003800000 */
[----:B------:R-:W0:Y:S02]  /*0730*/  LDC.64 R6, c[0x0][0x380] ;  /* 0x0000e000ff067b82 */ /* 0x000e240000000a00 */
[----:B0-----:R-:W-:-:S04]  /*0740*/  IMAD.WIDE.U32 R4, R5, 0x4, R6 ;  /* 0x0000000405047825 */ /* 0x001fc800078e0006 */
[----:B------:R-:W-:Y:S02]  /*0750*/  IMAD.MOV R6, RZ, RZ, -R8 ;  /* 0x000000ffff067224 */ /* 0x000fe400078e0a08 */
[----:B------:R-:W-:-:S07]  /*0760*/  IMAD.MOV.U32 R7, RZ, RZ, R5 ;  /* 0x000000ffff077224 */ /* 0x000fce00078e0005 */
.L_x_440:
[----:B------:R-:W-:-:S06]  /*0770*/  IMAD.MOV.U32 R5, RZ, RZ, R7 ;  /* 0x000000ffff057224 */ /* 0x000fcc00078e0007 */
[----:B------:R0:W2:Y:S01]  /*0780*/  LDG.E R5, desc[UR6][R4.64] ;  /* 0x0000000604057981 */ /* 0x0000a2000c1e1900 */
[----:B------:R-:W-:-:S05]  /*0790*/  VIADD R6, R6, 0x1 ;  /* 0x0000000106067836 */ /* 0x000fca0000000000 */
[----:B------:R-:W-:Y:S02]  /*07a0*/  ISETP.NE.AND P0, PT, R6, RZ, PT ;  /* 0x000000ff0600720c */ /* 0x000fe40003f05270 */
[----:B0-----:R-:W-:-:S05]  /*07b0*/  IADD3 R4, P1, PT, R4, 0x400, RZ ;  /* 0x0000040004047810 */ /* 0x001fca0007f3e0ff */
[----:B------:R-:W-:Y:S02]  /*07c0*/  IMAD.X R7, RZ, RZ, R7, P1 ;  /* 0x000000ffff077224 */ /* 0x000fe400008e0607 */
[----:B--2--5:R-:W-:-:S04]  /*07d0*/  IMAD.IADD R0, R5, 0x1, R0 ;  /* 0x0000000105007824 */ /* 0x024fc800078e0200 */
[----:B------:R-:W-:Y:S05]  /*07e0*/  @P0 BRA `(.L_x_440) ;  /* 0xfffffffc00e00947 */ /* 0x000fea000383ffff */
.L_x_432:
[----:B------:R-:W-:Y:S05]  /*07f0*/  BSYNC.RECONVERGENT B1 ;  /* 0x0000000000017941 */ /* 0x000fea0003800200 */
.L_x_431:
[----:B------:R-:W-:-:S13]  /*0800*/  ISETP.GE.U32.AND P0, PT, R2, 0x100, PT ;  /* 0x000001000200780c */ /* 0x000fda0003f06070 */
        /* <DEDUP_REMOVED lines=38> */
[----:B-1----:R-:W1:Y:S01]  /*0a70*/  LDS.64 R2, [UR4+0x20] ;  /* 0x00002004ff027984 */ /* 0x002e620008000a00 */
[----:B0-----:R-:W-:-:S04]  /*0a80*/  IADD3 R0, PT, PT, R4, R0, R9 ;  /* 0x0000000004007210 */ /* 0x001fc80007ffe009 */
[----:B------:R-:W-:-:S04]  /*0a90*/  IADD3 R0, PT, PT, R6, R0, R5 ;  /* 0x0000000006007210 */ /* 0x000fc80007ffe005 */
[----:B-1----:R-:W-:-:S05]  /*0aa0*/  IADD3 R0, PT, PT, R2, R0, R7 ;  /* 0x0000000002007210 */ /* 0x002fca0007ffe007 */
[----:B------:R-:W-:Y:S01]  /*0ab0*/  IMAD.IADD R9, R0, 0x1, R3 ;  /* 0x0000000100097824 */ /* 0x000fe200078e0203 */
[----:B------:R-:W-:Y:S06]  /*0ac0*/  BRA `(.L_x_442) ;  /* 0x0000001400207947 */ /* 0x000fec0003800000 */
.L_x_441:
[----:B------:R-:W-:Y:S01]  /*0ad0*/  LOP3.LUT R4, R3, 0x3e0, RZ, 0xc0, !PT ;  /* 0x000003e003047812 */ /* 0x000fe200078ec0ff */
[----:B------:R-:W1:Y:S03]  /*0ae0*/  S2R R10, SR_LANEID ;  /* 0x00000000000a7919 */ /* 0x000e660000000000 */
[----:B0-----:R-:W-:Y:S01]  /*0af0*/  LOP3.LUT R7, RZ, R4, RZ, 0x33, !PT ;  /* 0x00000004ff077212 */ /* 0x001fe200078e33ff */
[----:B------:R-:W-:-:S04]  /*0b00*/  VIADD R5, R4, 0x20 ;  /* 0x0000002004057836 */ /* 0x000fc80000000000 */
[----:B------:R-:W-:Y:S01]  /*0b10*/  IMAD.IADD R7, R7, 0x1, R2 ;  /* 0x0000000107077824 */ /* 0x000fe200078e0202 */
[----:B------:R-:W-:-:S04]  /*0b20*/  ISETP.GT.U32.AND P0, PT, R5, R2, PT ;  /* 0x000000020500720c */ /* 0x000fc80003f04070 */
        /* <DEDUP_REMOVED lines=40> */
[----:B------:R-:W-:Y:S01]  /*0db0*/  ISETP.GT.U32.AND P3, PT, R2, 0x80, PT ;  /* 0x000000800200780c */ /* 0x000fe20003f64070 */
[----:B-1----:R-:W-:-:S09]  /*0dc0*/  ULEA UR4, UR5, UR4, 0x18 ;  /* 0x0000000405047291 */ /* 0x002fd2000f8ec0ff */
[----:B------:R-:W1:Y:S04]  /*0dd0*/  LDS.128 R4, [UR4+0x10] ;  /* 0x00001004ff047984 */ /* 0x000e680008000c00 */
[----:B------:R-:W2:Y:S04]  /*0de0*/  LDS R0, [UR4+0xc] ;  /* 0x00000c04ff007984 */ /* 0x000ea80008000800 */
[----:B------:R-:W3:Y:S01]  /*0df0*/  LDS.64 R10, [UR4+0x20] ;  /* 0x00002004ff0a7984 */ /* 0x000ee20008000a00 */
[----:B-1----:R-:W-:Y:S02]  /*0e00*/  SEL R4, R4, RZ, P2 ;  /* 0x000000ff04047207 */ /* 0x002fe40001000000 */
[----:B------:R-:W-:-:S02]  /*0e10*/  ISETP.GT.U32.AND P2, PT, R2, 0x60, PT ;  /* 0x000000600200780c */ /* 0x000fc40003f44070 */
[----:B--2---:R-:W-:Y:S02]  /*0e20*/  SEL R0, R0, RZ, P1 ;  /* 0x000000ff00007207 */ /* 0x004fe40000800000 */
        /* <DEDUP_REMOVED lines=8> */
[----:B---3--:R-:W-:Y:S02]  /*0eb0*/  SEL R10, R10, RZ, P2 ;  /* 0x000000ff0a0a7207 */ /* 0x008fe40001000000 */
[----:B------:R-:W-:Y:S02]  /*0ec0*/  SEL R11, R11, RZ, P3 ;  /* 0x000000ff0b0b7207 */ /* 0x000fe40001800000 */
[----:B------:R-:W-:-:S05]  /*0ed0*/  IADD3 R0, PT, PT, R10, R0, R7 ;  /* 0x000000000a007210 */ /* 0x000fca0007ffe007 */
[----:B0-----:R-:W-:Y:S01]  /*0ee0*/  IMAD.IADD R9, R0, 0x1, R11 ;  /* 0x0000000100097824 */ /* 0x001fe200078e020b */
[----:B------:R-:W-:Y:S06]  /*0ef0*/  BRA `(.L_x_442) ;  /* 0x0000001000147947 */ /* 0x000fec0003800000 */
.L_x_428:
[----:B------:R-:W0:Y:S01]  /*0f00*/  S2R R0, SR_TID.X ;  /* 0x0000000000007919 */ /* 0x000e220000002100 */
[----:B------:R-:W1:Y:S02]  /*0f10*/  LDCU.64 UR4, c[0x0][0x380] ;  /* 0x00007000ff0477ac */ /* 0x000e640008000a00 */
[----:B-1----:R-:W-:Y:S02]  /*0f20*/  IMAD.U32 R12, RZ, RZ, UR4 ;  /* 0x00000004ff0c7e24 */ /* 0x002fe4000f8e00ff */
[----:B------:R-:W-:Y:S02]  /*0f30*/  IMAD.U32 R13, RZ, RZ, UR5 ;  /* 0x00000005ff0d7e24 */ /* 0x000fe4000f8e00ff */
        /* <DEDUP_REMOVED lines=17> */
[----:B------:R-:W-:Y:S01]  /*1050*/  UMOV UR4, 0x1000 ;  /* 0x0000100000047882 */ /* 0x000fe20000000000 */
[----:B--2---:R-:W-:-:S04]  /*1060*/  IADD3 R3, PT, PT, R7, R6, R3 ;  /* 0x0000000607037210 */ /* 0x004fc80007ffe003 */
[----:B---3--:R-:W-:-:S04]  /*1070*/  IADD3 R3, PT, PT, R9, R8, R3 ;  /* 0x0000000809037210 */ /* 0x008fc80007ffe003 */
[----:B----4-:R-:W-:-:S04]  /*1080*/  IADD3 R3, PT, PT, R11, R10, R3 ;  /* 0x0000000a0b037210 */ /* 0x010fc80007ffe003 */
[----:B-----5:R-:W-:-:S04]  /*1090*/  IADD3 R3, PT, PT, R15, R14, R3 ;  /* 0x0000000e0f037210 */ /* 0x020fc80007ffe003 */
[----:B------:R-:W-:Y:S01]  /*10a0*/  IADD3 R16, PT, PT, R17, R16, R3 ;  /* 0x0000001011107210 */ /* 0x000fe20007ffe003 */
[----:B------:R-:W-:-:S05]  /*10b0*/  VIADD R3, R2, 0xfffff000 ;  /* 0xfffff00002037836 */ /* 0x000fca0000000000 */
[----:B------:R-:W-:Y:S02]  /*10c0*/  ISETP.GE.U32.AND P0, PT, R3, 0x1000, PT ;  /* 0x000010000300780c */ /* 0x000fe40003f06070 */
[----:B------:R-:W-:-:S04]  /*10d0*/  IADD3 R16, PT, PT, R19, R18, R16 ;  /* 0x0000001213107210 */ /* 0x000fc80007ffe010 */
[----:B------:R-:W-:-:S05]  /*10e0*/  IADD3 R21, PT, PT, R21, R20, R16 ;  /* 0x0000001415157210 */ /* 0x000fca0007ffe010 */
[----:B------:R-:W-:Y:S02]  /*10f0*/  IMAD.IADD R7, R22, 0x1, R21 ;  /* 0x0000000116077824 */ /* 0x000fe400078e0215 */
[----:B------:R-:W-:Y:S05]  /*1100*/  @!P0 BRA `(.L_x_443) ;  /* 0x00000000008c8947 */ /* 0x000fea0003800000 */
[----:B------:R-:W0:Y:S01]  /*1110*/  LDC R2, c[0x0][0x390] ;  /* 0x0000e400ff027b82 */ /* 0x000e220000000800 */
[----:B------:R-:W-:-:S07]  /*1120*/  UMOV UR4, 0x1000 ;  /* 0x0000100000047882 */ /* 0x000fce0000000000 */
[----:B------:R-:W1:Y:S02]  /*1130*/  LDC.64 R12, c[0x0][0x380] ;  /* 0x0000e000ff0c7b82 */ /* 0x000e640000000a00 */
.L_x_445:
[----:B------:R-:W-:-:S04]  /*1140*/  VIADD R5, R0, UR4 ;  /* 0x0000000400057c36 */ /* 0x000fc80008000000 */
        /* <DEDUP_REMOVED lines=17> */
[----:B--2---:R-:W-:Y:S01]  /*1260*/  IADD3 R16, PT, PT, R18, R16, R7 ;  /* 0x0000001012107210 */ /* 0x004fe20007ffe007 */
[----:B0-----:R-:W-:-:S05]  /*1270*/  VIADD R7, R2, -UR4 ;  /* 0x8000000402077c36 */ /* 0x001fca0008000000 */
[----:B------:R-:W-:Y:S02]  /*1280*/  ISETP.GE.U32.AND P0, PT, R7, 0x1000, PT ;  /* 0x000010000700780c */ /* 0x000fe40003f06070 */
        /* <DEDUP_REMOVED lines=8> */
[----:B------:R-:W-:-:S06]  /*1310*/  UIADD3 UR4, UPT, UPT, UR4, 0x1000, URZ ;  /* 0x0000100004047890 */ /* 0x000fcc000fffe0ff */
[----:B------:R-:W-:-:S13]  /*1320*/  ISETP.LT.U32.AND P0, PT, R3, UR4, PT ;  /* 0x0000000403007c0c */ /* 0x000fda000bf01070 */
[----:B------:R-:W-:Y:S05]  /*1330*/  @!P0 BRA `(.L_x_445) ;  /* 0xfffffffc00808947 */ /* 0x000fea000383ffff */
.L_x_443:
[----:B------:R-:W-:Y:S01]  /*1340*/  VIADD R3, R2, -UR4 ;  /* 0x8000000402037c36 */ /* 0x000fe20008000000 */
[----:B------:R-:W-:Y:S04]  /*1350*/  BSSY.RECONVERGENT B1, `(.L_x_444) ;  /* 0x0000095000017945 */ /* 0x000fe80003800200 */
[----:B------:R-:W-:-:S04]  /*1360*/  ISETP.GE.AND P0, PT, R0, R3, PT ;  /* 0x000000030000720c */ /* 0x000fc80003f06270 */
[----:B------:R-:W-:-:S13]  /*1370*/  ISETP.LE.U32.OR P0, PT, R2, UR4, P0 ;  /* 0x0000000402007c0c */ /* 0x000fda0008703470 */
[----:B------:R-:W-:Y:S05]  /*1380*/  @P0 BRA `(.L_x_446) ;  /* 0x0000000800440947 */ /* 0x000fea0003800000 */
[----:B------:R-:W-:Y:S01]  /*1390*/  LOP3.LUT R3, RZ, R0, RZ, 0x33, !PT ;  /* 0x00000000ff037212 */ /* 0x000fe200078e33ff */
[----:B------:R-:W-:Y:S01]  /*13a0*/  BSSY.RECONVERGENT B2, `(.L_x_447) ;  /* 0x000004a000027945 */ /* 0x000fe20003800200 */
[----:B------:R-:W-:Y:S02]  /*13b0*/  IMAD.MOV.U32 R5, RZ, RZ, R0 ;  /* 0x000000ffff057224 */ /* 0x000fe400078e0000 */
[----:B------:R-:W-:-:S04]  /*13c0*/  IADD3 R3, PT, PT, R2, -UR4, R3 ;  /* 0x8000000402037c10 */ /* 0x000fc8000fffe003 */
[C---:B------:R-:W-:Y:S02]  /*13d0*/  ISETP.GE.U32.AND P0, PT, R3.reuse, 0xf00, PT ;  /* 0x00000f000300780c */ /* 0x040fe40003f06070 */
[----:B------:R-:W-:-:S04]  /*13e0*/  LEA.HI R3, R3, 0x1, RZ, 0x18 ;  /* 0x0000000103037811 */ /* 0x000fc800078fc0ff */
[----:B------:R-:W-:-:S07]  /*13f0*/  LOP3.LUT R4, R3, 0xf, RZ, 0xc0, !PT ;  /* 0x0000000f03047812 */ /* 0x000fce00078ec0ff */
[----:B------:R-:W-:Y:S05]  /*1400*/  @!P0 BRA `(.L_x_448) ;  /* 0x00000004000c8947 */ /* 0x000fea0003800000 */
[----:B------:R-:W-:Y:S01]  /*1410*/  LOP3.LUT R6, R3, 0x1fffff0, RZ, 0xc0, !PT ;  /* 0x01fffff003067812 */ /* 0x000fe200078ec0ff */
[----:B------:R-:W-:Y:S01]  /*1420*/  BSSY.RECONVERGENT B3, `(.L_x_449) ;  /* 0x0000040000037945 */ /* 0x000fe20003800200 */
[C---:B------:R-:W-:Y:S01]  /*1430*/  LOP3.LUT R5, R0.reuse, 0x800, RZ, 0xfc, !PT ;  /* 0x0000080000057812 */ /* 0x040fe200078efcff */
[----:B------:R-:W-:Y:S02]  /*1440*/  VIADD R2, R0, UR4 ;  /* 0x0000000400027c36 */ /* 0x000fe40008000000 */
[----:B------:R-:W-:-:S07]  /*1450*/  IMAD.MOV R6, RZ, RZ, -R6 ;  /* 0x000000ffff067224 */ /* 0x000fce00078e0a06 */
.L_x_450:
[----:B------:R-:W-:-:S04]  /*1460*/  IMAD.WIDE.U32 R26, R2, 0x4, R12 ;  /* 0x00000004021a7825 */ /* 0x000fc800078e000c */
[C---:B------:R-:W-:Y:S02]  /*1470*/  VIADD R9, R2.reuse, 0x100 ;  /* 0x0000010002097836 */ /* 0x040fe40000000000 */
[----:B------:R-:W-:Y:S01]  /*1480*/  VIADD R15, R2, 0x400 ;  /* 0x00000400020f7836 */ /* 0x000fe20000000000 */
[----:B------:R0:W2:Y:S01]  /*1490*/  LDG.E R26, desc[UR6][R26.64] ;  /* 0x000000061a1a7981 */ /* 0x0000a2000c1e1900 */
[----:B------:R-:W-:-:S04]  /*14a0*/  IMAD.WIDE.U32 R8, R9, 0x4, R12 ;  /* 0x0000000409087825 */ /* 0x000fc800078e000c */
[C---:B------:R-:W-:Y:S01]  /*14b0*/  VIADD R17, R2.reuse, 0x200 ;  /* 0x0000020002117836 */ /* 0x040fe20000000000 */
[----:B------:R1:W2:Y:S01]  /*14c0*/  LDG.E R25, desc[UR6][R8.64] ;  /* 0x0000000608197981 */ /* 0x0002a2000c1e1900 */
[C---:B------:R-:W-:Y:S02]  /*14d0*/  VIADD R11, R2.reuse, 0x300 ;  /* 0x00000300020b7836 */ /* 0x040fe40000000000 */
[----:B0-----:R-:W-:Y:S02]  /*14e0*/  VIADD R27, R2, 0x700 ;  /* 0x00000700021b7836 */ /* 0x001fe40000000000 */
[----:B------:R-:W-:-:S04]  /*14f0*/  IMAD.WIDE.U32 R14, R15, 0x4, R12 ;  /* 0x000000040f0e7825 */ /* 0x000fc800078e000c */
[--C-:B------:R-:W-:Y:S01]  /*1500*/  IMAD.WIDE.U32 R16, R17, 0x4, R12.reuse ;  /* 0x0000000411107825 */ /* 0x100fe200078e000c */
[----:B------:R0:W3:Y:S03]  /*1510*/  LDG.E R22, desc[UR6][R14.64] ;  /* 0x000000060e167981 */ /* 0x0000e6000c1e1900 */
[----:B------:R-:W-:Y:S01]  /*1520*/  VIADD R29, R2, 0x500 ;  /* 0x00000500021d7836 */ /* 0x000fe20000000000 */
[----:B------:R-:W4:Y:S01]  /*1530*/  LDG.E R24, desc[UR6][R16.64] ;  /* 0x0000000610187981 */ /* 0x000f22000c1e1900 */
[----:B------:R-:W-:-:S04]  /*1540*/  IMAD.WIDE.U32 R10, R11, 0x4, R12 ;  /* 0x000000040b0a7825 */ /* 0x000fc800078e000c */
[--C-:B-1----:R-:W-:Y:S01]  /*1550*/  IMAD.WIDE.U32 R8, R27, 0x4, R12.reuse ;  /* 0x000000041b087825 */ /* 0x102fe200078e000c */
[----:B------:R-:W4:Y:S03]  /*1560*/  LDG.E R23, desc[UR6][R10.64] ;  /* 0x000000060a177981 */ /* 0x000f26000c1e1900 */
[----:B------:R-:W-:Y:S02]  /*1570*/  VIADD R27, R2, 0x900 ;  /* 0x00000900021b7836 */ /* 0x000fe40000000000 */
[----:B------:R-:W-:-:S04]  /*1580*/  IMAD.WIDE.U32 R28, R29, 0x4, R12 ;  /* 0x000000041d1c7825 */ /* 0x000fc800078e000c */
[C---:B------:R-:W-:Y:S01]  /*1590*/  VIADD R19, R2.reuse, 0x600 ;  /* 0x0000060002137836 */ /* 0x040fe20000000000 */
[----:B------:R1:W5:Y:S01]  /*15a0*/  LDG.E R11, desc[UR6][R8.64] ;  /* 0x00000006080b7981 */ /* 0x000362000c1e1900 */
[C---:B0-----:R-:W-:Y:S02]  /*15b0*/  VIADD R15, R2.reuse, 0xa00 ;  /* 0x00000a00020f7836 */ /* 0x041fe40000000000 */
[----:B------:R-:W-:Y:S01]  /*15c0*/  VIADD R20, R2, 0x800 ;  /* 0x0000080002147836 */ /* 0x000fe20000000000 */
[----:B------:R0:W3:Y:S01]  /*15d0*/  LDG.E R21, desc[UR6][R28.64] ;  /* 0x000000061c157981 */ /* 0x0000e2000c1e1900 */
[----:B------:R-:W-:-:S04]  /*15e0*/  IMAD.WIDE.U32 R18, R19, 0x4, R12 ;  /* 0x0000000413127825 */ /* 0x000fc800078e000c */
[----:B-1----:R-:W-:-:S04]  /*15f0*/  IMAD.WIDE.U32 R8, R27, 0x4, R12 ;  /* 0x000000041b087825 */ /* 0x002fc800078e000c */
[--C-:B------:R-:W-:Y:S02]  /*1600*/  IMAD.WIDE.U32 R14, R15, 0x4, R12.reuse ;  /* 0x000000040f0e7825 */ /* 0x100fe400078e000c */
[----:B------:R-:W5:Y:S02]  /*1610*/  LDG.E R9, desc[UR6][R8.64] ;  /* 0x0000000608097981 */ /* 0x000f64000c1e1900 */
[--C-:B------:R-:W-:Y:S02]  /*1620*/  IMAD.WIDE.U32 R16, R20, 0x4, R12.reuse ;  /* 0x0000000414107825 */ /* 0x100fe400078e000c */
[----:B------:R1:W5:Y:S02]  /*1630*/  LDG.E R20, desc[UR6][R18.64] ;  /* 0x0000000612147981 */ /* 0x000364000c1e1900 */
[C---:B0-----:R-:W-:Y:S02]  /*1640*/  VIADD R29, R2.reuse, 0xb00 ;  /* 0x00000b00021d7836 */ /* 0x041fe40000000000 */
[----:B------:R-:W-:Y:S01]  /*1650*/  VIADD R27, R2, 0xc00 ;  /* 0x00000c00021b7836 */ /* 0x000fe20000000000 */
[----:B------:R0:W5:Y:S01]  /*1660*/  LDG.E R10, desc[UR6][R16.64] ;  /* 0x00000006100a7981 */ /* 0x000162000c1e1900 */
[----:B------:R-:W-:-:S03]  /*1670*/  IMAD.WIDE.U32 R28, R29, 0x4, R12 ;  /* 0x000000041d1c7825 */ /* 0x000fc600078e000c */
[----:B------:R0:W5:Y:S01]  /*1680*/  LDG.E R8, desc[UR6][R14.64] ;  /* 0x000000060e087981 */ /* 0x000162000c1e1900 */
[C---:B-1----:R-:W-:Y:S02]  /*1690*/  VIADD R19, R2.reuse, 0xe00 ;  /* 0x00000e0002137836 */ /* 0x042fe40000000000 */
[C---:B------:R-:W-:Y:S02]  /*16a0*/  VIADD R18, R2.reuse, 0xf00 ;  /* 0x00000f0002127836 */ /* 0x040fe40000000000 */
[----:B0-----:R-:W-:Y:S02]  /*16b0*/  IMAD.WIDE.U32 R16, R27, 0x4, R12 ;  /* 0x000000041b107825 */ /* 0x001fe400078e000c */
[----:B------:R-:W5:Y:S02]  /*16c0*/  LDG.E R27, desc[UR6][R28.64] ;  /* 0x000000061c1b7981 */ /* 0x000f64000c1e1900 */
[----:B------:R-:W-:-:S04]  /*16d0*/  VIADD R15, R2, 0xd00 ;  /* 0x00000d00020f7836 */ /* 0x000fc80000000000 */
[--C-:B------:R-:W-:Y:S01]  /*16e0*/  IMAD.WIDE.U32 R14, R15, 0x4, R12.reuse ;  /* 0x000000040f0e7825 */ /* 0x100fe200078e000c */
[----:B------:R0:W5:Y:S05]  /*16f0*/  LDG.E R28, desc[UR6][R16.64] ;  /* 0x00000006101c7981 */ /* 0x00016a000c1e1900 */
[----:B------:R-:W5:Y:S01]  /*1700*/  LDG.E R15, desc[UR6][R14.64] ;  /* 0x000000060e0f7981 */ /* 0x000f62000c1e1900 */
[----:B0-----:R-:W-:-:S04]  /*1710*/  IMAD.WIDE.U32 R16, R19, 0x4, R12 ;  /* 0x0000000413107825 */ /* 0x001fc800078e000c */
[----:B------:R-:W-:Y:S02]  /*1720*/  IMAD.WIDE.U32 R18, R18, 0x4, R12 ;  /* 0x0000000412127825 */ /* 0x000fe400078e000c */
[----:B------:R-:W5:Y:S04]  /*1730*/  LDG.E R16, desc[UR6][R16.64] ;  /* 0x0000000610107981 */ /* 0x000f68000c1e1900 */
[----:B------:R-:W5:Y:S01]  /*1740*/  LDG.E R19, desc[UR6][R18.64] ;  /* 0x0000000612137981 */ /* 0x000f62000c1e1900 */
[----:B------:R-:W-:-:S05]  /*1750*/  VIADD R6, R6, 0x10 ;  /* 0x0000001006067836 */ /* 0x000fca0000000000 */
[----:B------:R-:W-:Y:S01]  /*1760*/  ISETP.NE.AND P0, PT, R6, RZ, PT ;  /* 0x000000ff0600720c */ /* 0x000fe20003f05270 */
[----:B------:R-:W-:Y:S02]  /*1770*/  VIADD R5, R5, 0x1000 ;  /* 0x0000100005057836 */ /* 0x000fe40000000000 */
[----:B------:R-:W-:Y:S01]  /*1780*/  VIADD R2, R2, 0x1000 ;  /* 0x0000100002027836 */ /* 0x000fe20000000000 */
[----:B--2---:R-:W-:-:S04]  /*1790*/  IADD3 R25, PT, PT, R25, R26, R7 ;  /* 0x0000001a19197210 */ /* 0x004fc80007ffe007 */
[----:B----4-:R-:W-:-:S04]  /*17a0*/  IADD3 R23, PT, PT, R23, R24, R25 ;  /* 0x0000001817177210 */ /* 0x010fc80007ffe019 */
[----:B---3--:R-:W-:-:S04]  /*17b0*/  IADD3 R21, PT, PT, R21, R22, R23 ;  /* 0x0000001615157210 */ /* 0x008fc80007ffe017 */
[----:B-----5:R-:W-:-:S04]  /*17c0*/  IADD3 R11, PT, PT, R11, R20, R21 ;  /* 0x000000140b0b7210 */ /* 0x020fc80007ffe015 */
[----:B------:R-:W-:-:S04]  /*17d0*/  IADD3 R9, PT, PT, R9, R10, R11 ;  /* 0x0000000a09097210 */ /* 0x000fc80007ffe00b */
[----:B------:R-:W-:-:S04]  /*17e0*/  IADD3 R8, PT, PT, R27, R8, R9 ;  /* 0x000000081b087210 */ /* 0x000fc80007ffe009 */
[----:B------:R-:W-:-:S04]  /*17f0*/  IADD3 R8, PT, PT, R15, R28, R8 ;  /* 0x0000001c0f087210 */ /* 0x000fc80007ffe008 */
[----:B------:R-:W-:Y:S01]  /*1800*/  IADD3 R7, PT, PT, R19, R16, R8 ;  /* 0x0000001013077210 */ /* 0x000fe20007ffe008 */
[----:B------:R-:W-:Y:S06]  /*1810*/  @P0 BRA `(.L_x_450) ;  /* 0xfffffffc00100947 */ /* 0x000fec000383ffff */
[----:B------:R-:W-:Y:S05]  /*1820*/  BSYNC.RECONVERGENT B3 ;  /* 0x0000000000037941 */ /* 0x000fea0003800200 */
.L_x_449:
[----:B------:R-:W-:-:S07]  /*1830*/  VIADD R5, R5, 0xfffff800 ;  /* 0xfffff80005057836 */ /* 0x000fce0000000000 */
.L_x_448:
[----:B------:R-:W-:Y:S05]  /*1840*/  BSYNC.RECONVERGENT B2 ;  /* 0x0000000000027941 */ /* 0x000fea0003800200 */
.L_x_447:
[----:B------:R-:W-:-:S13]  /*1850*/  ISETP.NE.AND P0, PT, R4, RZ, PT ;  /* 0x000000ff0400720c */ /* 0x000fda0003f05270 */
[----:B------:R-:W-:Y:S05]  /*1860*/  @!P0 BRA `(.L_x_446) ;  /* 0x00000004000c8947 */ /* 0x000fea0003800000 */
[----:B------:R-:W-:Y:S01]  /*1870*/  ISETP.GE.U32.AND P0, PT, R4, 0x8, PT ;  /* 0x000000080400780c */ /* 0x000fe20003f06070 */
[----:B------:R-:W-:Y:S01]  /*1880*/  BSSY.RECONVERGENT B2, `(.L_x_451) ;  /* 0x0000021000027945 */ /* 0x000fe20003800200 */
[----:B------:R-:W-:-:S04]  /*1890*/  LOP3.LUT R24, R3, 0x7, RZ, 0xc0, !PT ;  /* 0x0000000703187812 */ /* 0x000fc800078ec0ff */
[----:B------:R-:W-:-:S07]  /*18a0*/  ISETP.NE.AND P1, PT, R24, RZ, PT ;  /* 0x000000ff1800720c */ /* 0x000fce0003f25270 */
[----:B------:R-:W-:Y:S06]  /*18b0*/  @!P0 BRA `(.L_x_452) ;  /* 0x0000000000748947 */ /* 0x000fec0003800000 */
[----:B------:R-:W-:-:S04]  /*18c0*/  VIADD R9, R5, UR4 ;  /* 0x0000000405097c36 */ /* 0x000fc80008000000 */
[C---:B------:R-:W-:Y:S02]  /*18d0*/  VIADD R21, R9.reuse, 0x100 ;  /* 0x0000010009157836 */ /* 0x040fe40000000000 */
[C---:B------:R-:W-:Y:S02]  /*18e0*/  VIADD R11, R9.reuse, 0x300 ;  /* 0x00000300090b7836 */ /* 0x040fe40000000000 */
[C---:B------:R-:W-:Y:S02]  /*18f0*/  VIADD R23, R9.reuse, 0x200 ;  /* 0x0000020009177836 */ /* 0x040fe40000000000 */
[----:B------:R-:W-:-:S04]  /*1900*/  IMAD.WIDE.U32 R16, R9, 0x4, R12 ;  /* 0x0000000409107825 */ /* 0x000fc800078e000c */
[--C-:B------:R-:W-:Y:S01]  /*1910*/  IMAD.WIDE.U32 R20, R21, 0x4, R12.reuse ;  /* 0x0000000415147825 */ /* 0x100fe200078e000c */
[----:B------:R0:W2:Y:S03]  /*1920*/  LDG.E R2, desc[UR6][R16.64] ;  /* 0x0000000610027981 */ /* 0x0000a6000c1e1900 */
[C---:B------:R-:W-:Y:S01]  /*1930*/  VIADD R15, R9.reuse, 0x400 ;  /* 0x00000400090f7836 */ /* 0x040fe20000000000 */
[----:B------:R-:W2:Y:S01]  /*1940*/  LDG.E R4, desc[UR6][R20.64] ;  /* 0x0000000614047981 */ /* 0x000ea2000c1e1900 */
[----:B------:R-:W-:Y:S02]  /*1950*/  VIADD R19, R9, 0x500 ;  /* 0x0000050009137836 */ /* 0x000fe40000000000 */
[----:B------:R-:W-:-:S04]  /*1960*/  IMAD.WIDE.U32 R10, R11, 0x4, R12 ;  /* 0x000000040b0a7825 */ /* 0x000fc800078e000c */
[--C-:B------:R-:W-:Y:S02]  /*1970*/  IMAD.WIDE.U32 R22, R23, 0x4, R12.reuse ;  /* 0x0000000417167825 */ /* 0x100fe400078e000c */
[----:B------:R-:W3:Y:S02]  /*1980*/  LDG.E R10, desc[UR6][R10.64] ;  /* 0x000000060a0a7981 */ /* 0x000ee4000c1e1900 */
[C---:B------:R-:W-:Y:S02]  /*1990*/  VIADD R25, R9.reuse, 0x600 ;  /* 0x0000060009197836 */ /* 0x040fe40000000000 */
[----:B------:R-:W-:Y:S01]  /*19a0*/  VIADD R27, R9, 0x700 ;  /* 0x00000700091b7836 */ /* 0x000fe20000000000 */
[----:B------:R-:W3:Y:S01]  /*19b0*/  LDG.E R6, desc[UR6][R22.64] ;  /* 0x0000000616067981 */ /* 0x000ee2000c1e1900 */
[----:B------:R-:W-:-:S04]  /*19c0*/  IMAD.WIDE.U32 R14, R15, 0x4, R12 ;  /* 0x000000040f0e7825 */ /* 0x000fc800078e000c */
[--C-:B------:R-:W-:Y:S02]  /*19d0*/  IMAD.WIDE.U32 R8, R19, 0x4, R12.reuse ;  /* 0x0000000413087825 */ /* 0x100fe400078e000c */
[----:B------:R-:W4:Y:S02]  /*19e0*/  LDG.E R15, desc[UR6][R14.64] ;  /* 0x000000060e0f7981 */ /* 0x000f24000c1e1900 */
[--C-:B------:R-:W-:Y:S02]  /*19f0*/  IMAD.WIDE.U32 R18, R25, 0x4, R12.reuse ;  /* 0x0000000419127825 */ /* 0x100fe400078e000c */
[----:B------:R-:W4:Y:S02]  /*1a00*/  LDG.E R8, desc[UR6][R8.64] ;  /* 0x0000000608087981 */ /* 0x000f24000c1e1900 */
[----:B0-----:R-:W-:Y:S02]  /*1a10*/  IMAD.WIDE.U32 R16, R27, 0x4, R12 ;  /* 0x000000041b107825 */ /* 0x001fe400078e000c */
[----:B------:R-:W5:Y:S04]  /*1a20*/  LDG.E R19, desc[UR6][R18.64] ;  /* 0x0000000612137981 */ /* 0x000f68000c1e1900 */
[----:B------:R-:W5:Y:S01]  /*1a30*/  LDG.E R16, desc[UR6][R16.64] ;  /* 0x0000000610107981 */ /* 0x000f62000c1e1900 */
[----:B------:R-:W-:Y:S01]  /*1a40*/  VIADD R5, R5, 0x800 ;  /* 0x0000080005057836 */ /* 0x000fe20000000000 */
[----:B--2---:R-:W-:-:S04]  /*1a50*/  IADD3 R7, PT, PT, R4, R2, R7 ;  /* 0x0000000204077210 */ /* 0x004fc80007ffe007 */
[----:B---3--:R-:W-:-:S04]  /*1a60*/  IADD3 R6, PT, PT, R10, R6, R7 ;  /* 0x000000060a067210 */ /* 0x008fc80007ffe007 */
[----:B----4-:R-:W-:-:S04]  /*1a70*/  IADD3 R6, PT, PT, R8, R15, R6 ;  /* 0x0000000f08067210 */ /* 0x010fc80007ffe006 */
[----:B-----5:R-:W-:-:S07]  /*1a80*/  IADD3 R7, PT, PT, R16, R19, R6 ;  /* 0x0000001310077210 */ /* 0x020fce0007ffe006 */
.L_x_452:
[----:B------:R-:W-:Y:S05]  /*1a90*/  BSYNC.RECONVERGENT B2 ;  /* 0x0000000000027941 */ /* 0x000fea0003800200 */
.L_x_451:
        /* <DEDUP_REMOVED lines=18> */
[----:B------:R-:W-:Y:S01]  /*1bc0*/  VIADD R5, R5, 0x400 ;  /* 0x0000040005057836 */ /* 0x000fe20000000000 */
[----:B--2---:R-:W-:-:S04]  /*1bd0*/  IADD3 R7, PT, PT, R8, R2, R7 ;  /* 0x0000000208077210 */ /* 0x004fc80007ffe007 */
[----:B---3--:R-:W-:-:S07]  /*1be0*/  IADD3 R7, PT, PT, R14, R10, R7 ;  /* 0x0000000a0e077210 */ /* 0x008fce0007ffe007 */
.L_x_454:
[----:B------:R-:W-:Y:S05]  /*1bf0*/  BSYNC.RECONVERGENT B2 ;  /* 0x0000000000027941 */ /* 0x000fea0003800200 */
.L_x_453:
[----:B------:R-:W-:Y:S05]  /*1c00*/  @!P1 BRA `(.L_x_446) ;  /* 0x0000000000249947 */ /* 0x000fea0003800000 */
[----:B------:R-:W-:Y:S02]  /*1c10*/  VIADD R5, R5, UR4 ;  /* 0x0000000405057c36 */ /* 0x000fe40008000000 */
[----:B------:R-:W-:-:S07]  /*1c20*/  IMAD.MOV R4, RZ, RZ, -R4 ;  /* 0x000000ffff047224 */ /* 0x000fce00078e0a04 */
.L_x_455:
[----:B------:R-:W-:-:S06]  /*1c30*/  IMAD.WIDE.U32 R2, R5, 0x4, R12 ;  /* 0x0000000405027825 */ /* 0x000fcc00078e000c */
[----:B------:R-:W2:Y:S01]  /*1c40*/  LDG.E R2, desc[UR6][R2.64] ;  /* 0x0000000602027981 */ /* 0x000ea2000c1e1900 */
[----:B------:R-:W-:Y:S02]  /*1c50*/  VIADD R4, R4, 0x1 ;  /* 0x0000000104047836 */ /* 0x000fe40000000000 */
[----:B------:R-:W-:-:S03]  /*1c60*/  VIADD R5, R5, 0x100 ;  /* 0x0000010005057836 */ /* 0x000fc60000000000 */
[----:B------:R-:W-:Y:S01]  /*1c70*/  ISETP.NE.AND P0, PT, R4, RZ, PT ;  /* 0x000000ff0400720c */ /* 0x000fe20003f05270 */
[----:B--2---:R-:W-:-:S12]  /*1c80*/  IMAD.IADD R7, R2, 0x1, R7 ;  /* 0x0000000102077824 */ /* 0x004fd800078e0207 */
[----:B------:R-:W-:Y:S05]  /*1c90*/  @P0 BRA `(.L_x_455) ;  /* 0xfffffffc00e40947 */ /* 0x000fea000383ffff */
.L_x_446:
[----:B------:R-:W-:Y:S05]  /*1ca0*/  BSYNC.RECONVERGENT B1 ;  /* 0x0000000000017941 */ /* 0x000fea0003800200 */
.L_x_444:
        /* <DEDUP_REMOVED lines=36> */
[----:B--2---:R-:W0:Y:S04]  /*1ef0*/  LDS.128 R4, [UR4+0x10] ;  /* 0x00001004ff047984 */ /* 0x004e280008000c00 */
[----:B------:R-:W1:Y:S01]  /*1f00*/  LDS.64 R2, [UR4+0x20] ;  /* 0x00002004ff027984 */ /* 0x000e620008000a00 */
[----:B0-----:R-:W-:-:S04]  /*1f10*/  IADD3 R0, PT, PT, R4, R0, R9 ;  /* 0x0000000004007210 */ /* 0x001fc80007ffe009 */
[----:B------:R-:W-:-:S04]  /*1f20*/  IADD3 R0, PT, PT, R6, R0, R5 ;  /* 0x0000000006007210 */ /* 0x000fc80007ffe005 */
[----:B-1----:R-:W-:-:S05]  /*1f30*/  IADD3 R0, PT, PT, R2, R0, R7 ;  /* 0x0000000002007210 */ /* 0x002fca0007ffe007 */
[----:B------:R-:W-:-:S07]  /*1f40*/  IMAD.IADD R9, R0, 0x1, R3 ;  /* 0x0000000100097824 */ /* 0x000fce00078e0203 */
.L_x_442:
[----:B------:R-:W-:Y:S05]  /*1f50*/  BSYNC.RECONVERGENT B0 ;  /* 0x0000000000007941 */ /* 0x000fea0003800200 */
.L_x_427:
[----:B------:R-:W-:Y:S05]  /*1f60*/  @P0 EXIT ;  /* 0x000000000000094d */ /* 0x000fea0003800000 */
[----:B-1----:R-:W1:Y:S01]  /*1f70*/  LDC.64 R2, c[0x0][0x388] ;  /* 0x0000e200ff027b82 */ /* 0x002e620000000a00 */
[----:B------:R-:W0:Y:S02]  /*1f80*/  LDCU UR4, c[0x0][0x398] ;  /* 0x00007300ff0477ac */ /* 0x000e240008000800 */
[----:B0-2---:R-:W-:-:S05]  /*1f90*/  VIADD R9, R9, UR4 ;  /* 0x0000000409097c36 */ /* 0x005fca0008000000 */
[----:B-1----:R-:W-:Y:S01]  /*1fa0*/  STG.E desc[UR6][R2.64], R9 ;  /* 0x0000000902007986 */ /* 0x002fe2000c101906 */
[----:B------:R-:W-:Y:S05]  /*1fb0*/  EXIT ;  /* 0x000000000000794d */ /* 0x000fea0003800000 */
.L_x_456:
        /* <DEDUP_REMOVED lines=12> */
.L_x_517:


//--------------------- .text._ZN3cub18CUB_300001_SM_10006detail9transform16transform_kernelINS2_10policy_hubILb1EN4cuda3std3__45tupleIJN6thrust24THRUST_300001_SM_1000_NS6detail15normal_iteratorINSA_10device_ptrIiEEEESF_EEEE10policy1000El2k1IiESF_JPiSL_EEEvT0_iT1_T2_DpNS2_10kernel_argIT3_EE --------------------------
	.section	.text._ZN3cub18CUB_300001_SM_10006detail9transform16transform_kernelINS2_10policy_hubILb1EN4cuda3std3__45tupleIJN6thrust24THRUST_300001_SM_1000_NS6detail15normal_iteratorINSA_10device_ptrIiEEEESF_EEEE10policy1000El2k1IiESF_JPiSL_EEEvT0_iT1_T2_DpNS2_10kernel_argIT3_EE,"ax",@progbits
	.align	128
        .global         _ZN3cub18CUB_300001_SM_10006detail9transform16transform_kernelINS2_10policy_hubILb1EN4cuda3std3__45tupleIJN6thrust24THRUST_300001_SM_1000_NS6detail15normal_iteratorINSA_10device_ptrIiEEEESF_EEEE10policy1000El2k1IiESF_JPiSL_EEEvT0_iT1_T2_DpNS2_10kernel_argIT3_EE
        .type           _ZN3cub18CUB_300001_SM_10006detail9transform16transform_kernelINS2_10policy_hubILb1EN4cuda3std3__45tupleIJN6thrust24THRUST_300001_SM_1000_NS6detail15normal_iteratorINSA_10device_ptrIiEEEESF_EEEE10policy1000El2k1IiESF_JPiSL_EEEvT0_iT1_T2_DpNS2_10kernel_argIT3_EE,@function
        .size           _ZN3cub18CUB_300001_SM_10006detail9transform16transform_kernelINS2_10policy_hubILb1EN4cuda3std3__45tupleIJN6thrust24THRUST_300001_SM_1000_NS6detail15normal_iteratorINSA_10device_ptrIiEEEESF_EEEE10policy1000El2k1IiESF_JPiSL_EEEvT0_iT1_T2_DpNS2_10kernel_argIT3_EE,(.L_x_518 - _ZN3cub18CUB_300001_SM_10006detail9transform16transform_kernelINS2_10policy_hubILb1EN4cuda3std3__45tupleIJN6thrust24THRUST_300001_SM_1000_NS6detail15normal_iteratorINSA_10device_ptrIiEEEESF_EEEE10policy1000El2k1IiESF_JPiSL_EEEvT0_iT1_T2_DpNS2_10kernel_argIT3_EE)
        .other          _ZN3cub18CUB_300001_SM_10006detail9transform16transform_kernelINS2_10policy_hubILb1EN4cuda3std3__45tupleIJN6thrust24THRUST_300001_SM_1000_NS6detail15normal_iteratorINSA_10device_ptrIiEEEESF_EEEE10policy1000El2k1IiESF_JPiSL_EEEvT0_iT1_T2_DpNS2_10kernel_argIT3_EE,@"STO_CUDA_ENTRY STV_DEFAULT"
_ZN3cub18CUB_300001_SM_10006detail9transform16transform_kernelINS2_10policy_hubILb1EN4cuda3std3__45tupleIJN6thrust24THRUST_300001_SM_1000_NS6detail15normal_iteratorINSA_10device_ptrIiEEEESF_EEEE10policy1000El2k1IiESF_JPiSL_EEEvT0_iT1_T2_DpNS2_10kernel_argIT3_EE:
.text._ZN3cub18CUB_300001_SM_10006detail9transform16transform_kernelINS2_10policy_hubILb1EN4cuda3std3__45tupleIJN6thrust24THRUST_300001_SM_1000_NS6detail15normal_iteratorINSA_10device_ptrIiEEEESF_EEEE10policy1000El2k1IiESF_JPiSL_EEEvT0_iT1_T2_DpNS2_10kernel_argIT3_EE:
[----:B------:R-:W-:Y:S01]  /*0000*/  LDC R1, c[0x0][0x37c] ;  /* 0x0000df00ff017b82 */ /* 0x000fe20000000800 */
[----:B------:R-:W0:Y:S07]  /*0010*/  LDCU UR24, c[0x0][0x388] ;  /* 0x00007100ff1877ac */ /* 0x000e2e0008000800 */
[----:B------:R-:W1:Y:S01]  /*0020*/  S2UR UR4, SR_CTAID.X ;  /* 0x00000000000479c3 */ /* 0x000e620000002500 */
[----:B------:R-:W2:Y:S01]  /*0030*/  S2R R11, SR_TID.X ;  /* 0x00000000000b7919 */ /* 0x000ea20000002100 */
[----:B------:R-:W-:Y:S01]  /*0040*/  BSSY.RECONVERGENT B0, `(.L_x_457) ;  /* 0x000002c000007945 */ /* 0x000fe20003800200 */
[----:B------:R-:W3:Y:S01]  /*0050*/  LDCU.64 UR6, c[0x0][0x380] ;  /* 0x00007000ff0677ac */ /* 0x000ee20008000a00 */
[----:B0-----:R-:W-:-:S04]  /*0060*/  USHF.L.U32 UR8, UR24, 0x7, URZ ;  /* 0x0000000718087899 */ /* 0x001fc800080006ff */
[----:B------:R-:W-:Y:S02]  /*0070*/  USHF.R.S32.HI UR10, URZ, 0x1f, UR8 ;  /* 0x0000001fff0a7899 */ /* 0x000fe40008011408 */
[----:B-1----:R-:W-:Y:S02]  /*0080*/  UIMAD.WIDE.U32 UR16, UR8, UR4, URZ ;  /* 0x00000004081072a5 */ /* 0x002fe4000f8e00ff */
[----:B------:R-:W-:Y:S02]  /*0090*/  UIMAD UR9, UR10, UR4, URZ ;  /* 0x000000040a0972a4 */ /* 0x000fe4000f8e02ff */
[----:B---3--:R-:W-:Y:S02]  /*00a0*/  UIADD3 UR4, UP1, UPT, -UR16, UR6, URZ ;  /* 0x0000000610047290 */ /* 0x008fe4000ff3e1ff */
[----:B------:R-:W-:Y:S02]  /*00b0*/  UIADD3 UR9, UPT, UPT, UR17, UR9, URZ ;  /* 0x0000000911097290 */ /* 0x000fe4000fffe0ff */
[----:B------:R-:W-:Y:S01]  /*00c0*/  UISETP.LT.U32.AND UP0, UPT, UR4, UR8, UPT ;  /* 0x000000080400728c */ /* 0x000fe2000bf01070 */
[----:B--2---:R-:W-:Y:S01]  /*00d0*/  IMAD.SHL.U32 R0, R11, 0x80, RZ ;  /* 0x000000800b007824 */ /* 0x004fe200078e00ff */
[----:B------:R-:W-:-:S04]  /*00e0*/  UIADD3.X UR5, UPT, UPT, ~UR9, UR7, URZ, UP1, !UPT ;  /* 0x0000000709057290 */ /* 0x000fc80008ffe5ff */
[----:B------:R-:W-:-:S04]  /*00f0*/  UISETP.LT.AND.EX UP0, UPT, UR5, UR10, UPT, UP0 ;  /* 0x0000000a0500728c */ /* 0x000fc8000bf01300 */
[----:B------:R-:W-:-:S04]  /*0100*/  USEL UR4, UR4, UR8, UP0 ;  /* 0x0000000804047287 */ /* 0x000fc80008000000 */
[----:B------:R-:W-:-:S06]  /*0110*/  USHF.L.U32 UR5, UR4, 0x2, URZ ;  /* 0x0000000204057899 */ /* 0x000fcc00080006ff */
[----:B------:R-:W-:-:S13]  /*0120*/  ISETP.GE.AND P0, PT, R0, UR5, PT ;  /* 0x0000000500007c0c */ /* 0x000fda000bf06270 */
[----:B------:R-:W-:Y:S05]  /*0130*/  @P0 BRA `(.L_x_458) ;  /* 0x0000000000700947 */ /* 0x000fea0003800000 */
[----:B------:R-:W0:Y:S01]  /*0140*/  LDCU.64 UR6, c[0x0][0x398] ;  /* 0x00007300ff0677ac */ /* 0x000e220008000a00 */
[----:B------:R-:W-:Y:S01]  /*0150*/  IMAD.U32 R5, RZ, RZ, UR16 ;  /* 0x00000010ff057e24 */ /* 0x000fe2000f8e00ff */
[----:B------:R-:W-:Y:S01]  /*0160*/  MOV R6, UR16 ;  /* 0x0000001000067c02 */ /* 0x000fe20008000f00 */
[----:B------:R-:W-:Y:S01]  /*0170*/  IMAD.U32 R3, RZ, RZ, UR9 ;  /* 0x00000009ff037e24 */ /* 0x000fe2000f8e00ff */
[----:B------:R-:W-:Y:S01]  /*0180*/  BSSY.RECONVERGENT B1, `(.L_x_459) ;  /* 0x000000d000017945 */ /* 0x000fe20003800200 */
[----:B------:R-:W-:Y:S01]  /*0190*/  IMAD.SHL.U32 R5, R5, 0x4, RZ ;  /* 0x0000000405057824 */ /* 0x000fe200078e00ff */
[----:B------:R-:W-:Y:S02]  /*01a0*/  MOV R4, R0 ;  /* 0x0000000000047202 */ /* 0x000fe40000000f00 */
[----:B------:R-:W-:Y:S02]  /*01b0*/  SHF.L.U64.HI R6, R6, 0x2, R3 ;  /* 0x0000000206067819 */ /* 0x000fe40000010203 */
[----:B0-----:R-:W-:-:S04]  /*01c0*/  IADD3 R2, P0, PT, R5, UR6, RZ ;  /* 0x0000000605027c10 */ /* 0x001fc8000ff1e0ff */
[----:B------:R-:W-:-:S03]  /*01d0*/  IADD3.X R3, PT, PT, R6, UR7, RZ, P0, !PT ;  /* 0x0000000706037c10 */ /* 0x000fc600087fe4ff */
[----:B------:R-:W-:-:S07]  /*01e0*/  IMAD.WIDE.U32 R2, R11, 0x80, R2 ;  /* 0x000000800b027825 */ /* 0x000fce00078e0002 */
.L_x_460:
[----:B------:R-:W-:Y:S01]  /*01f0*/  VIADD R4, R4, 0x4000 ;  /* 0x0000400004047836 */ /* 0x000fe20000000000 */
[----:B------:R0:W-:Y:S04]  /*0200*/  CCTL.E.PF2 [R2] ;  /* 0x000000000200798f */ /* 0x0001e80000800100 */
[----:B------:R-:W-:Y:S02]  /*0210*/  ISETP.GE.AND P0, PT, R4, UR5, PT ;  /* 0x0000000504007c0c */ /* 0x000fe4000bf06270 */
[----:B0-----:R-:W-:-:S05]  /*0220*/  IADD3 R2, P1, PT, R2, 0x4000, RZ ;  /* 0x0000400002027810 */ /* 0x001fca0007f3e0ff */
[----:B------:R-:W-:-:S06]  /*0230*/  IMAD.X R3, RZ, RZ, R3, P1 ;  /* 0x000000ffff037224 */ /* 0x000fcc00008e0603 */
[----:B------:R-:W-:Y:S05]  /*0240*/  @!P0 BRA `(.L_x_460) ;  /* 0xfffffffc00e88947 */ /* 0x000fea000383ffff */
[----:B------:R-:W-:Y:S05]  /*0250*/  BSYNC.RECONVERGENT B1 ;  /* 0x0000000000017941 */ /* 0x000fea0003800200 */
.L_x_459:
[----:B------:R-:W0:Y:S02]  /*0260*/  LDCU.64 UR6, c[0x0][0x3a8] ;  /* 0x00007500ff0677ac */ /* 0x000e240008000a00 */
[----:B0-----:R-:W-:-:S04]  /*0270*/  IADD3 R2, P0, PT, R5, UR6, RZ ;  /* 0x0000000605027c10 */ /* 0x001fc8000ff1e0ff */
[----:B------:R-:W-:-:S03]  /*0280*/  IADD3.X R3, PT, PT, R6, UR7, RZ, P0, !PT ;  /* 0x0000000706037c10 */ /* 0x000fc600087fe4ff */
[----:B------:R-:W-:-:S07]  /*0290*/  IMAD.WIDE.U32 R2, R11, 0x80, R2 ;  /* 0x000000800b027825 */ /* 0x000fce00078e0002 */
.L_x_461:
[----:B------:R-:W-:Y:S01]  /*02a0*/  IADD3 R0, PT, PT, R0, 0x4000, RZ ;  /* 0x0000400000007810 */ /* 0x000fe20007ffe0ff */
[----:B------:R0:W-:Y:S03]  /*02b0*/  CCTL.E.PF2 [R2] ;  /* 0x000000000200798f */ /* 0x0001e60000800100 */
[----:B------:R-:W-:Y:S02]  /*02c0*/  ISETP.GE.AND P0, PT, R0, UR5, PT ;  /* 0x0000000500007c0c */ /* 0x000fe4000bf06270 */
[----:B0-----:R-:W-:-:S05]  /*02d0*/  IADD3 R2, P1, PT, R2, 0x4000, RZ ;  /* 0x0000400002027810 */ /* 0x001fca0007f3e0ff */
[----:B------:R-:W-:-:S06]  /*02e0*/  IMAD.X R3, RZ, RZ, R3, P1 ;  /* 0x000000ffff037224 */ /* 0x000fcc00008e0603 */
[----:B------:R-:W-:Y:S05]  /*02f0*/  @!P0 BRA `(.L_x_461) ;  /* 0xfffffffc00e88947 */ /* 0x000fea000383ffff */
.L_x_458:
[----:B------:R-:W-:Y:S05]  /*0300*/  BSYNC.RECONVERGENT B0 ;  /* 0x0000000000007941 */ /* 0x000fea0003800200 */
.L_x_457:
[----:B------:R-:W0:Y:S01]  /*0310*/  LDCU.128 UR12, c[0x0][0x390] ;  /* 0x00007200ff0c77ac */ /* 0x000e220008000c00 */
[----:B------:R-:W1:Y:S01]  /*0320*/  LDCU.64 UR28, c[0x0][0x3a8] ;  /* 0x00007500ff1c77ac */ /* 0x000e620008000a00 */
[----:B------:R-:W-:Y:S02]  /*0330*/  USHF.L.U32 UR20, UR16, 0x2, URZ ;  /* 0x0000000210147899 */ /* 0x000fe400080006ff */
[----:B------:R-:W-:Y:S02]  /*0340*/  UISETP.NE.AND UP0, UPT, UR8, UR4, UPT ;  /* 0x000000040800728c */ /* 0x000fe4000bf05270 */
[----:B------:R-:W-:Y:S01]  /*0350*/  USHF.L.U64.HI UR21, UR16, 0x2, UR9 ;  /* 0x0000000210157899 */ /* 0x000fe20008010209 */
[----:B------:R-:W2:Y:S01]  /*0360*/  LDCU.64 UR18, c[0x0][0x358] ;  /* 0x00006b00ff1277ac */ /* 0x000ea20008000a00 */
[----:B0-----:R-:W-:Y:S02]  /*0370*/  UIADD3 UR25, UP2, UPT, UR20, UR14, URZ ;  /* 0x0000000e14197290 */ /* 0x001fe4000ff5e0ff */
[----:B------:R-:W-:-:S02]  /*0380*/  UIADD3 UR22, UP1, UPT, UR20, UR12, URZ ;  /* 0x0000000c14167290 */ /* 0x000fc4000ff3e0ff */
[----:B-1----:R-:W-:Y:S02]  /*0390*/  UIADD3 UR27, UP3, UPT, UR20, UR28, URZ ;  /* 0x0000001c141b7290 */ /* 0x002fe4000ff7e0ff */
[----:B------:R-:W-:Y:S01]  /*03a0*/  UIADD3.X UR26, UPT, UPT, UR21, UR15, URZ, UP2, !UPT ;  /* 0x0000000f151a7290 */ /* 0x000fe200097fe4ff */
[----:B------:R-:W-:Y:S01]  /*03b0*/  IMAD.U32 R2, RZ, RZ, UR25 ;  /* 0x00000019ff027e24 */ /* 0x000fe2000f8e00ff */
[----:B------:R-:W-:Y:S01]  /*03c0*/  UIADD3.X UR30, UPT, UPT, UR21, UR29, URZ, UP3, !UPT ;  /* 0x0000001d151e7290 */ /* 0x000fe20009ffe4ff */
[----:B------:R-:W-:Y:S01]  /*03d0*/  IMAD.U32 R6, RZ, RZ, UR22 ;  /* 0x00000016ff067e24 */ /* 0x000fe2000f8e00ff */
[----:B------:R-:W-:Y:S01]  /*03e0*/  UIADD3.X UR23, UPT, UPT, UR21, UR13, URZ, UP1, !UPT ;  /* 0x0000000d15177290 */ /* 0x000fe20008ffe4ff */
[----:B------:R-:W-:Y:S01]  /*03f0*/  MOV R4, UR27 ;  /* 0x0000001b00047c02 */ /* 0x000fe20008000f00 */
[----:B------:R-:W-:Y:S02]  /*0400*/  IMAD.U32 R3, RZ, RZ, UR26 ;  /* 0x0000001aff037e24 */ /* 0x000fe4000f8e00ff */
[----:B------:R-:W-:-:S02]  /*0410*/  MOV R5, UR30 ;  /* 0x0000001e00057c02 */ /* 0x000fc40008000f00 */
[----:B------:R-:W-:Y:S01]  /*0420*/  IMAD.U32 R7, RZ, RZ, UR23 ;  /* 0x00000017ff077e24 */ /* 0x000fe2000f8e00ff */
[----:B--2---:R-:W-:Y:S06]  /*0430*/  BRA.U !UP0, `(.L_x_462) ;  /* 0x0000000d087c7547 */ /* 0x004fec000b800000 */
[----:B------:R-:W-:-:S06]  /*0440*/  UISETP.GE.AND UP0, UPT, UR24, 0x1, UPT ;  /* 0x000000011800788c */ /* 0x000fcc000bf06270 */
[----:B------:R-:W-:-:S13]  /*0450*/  PLOP3.LUT P0, PT, PT, PT, UP0, 0x80, 0x8 ;  /* 0x000000000008781c */ /* 0x000fda0003f0f008 */
[----:B------:R-:W-:Y:S05]  /*0460*/  @!P0 EXIT ;  /* 0x000000000000894d */ /* 0x000fea0003800000 */
[----:B------:R-:W-:Y:S01]  /*0470*/  UISETP.GE.U32.AND UP0, UPT, UR24, 0x8, UPT ;  /* 0x000000081800788c */ /* 0x000fe2000bf06070 */
[----:B------:R-:W-:Y:S01]  /*0480*/  HFMA2 R0, -RZ, RZ, 0, 0 ;  /* 0x00000000ff007431 */ /* 0x000fe200000001ff */
[----:B------:R-:W-:-:S07]  /*0490*/  ULOP3.LUT UR5, UR24, 0x7, URZ, 0xc0, !UPT ;  /* 0x0000000718057892 */ /* 0x000fce000f8ec0ff */
[----:B------:R-:W-:Y:S05]  /*04a0*/  BRA.U !UP0, `(.L_x_463) ;  /* 0x0000000908207547 */ /* 0x000fea000b800000 */
[----:B------:R-:W-:-:S13]  /*04b0*/  ISETP.GE.AND P1, PT, R11, UR4, PT ;  /* 0x000000040b007c0c */ /* 0x000fda000bf26270 */
[----:B------:R-:W-:-:S04]  /*04c0*/  @!P1 IMAD.WIDE.U32 R14, R11, 0x4, R2 ;  /* 0x000000040b0e9825 */ /* 0x000fc800078e0002 */
[C---:B------:R-:W-:Y:S02]  /*04d0*/  @!P1 IMAD.WIDE.U32 R16, R11.reuse, 0x4, R4 ;  /* 0x000000040b109825 */ /* 0x040fe400078e0004 */
[----:B------:R-:W2:Y:S04]  /*04e0*/  @!P1 LDG.E R14, desc[UR18][R14.64] ;  /* 0x000000120e0e9981 */ /* 0x000ea8000c1e1900 */
[----:B------:R-:W2:Y:S01]  /*04f0*/  @!P1 LDG.E R17, desc[UR18][R16.64] ;  /* 0x0000001210119981 */ /* 0x000ea2000c1e1900 */
[C---:B------:R-:W-:Y:S02]  /*0500*/  VIADD R23, R11.reuse, 0x80 ;  /* 0x000000800b177836 */ /* 0x040fe40000000000 */
[----:B------:R-:W-:-:S03]  /*0510*/  @!P1 IMAD.WIDE.U32 R18, R11, 0x4, R6 ;  /* 0x000000040b129825 */ /* 0x000fc600078e0006 */
[C---:B------:R-:W-:Y:S01]  /*0520*/  ISETP.GE.AND P0, PT, R23.reuse, UR4, PT ;  /* 0x0000000417007c0c */ /* 0x040fe2000bf06270 */
[----:B------:R-:W-:-:S04]  /*0530*/  IMAD.WIDE R8, R23, 0x4, R2 ;  /* 0x0000000417087825 */ /* 0x000fc800078e0202 */
[----:B------:R-:W-:Y:S01]  /*0540*/  IMAD.WIDE R12, R23, 0x4, R4 ;  /* 0x00000004170c7825 */ /* 0x000fe200078e0204 */
[----:B--2---:R-:W-:-:S05]  /*0550*/  @!P1 IADD3 R21, PT, PT, R14, R17, RZ ;  /* 0x000000110e159210 */ /* 0x004fca0007ffe0ff */
[----:B------:R0:W-:Y:S04]  /*0560*/  @!P1 STG.E desc[UR18][R18.64], R21 ;  /* 0x0000001512009986 */ /* 0x0001e8000c101912 */
[----:B------:R-:W2:Y:S04]  /*0570*/  @!P0 LDG.E R0, desc[UR18][R8.64] ;  /* 0x0000001208008981 */ /* 0x000ea8000c1e1900 */
[----:B------:R-:W2:Y:S01]  /*0580*/  @!P0 LDG.E R25, desc[UR18][R12.64] ;  /* 0x000000120c198981 */ /* 0x000ea2000c1e1900 */
[C---:B------:R-:W-:Y:S01]  /*0590*/  VIADD R10, R11.reuse, 0x100 ;  /* 0x000001000b0a7836 */ /* 0x040fe20000000000 */
[C---:B------:R-:W-:Y:S01]  /*05a0*/  IADD3 R14, PT, PT, R11.reuse, 0x180, RZ ;  /* 0x000001800b0e7810 */ /* 0x040fe20007ffe0ff */
[C---:B------:R-:W-:Y:S01]  /*05b0*/  VIADD R15, R11.reuse, 0x200 ;  /* 0x000002000b0f7836 */ /* 0x040fe20000000000 */
[----:B------:R-:W-:Y:S01]  /*05c0*/  ULOP3.LUT UR6, UR24, 0x7ffffff8, URZ, 0xc0, !UPT ;  /* 0x7ffffff818067892 */ /* 0x000fe2000f8ec0ff */
[----:B------:R-:W-:Y:S01]  /*05d0*/  VIADD R16, R11, 0x380 ;  /* 0x000003800b107836 */ /* 0x000fe20000000000 */
[----:B------:R-:W-:Y:S01]  /*05e0*/  ISETP.GE.AND P6, PT, R10, UR4, PT ;  /* 0x000000040a007c0c */ /* 0x000fe2000bfc6270 */
[----:B------:R-:W-:Y:S01]  /*05f0*/  BSSY.RECONVERGENT B0, `(.L_x_464) ;  /* 0x0000012000007945 */ /* 0x000fe20003800200 */
[----:B------:R-:W-:-:S02]  /*0600*/  ISETP.GE.AND P5, PT, R14, UR4, PT ;  /* 0x000000040e007c0c */ /* 0x000fc4000bfa6270 */
[----:B------:R-:W-:Y:S01]  /*0610*/  ISETP.GE.AND P4, PT, R15, UR4, PT ;  /* 0x000000040f007c0c */ /* 0x000fe2000bf86270 */
[----:B------:R-:W-:Y:S01]  /*0620*/  IMAD.WIDE R14, R23, 0x4, R6 ;  /* 0x00000004170e7825 */ /* 0x000fe200078e0206 */
[C---:B------:R-:W-:Y:S02]  /*0630*/  IADD3 R10, PT, PT, R11.reuse, 0x300, RZ ;  /* 0x000003000b0a7810 */ /* 0x040fe40007ffe0ff */
[----:B------:R-:W-:Y:S02]  /*0640*/  ISETP.GE.AND P1, PT, R16, UR4, PT ;  /* 0x0000000410007c0c */ /* 0x000fe4000bf26270 */
[----:B------:R-:W-:Y:S02]  /*0650*/  ISETP.GE.AND P2, PT, R10, UR4, PT ;  /* 0x000000040a007c0c */ /* 0x000fe4000bf46270 */
[----:B--2---:R-:W-:Y:S01]  /*0660*/  @!P0 IADD3 R25, PT, PT, R0, R25, RZ ;  /* 0x0000001900198210 */ /* 0x004fe20007ffe0ff */
[----:B------:R-:W-:-:S04]  /*0670*/  VIADD R0, R11, 0x280 ;  /* 0x000002800b007836 */ /* 0x000fc80000000000 */
[----:B------:R0:W-:Y:S01]  /*0680*/  @!P0 STG.E desc[UR18][R14.64], R25 ;  /* 0x000000190e008986 */ /* 0x0001e2000c101912 */
[----:B------:R-:W-:Y:S02]  /*0690*/  ISETP.GE.AND P3, PT, R0, UR4, PT ;  /* 0x0000000400007c0c */ /* 0x000fe4000bf66270 */
[----:B------:R-:W-:-:S04]  /*06a0*/  MOV R0, UR6 ;  /* 0x0000000600007c02 */ /* 0x000fc80008000f00 */
[----:B------:R-:W-:Y:S01]  /*06b0*/  ISETP.NE.AND P0, PT, R0, 0x8, PT ;  /* 0x000000080000780c */ /* 0x000fe20003f05270 */
[----:B------:R-:W-:-:S12]  /*06c0*/  @P6 BRA `(.L_x_465) ;  /* 0x0000000000106947 */ /* 0x000fd80003800000 */
[----:B------:R-:W2:Y:S04]  /*06d0*/  LDG.E R10, desc[UR18][R8.64+0x200] ;  /* 0x00020012080a7981 */ /* 0x000ea8000c1e1900 */
[----:B------:R-:W2:Y:S02]  /*06e0*/  LDG.E R17, desc[UR18][R12.64+0x200] ;  /* 0x000200120c117981 */ /* 0x000ea4000c1e1900 */
[----:B--2---:R-:W-:-:S05]  /*06f0*/  IMAD.IADD R17, R10, 0x1, R17 ;  /* 0x000000010a117824 */ /* 0x004fca00078e0211 */
[----:B------:R1:W-:Y:S02]  /*0700*/  STG.E desc[UR18][R14.64+0x200], R17 ;  /* 0x000200110e007986 */ /* 0x0003e4000c101912 */
.L_x_465:
[----:B------:R-:W-:Y:S05]  /*0710*/  BSYNC.RECONVERGENT B0 ;  /* 0x0000000000007941 */ /* 0x000fea0003800200 */
.L_x_464:
[----:B------:R-:W-:Y:S04]  /*0720*/  BSSY.RECONVERGENT B0, `(.L_x_466) ;  /* 0x0000006000007945 */ /* 0x000fe80003800200 */
[----:B------:R-:W-:Y:S05]  /*0730*/  @P5 BRA `(.L_x_467) ;  /* 0x0000000000105947 */ /* 0x000fea0003800000 */
[----:B------:R-:W2:Y:S04]  /*0740*/  LDG.E R10, desc[UR18][R8.64+0x400] ;  /* 0x00040012080a7981 */ /* 0x000ea8000c1e1900 */
[----:B-1----:R-:W2:Y:S02]  /*0750*/  LDG.E R17, desc[UR18][R12.64+0x400] ;  /* 0x000400120c117981 */ /* 0x002ea4000c1e1900 */
[----:B--2---:R-:W-:-:S05]  /*0760*/  IADD3 R17, PT, PT, R10, R17, RZ ;  /* 0x000000110a117210 */ /* 0x004fca0007ffe0ff */
[----:B------:R2:W-:Y:S02]  /*0770*/  STG.E desc[UR18][R14.64+0x400], R17 ;  /* 0x000400110e007986 */ /* 0x0005e4000c101912 */
.L_x_467:
[----:B------:R-:W-:Y:S05]  /*0780*/  BSYNC.RECONVERGENT B0 ;  /* 0x0000000000007941 */ /* 0x000fea0003800200 */
.L_x_466:
[----:B------:R-:W-:Y:S04]  /*0790*/  BSSY.RECONVERGENT B0, `(.L_x_468) ;  /* 0x0000006000007945 */ /* 0x000fe80003800200 */
[----:B------:R-:W-:Y:S05]  /*07a0*/  @P4 BRA `(.L_x_469) ;  /* 0x0000000000104947 */ /* 0x000fea0003800000 */
[----:B------:R-:W3:Y:S04]  /*07b0*/  LDG.E R10, desc[UR18][R8.64+0x600] ;  /* 0x00060012080a7981 */ /* 0x000ee8000c1e1900 */
[----:B-12---:R-:W3:Y:S02]  /*07c0*/  LDG.E R17, desc[UR18][R12.64+0x600] ;  /* 0x000600120c117981 */ /* 0x006ee4000c1e1900 */
[----:B---3--:R-:W-:-:S05]  /*07d0*/  IMAD.IADD R17, R10, 0x1, R17 ;  /* 0x000000010a117824 */ /* 0x008fca00078e0211 */
[----:B------:R3:W-:Y:S02]  /*07e0*/  STG.E desc[UR18][R14.64+0x600], R17 ;  /* 0x000600110e007986 */ /* 0x0007e4000c101912 */
.L_x_469:
[----:B------:R-:W-:Y:S05]  /*07f0*/  BSYNC.RECONVERGENT B0 ;  /* 0x0000000000007941 */ /* 0x000fea0003800200 */
.L_x_468:
[----:B------:R-:W-:Y:S04]  /*0800*/  BSSY.RECONVERGENT B0, `(.L_x_470) ;  /* 0x0000006000007945 */ /* 0x000fe80003800200 */
[----:B------:R-:W-:Y:S05]  /*0810*/  @P3 BRA `(.L_x_471) ;  /* 0x0000000000103947 */ /* 0x000fea0003800000 */
[----:B------:R-:W4:Y:S04]  /*0820*/  LDG.E R10, desc[UR18][R8.64+0x800] ;  /* 0x00080012080a7981 */ /* 0x000f28000c1e1900 */
[----:B-123--:R-:W4:Y:S02]  /*0830*/  LDG.E R17, desc[UR18][R12.64+0x800] ;  /* 0x000800120c117981 */ /* 0x00ef24000c1e1900 */
[----:B----4-:R-:W-:-:S05]  /*0840*/  IADD3 R17, PT, PT, R10, R17, RZ ;  /* 0x000000110a117210 */ /* 0x010fca0007ffe0ff */
[----:B------:R4:W-:Y:S02]  /*0850*/  STG.E desc[UR18][R14.64+0x800], R17 ;  /* 0x000800110e007986 */ /* 0x0009e4000c101912 */
.L_x_471:
[----:B------:R-:W-:Y:S05]  /*0860*/  BSYNC.RECONVERGENT B0 ;  /* 0x0000000000007941 */ /* 0x000fea0003800200 */
.L_x_470:
[----:B------:R-:W-:Y:S04]  /*0870*/  BSSY.RECONVERGENT B0, `(.L_x_472) ;  /* 0x0000006000007945 */ /* 0x000fe80003800200 */
[----:B------:R-:W-:Y:S05]  /*0880*/  @P2 BRA `(.L_x_473) ;  /* 0x0000000000102947 */ /* 0x000fea0003800000 */
[----:B------:R-:W5:Y:S04]  /*0890*/  LDG.E R10, desc[UR18][R8.64+0xa00] ;  /* 0x000a0012080a7981 */ /* 0x000f68000c1e1900 */
[----:B-1234-:R-:W5:Y:S02]  /*08a0*/  LDG.E R17, desc[UR18][R12.64+0xa00] ;  /* 0x000a00120c117981 */ /* 0x01ef64000c1e1900 */
[----:B-----5:R-:W-:-:S05]  /*08b0*/  IMAD.IADD R17, R10, 0x1, R17 ;  /* 0x000000010a117824 */ /* 0x020fca00078e0211 */
[----:B------:R1:W-:Y:S02]  /*08c0*/  STG.E desc[UR18][R14.64+0xa00], R17 ;  /* 0x000a00110e007986 */ /* 0x0003e4000c101912 */
.L_x_473:
[----:B------:R-:W-:Y:S05]  /*08d0*/  BSYNC.RECONVERGENT B0 ;  /* 0x0000000000007941 */ /* 0x000fea0003800200 */
.L_x_472:
[----:B------:R-:W-:Y:S04]  /*08e0*/  BSSY.RECONVERGENT B0, `(.L_x_474) ;  /* 0x0000006000007945 */ /* 0x000fe80003800200 */
[----:B------:R-:W-:Y:S05]  /*08f0*/  @P1 BRA `(.L_x_475) ;  /* 0x0000000000101947 */ /* 0x000fea0003800000 */
[----:B------:R-:W1:Y:S04]  /*0900*/  LDG.E R8, desc[UR18][R8.64+0xc00] ;  /* 0x000c001208087981 */ /* 0x000e68000c1e1900 */
[----:B------:R-:W1:Y:S02]  /*0910*/  LDG.E R13, desc[UR18][R12.64+0xc00] ;  /* 0x000c00120c0d7981 */ /* 0x000e64000c1e1900 */
[----:B-1234-:R-:W-:-:S05]  /*0920*/  IADD3 R17, PT, PT, R8, R13, RZ ;  /* 0x0000000d08117210 */ /* 0x01efca0007ffe0ff */
[----:B------:R1:W-:Y:S02]  /*0930*/  STG.E desc[UR18][R14.64+0xc00], R17 ;  /* 0x000c00110e007986 */ /* 0x0003e4000c101912 */
.L_x_475:
[----:B------:R-:W-:Y:S05]  /*0940*/  BSYNC.RECONVERGENT B0 ;  /* 0x0000000000007941 */ /* 0x000fea0003800200 */
.L_x_474:
[----:B------:R-:W-:Y:S05]  /*0950*/  @!P0 BRA `(.L_x_463) ;  /* 0x0000000000f48947 */ /* 0x000fea0003800000 */
[----:B------:R-:W-:-:S07]  /*0960*/  IMAD.MOV.U32 R10, RZ, RZ, 0x8 ;  /* 0x00000008ff0a7424 */ /* 0x000fce00078e00ff */
.L_x_478:
[----:B01234-:R-:W-:-:S04]  /*0970*/  LEA R17, R10, R11, 0x7 ;  /* 0x0000000b0a117211 */ /* 0x01ffc800078e38ff */
[----:B------:R-:W-:-:S13]  /*0980*/  ISETP.GE.AND P0, PT, R17, UR4, PT ;  /* 0x0000000411007c0c */ /* 0x000fda000bf06270 */
[----:B------:R-:W-:-:S04]  /*0990*/  @!P0 IMAD.WIDE.U32 R8, R17, 0x4, R2 ;  /* 0x0000000411088825 */ /* 0x000fc800078e0002 */
[C---:B0-----:R-:W-:Y:S02]  /*09a0*/  @!P0 IMAD.WIDE.U32 R18, R17.reuse, 0x4, R4 ;  /* 0x0000000411128825 */ /* 0x041fe400078e0004 */
        /* <DEDUP_REMOVED lines=11> */
[----:B------:R-:W-:-:S05]  /*0a60*/  VIADD R8, R17, 0x100 ;  /* 0x0000010011087836 */ /* 0x000fca0000000000 */
[----:B------:R-:W-:Y:S01]  /*0a70*/  ISETP.GE.AND P0, PT, R8, UR4, PT ;  /* 0x0000000408007c0c */ /* 0x000fe2000bf06270 */
[----:B------:R-:W-:Y:S01]  /*0a80*/  IMAD.WIDE R8, R25, 0x4, R6 ;  /* 0x0000000419087825 */ /* 0x000fe200078e0206 */
[----:B--2---:R-:W-:-:S05]  /*0a90*/  @!P1 IADD3 R25, PT, PT, R16, R23, RZ ;  /* 0x0000001710199210 */ /* 0x004fca0007ffe0ff */
[----:B------:R-:W-:Y:S06]  /*0aa0*/  @!P1 STG.E desc[UR18][R8.64], R25 ;  /* 0x0000001908009986 */ /* 0x000fec000c101912 */
[----:B------:R-:W2:Y:S04]  /*0ab0*/  @!P0 LDG.E R18, desc[UR18][R14.64+0x200] ;  /* 0x000200120e128981 */ /* 0x000ea8000c1e1900 */
[----:B------:R-:W2:Y:S01]  /*0ac0*/  @!P0 LDG.E R19, desc[UR18][R12.64+0x200] ;  /* 0x000200120c138981 */ /* 0x000ea2000c1e1900 */
[----:B------:R-:W-:-:S05]  /*0ad0*/  VIADD R16, R17, 0x180 ;  /* 0x0000018011107836 */ /* 0x000fca0000000000 */
[----:B------:R-:W-:Y:S02]  /*0ae0*/  ISETP.GE.AND P1, PT, R16, UR4, PT ;  /* 0x0000000410007c0c */ /* 0x000fe4000bf26270 */
[----:B--2---:R-:W-:-:S05]  /*0af0*/  @!P0 IADD3 R23, PT, PT, R18, R19, RZ ;  /* 0x0000001312178210 */ /* 0x004fca0007ffe0ff */
[----:B------:R1:W-:Y:S06]  /*0b00*/  @!P0 STG.E desc[UR18][R8.64+0x200], R23 ;  /* 0x0002001708008986 */ /* 0x0003ec000c101912 */
[----:B------:R-:W0:Y:S04]  /*0b10*/  @!P1 LDG.E R18, desc[UR18][R14.64+0x400] ;  /* 0x000400120e129981 */ /* 0x000e28000c1e1900 */
[----:B------:R-:W0:Y:S01]  /*0b20*/  @!P1 LDG.E R19, desc[UR18][R12.64+0x400] ;  /* 0x000400120c139981 */ /* 0x000e22000c1e1900 */
[----:B------:R-:W-:-:S05]  /*0b30*/  VIADD R16, R17, 0x200 ;  /* 0x0000020011107836 */ /* 0x000fca0000000000 */
[----:B------:R-:W-:Y:S02]  /*0b40*/  ISETP.GE.AND P0, PT, R16, UR4, PT ;  /* 0x0000000410007c0c */ /* 0x000fe4000bf06270 */
[----:B0-----:R-:W-:-:S05]  /*0b50*/  @!P1 IADD3 R21, PT, PT, R18, R19, RZ ;  /* 0x0000001312159210 */ /* 0x001fca0007ffe0ff */
[----:B------:R0:W-:Y:S06]  /*0b60*/  @!P1 STG.E desc[UR18][R8.64+0x400], R21 ;  /* 0x0004001508009986 */ /* 0x0001ec000c101912 */
[----:B------:R-:W1:Y:S04]  /*0b70*/  @!P0 LDG.E R18, desc[UR18][R14.64+0x600] ;  /* 0x000600120e128981 */ /* 0x000e68000c1e1900 */
[----:B------:R-:W1:Y:S01]  /*0b80*/  @!P0 LDG.E R19, desc[UR18][R12.64+0x600] ;  /* 0x000600120c138981 */ /* 0x000e62000c1e1900 */
[----:B------:R-:W-:-:S05]  /*0b90*/  VIADD R16, R17, 0x280 ;  /* 0x0000028011107836 */ /* 0x000fca0000000000 */
[----:B------:R-:W-:Y:S02]  /*0ba0*/  ISETP.GE.AND P1, PT, R16, UR4, PT ;  /* 0x0000000410007c0c */ /* 0x000fe4000bf26270 */
[----:B-1----:R-:W-:-:S05]  /*0bb0*/  @!P0 IADD3 R23, PT, PT, R18, R19, RZ ;  /* 0x0000001312178210 */ /* 0x002fca0007ffe0ff */
[----:B------:R1:W-:Y:S06]  /*0bc0*/  @!P0 STG.E desc[UR18][R8.64+0x600], R23 ;  /* 0x0006001708008986 */ /* 0x0003ec000c101912 */
[----:B------:R-:W0:Y:S04]  /*0bd0*/  @!P1 LDG.E R18, desc[UR18][R14.64+0x800] ;  /* 0x000800120e129981 */ /* 0x000e28000c1e1900 */
[----:B------:R-:W0:Y:S01]  /*0be0*/  @!P1 LDG.E R19, desc[UR18][R12.64+0x800] ;  /* 0x000800120c139981 */ /* 0x000e22000c1e1900 */
[----:B------:R-:W-:-:S05]  /*0bf0*/  VIADD R16, R17, 0x300 ;  /* 0x0000030011107836 */ /* 0x000fca0000000000 */
[----:B------:R-:W-:Y:S02]  /*0c00*/  ISETP.GE.AND P0, PT, R16, UR4, PT ;  /* 0x0000000410007c0c */ /* 0x000fe4000bf06270 */
[----:B0-----:R-:W-:-:S05]  /*0c10*/  @!P1 IADD3 R21, PT, PT, R18, R19, RZ ;  /* 0x0000001312159210 */ /* 0x001fca0007ffe0ff */
[----:B------:R1:W-:Y:S06]  /*0c20*/  @!P1 STG.E desc[UR18][R8.64+0x800], R21 ;  /* 0x0008001508009986 */ /* 0x0003ec000c101912 */
[----:B------:R-:W2:Y:S04]  /*0c30*/  @!P0 LDG.E R16, desc[UR18][R14.64+0xa00] ;  /* 0x000a00120e108981 */ /* 0x000ea8000c1e1900 */
[----:B------:R-:W2:Y:S01]  /*0c40*/  @!P0 LDG.E R19, desc[UR18][R12.64+0xa00] ;  /* 0x000a00120c138981 */ /* 0x000ea2000c1e1900 */
[----:B------:R-:W-:Y:S01]  /*0c50*/  IADD3 R17, PT, PT, R17, 0x380, RZ ;  /* 0x0000038011117810 */ /* 0x000fe20007ffe0ff */
[----:B------:R-:W-:Y:S01]  /*0c60*/  VIADD R10, R10, 0x8 ;  /* 0x000000080a0a7836 */ /* 0x000fe20000000000 */
[----:B------:R-:W-:Y:S04]  /*0c70*/  BSSY.RECONVERGENT B0, `(.L_x_476) ;  /* 0x000000a000007945 */ /* 0x000fe80003800200 */
[----:B------:R-:W-:Y:S01]  /*0c80*/  ISETP.NE.AND P1, PT, R10, R0, PT ;  /* 0x000000000a00720c */ /* 0x000fe20003f25270 */
[----:B--2---:R-:W-:-:S05]  /*0c90*/  @!P0 IMAD.IADD R19, R16, 0x1, R19 ;  /* 0x0000000110138824 */ /* 0x004fca00078e0213 */
[----:B------:R1:W-:Y:S01]  /*0ca0*/  @!P0 STG.E desc[UR18][R8.64+0xa00], R19 ;  /* 0x000a001308008986 */ /* 0x0003e2000c101912 */
[----:B------:R-:W-:-:S13]  /*0cb0*/  ISETP.GE.AND P0, PT, R17, UR4, PT ;  /* 0x0000000411007c0c */ /* 0x000fda000bf06270 */
[----:B-1----:R-:W-:Y:S05]  /*0cc0*/  @P0 BRA `(.L_x_477) ;  /* 0x0000000000100947 */ /* 0x002fea0003800000 */
[----:B------:R-:W2:Y:S04]  /*0cd0*/  LDG.E R14, desc[UR18][R14.64+0xc00] ;  /* 0x000c00120e0e7981 */ /* 0x000ea8000c1e1900 */
[----:B------:R-:W2:Y:S02]  /*0ce0*/  LDG.E R13, desc[UR18][R12.64+0xc00] ;  /* 0x000c00120c0d7981 */ /* 0x000ea4000c1e1900 */
[----:B--2---:R-:W-:-:S05]  /*0cf0*/  IADD3 R17, PT, PT, R14, R13, RZ ;  /* 0x0000000d0e117210 */ /* 0x004fca0007ffe0ff */
[----:B------:R0:W-:Y:S02]  /*0d00*/  STG.E desc[UR18][R8.64+0xc00], R17 ;  /* 0x000c001108007986 */ /* 0x0001e4000c101912 */
.L_x_477:
[----:B------:R-:W-:Y:S05]  /*0d10*/  BSYNC.RECONVERGENT B0 ;  /* 0x0000000000007941 */ /* 0x000fea0003800200 */
.L_x_476:
[----:B------:R-:W-:Y:S05]  /*0d20*/  @P1 BRA `(.L_x_478) ;  /* 0xfffffffc00101947 */ /* 0x000fea000383ffff */
.L_x_463:
[----:B------:R-:W-:-:S13]  /*0d30*/  ISETP.NE.AND P0, PT, RZ, UR5, PT ;  /* 0x00000005ff007c0c */ /* 0x000fda000bf05270 */
[----:B------:R-:W-:Y:S05]  /*0d40*/  @!P0 EXIT ;  /* 0x000000000000894d */ /* 0x000fea0003800000 */
[----:B0-----:R-:W0:Y:S01]  /*0d50*/  LDC R8, c[0x0][0x388] ;  /* 0x0000e200ff087b82 */ /* 0x001e220000000800 */
[----:B------:R-:W-:Y:S01]  /*0d60*/  UISETP.GE.U32.AND UP0, UPT, UR5, 0x4, UPT ;  /* 0x000000040500788c */ /* 0x000fe2000bf06070 */
[----:B0-----:R-:W-:-:S04]  /*0d70*/  LOP3.LUT R10, R8, 0x3, RZ, 0xc0, !PT ;  /* 0x00000003080a7812 */ /* 0x001fc800078ec0ff */
[----:B------:R-:W-:-:S04]  /*0d80*/  ISETP.NE.AND P2, PT, R10, RZ, PT ;  /* 0x000000ff0a00720c */ /* 0x000fc80003f45270 */
[----:B------:R-:W-:Y:S09]  /*0d90*/  BRA.U !UP0, `(.L_x_479) ;  /* 0x0000000108947547 */ /* 0x000ff2000b800000 */
[----:B------:R-:W-:-:S05]  /*0da0*/  IMAD R9, R0, 0x80, R11 ;  /* 0x0000008000097824 */ /* 0x000fca00078e020b */
[----:B------:R-:W-:-:S13]  /*0db0*/  ISETP.GE.AND P0, PT, R9, UR4, PT ;  /* 0x0000000409007c0c */ /* 0x000fda000bf06270 */
[----:B-1234-:R-:W-:-:S04]  /*0dc0*/  @!P0 IMAD.WIDE R14, R9, 0x4, R2 ;  /* 0x00000004090e8825 */ /* 0x01efc800078e0202 */
[C---:B------:R-:W-:Y:S02]  /*0dd0*/  @!P0 IMAD.WIDE R16, R9.reuse, 0x4, R4 ;  /* 0x0000000409108825 */ /* 0x040fe400078e0204 */
[----:B------:R-:W2:Y:S04]  /*0de0*/  @!P0 LDG.E R14, desc[UR18][R14.64] ;  /* 0x000000120e0e8981 */ /* 0x000ea8000c1e1900 */
[----:B------:R-:W2:Y:S01]  /*0df0*/  @!P0 LDG.E R17, desc[UR18][R16.64] ;  /* 0x0000001210118981 */ /* 0x000ea2000c1e1900 */
[C---:B------:R-:W-:Y:S01]  /*0e00*/  IADD3 R23, PT, PT, R9.reuse, 0x80, RZ ;  /* 0x0000008009177810 */ /* 0x040fe20007ffe0ff */
[----:B------:R-:W-:-:S03]  /*0e10*/  @!P0 IMAD.WIDE R12, R9, 0x4, R6 ;  /* 0x00000004090c8825 */ /* 0x000fc600078e0206 */
[----:B------:R-:W-:-:S13]  /*0e20*/  ISETP.GE.AND P1, PT, R23, UR4, PT ;  /* 0x0000000417007c0c */ /* 0x000fda000bf26270 */
[----:B------:R-:W-:-:S04]  /*0e30*/  @!P1 IMAD.WIDE R18, R23, 0x4, R2 ;  /* 0x0000000417129825 */ /* 0x000fc800078e0202 */
[----:B------:R-:W-:-:S04]  /*0e40*/  @!P1 IMAD.WIDE R20, R23, 0x4, R4 ;  /* 0x0000000417149825 */ /* 0x000fc800078e0204 */
[----:B--2---:R-:W-:-:S05]  /*0e50*/  @!P0 IMAD.IADD R25, R14, 0x1, R17 ;  /* 0x000000010e198824 */ /* 0x004fca00078e0211 */
[----:B------:R0:W-:Y:S04]  /*0e60*/  @!P0 STG.E desc[UR18][R12.64], R25 ;  /* 0x000000190c008986 */ /* 0x0001e8000c101912 */
[----:B------:R-:W2:Y:S04]  /*0e70*/  @!P1 LDG.E R18, desc[UR18][R18.64] ;  /* 0x0000001212129981 */ /* 0x000ea8000c1e1900 */
[----:B------:R-:W2:Y:S01]  /*0e80*/  @!P1 LDG.E R21, desc[UR18][R20.64] ;  /* 0x0000001214159981 */ /* 0x000ea2000c1e1900 */
[----:B------:R-:W-:Y:S01]  /*0e90*/  IADD3 R29, PT, PT, R9, 0x100, RZ ;  /* 0x00000100091d7810 */ /* 0x000fe20007ffe0ff */
        /* <DEDUP_REMOVED lines=8> */
[----:B0-----:R-:W-:Y:S01]  /*0f20*/  IADD3 R25, PT, PT, R9, 0x180, RZ ;  /* 0x0000018009197810 */ /* 0x001fe20007ffe0ff */
        /* <DEDUP_REMOVED lines=8> */
[----:B-1----:R-:W-:-:S04]  /*0fb0*/  @!P1 IMAD.WIDE R14, R25, 0x4, R6 ;  /* 0x00000004190e9825 */ /* 0x002fc800078e0206 */
[----:B------:R-:W-:Y:S01]  /*0fc0*/  VIADD R0, R0, 0x4 ;  /* 0x0000000400007836 */ /* 0x000fe20000000000 */
[----:B--2---:R-:W-:-:S05]  /*0fd0*/  @!P1 IADD3 R17, PT, PT, R18, R21, RZ ;  /* 0x0000001512119210 */ /* 0x004fca0007ffe0ff */
[----:B------:R0:W-:Y:S02]  /*0fe0*/  @!P1 STG.E desc[UR18][R14.64], R17 ;  /* 0x000000110e009986 */ /* 0x0001e4000c101912 */
.L_x_479:
[----:B------:R-:W-:Y:S05]  /*0ff0*/  @!P2 EXIT ;  /* 0x000000000000a94d */ /* 0x000fea0003800000 */
[----:B------:R-:W-:Y:S02]  /*1000*/  ISETP.NE.AND P0, PT, R10, 0x1, PT ;  /* 0x000000010a00780c */ /* 0x000fe40003f05270 */
[----:B------:R-:W-:-:S04]  /*1010*/  LOP3.LUT R8, R8, 0x1, RZ, 0xc0, !PT ;  /* 0x0000000108087812 */ /* 0x000fc800078ec0ff */
[----:B------:R-:W-:-:S07]  /*1020*/  ISETP.NE.U32.AND P2, PT, R8, 0x1, PT ;  /* 0x000000010800780c */ /* 0x000fce0003f45070 */
[----:B------:R-:W-:Y:S06]  /*1030*/  @!P0 BRA `(.L_x_480) ;  /* 0x00000000004c8947 */ /* 0x000fec0003800000 */
[----:B01234-:R-:W-:-:S04]  /*1040*/  LEA R15, R0, R11, 0x7 ;  /* 0x0000000b000f7211 */ /* 0x01ffc800078e38ff */
[----:B------:R-:W-:-:S13]  /*1050*/  ISETP.GE.AND P0, PT, R15, UR4, PT ;  /* 0x000000040f007c0c */ /* 0x000fda000bf06270 */
[----:B------:R-:W-:-:S04]  /*1060*/  @!P0 IMAD.WIDE R8, R15, 0x4, R2 ;  /* 0x000000040f088825 */ /* 0x000fc800078e0202 */
[C---:B------:R-:W-:Y:S02]  /*1070*/  @!P0 IMAD.WIDE R12, R15.reuse, 0x4, R4 ;  /* 0x000000040f0c8825 */ /* 0x040fe400078e0204 */
[----:B------:R-:W2:Y:S04]  /*1080*/  @!P0 LDG.E R8, desc[UR18][R8.64] ;  /* 0x0000001208088981 */ /* 0x000ea8000c1e1900 */
[----:B------:R-:W2:Y:S01]  /*1090*/  @!P0 LDG.E R13, desc[UR18][R12.64] ;  /* 0x000000120c0d8981 */ /* 0x000ea2000c1e1900 */
[C---:B------:R-:W-:Y:S02]  /*10a0*/  VIADD R23, R15.reuse, 0x80 ;  /* 0x000000800f177836 */ /* 0x040fe40000000000 */
[----:B------:R-:W-:-:S03]  /*10b0*/  @!P0 IMAD.WIDE R14, R15, 0x4, R6 ;  /* 0x000000040f0e8825 */ /* 0x000fc600078e0206 */
[----:B------:R-:W-:-:S13]  /*10c0*/  ISETP.GE.AND P1, PT, R23, UR4, PT ;  /* 0x0000000417007c0c */ /* 0x000fda000bf26270 */
[----:B------:R-:W-:-:S04]  /*10d0*/  @!P1 IMAD.WIDE R16, R23, 0x4, R2 ;  /* 0x0000000417109825 */ /* 0x000fc800078e0202 */
[----:B------:R-:W-:Y:S01]  /*10e0*/  @!P1 IMAD.WIDE R18, R23, 0x4, R4 ;  /* 0x0000000417129825 */ /* 0x000fe200078e0204 */
[----:B--2---:R-:W-:-:S05]  /*10f0*/  @!P0 IADD3 R21, PT, PT, R8, R13, RZ ;  /* 0x0000000d08158210 */ /* 0x004fca0007ffe0ff */
[----:B------:R0:W-:Y:S04]  /*1100*/  @!P0 STG.E desc[UR18][R14.64], R21 ;  /* 0x000000150e008986 */ /* 0x0001e8000c101912 */
[----:B------:R-:W2:Y:S04]  /*1110*/  @!P1 LDG.E R16, desc[UR18][R16.64] ;  /* 0x0000001210109981 */ /* 0x000ea8000c1e1900 */
[----:B------:R-:W2:Y:S01]  /*1120*/  @!P1 LDG.E R19, desc[UR18][R18.64] ;  /* 0x0000001212139981 */ /* 0x000ea2000c1e1900 */
[----:B------:R-:W-:Y:S01]  /*1130*/  @!P1 IMAD.WIDE R8, R23, 0x4, R6 ;  /* 0x0000000417089825 */ /* 0x000fe200078e0206 */
[----:B------:R-:W-:-:S03]  /*1140*/  IADD3 R0, PT, PT, R0, 0x2, RZ ;  /* 0x0000000200007810 */ /* 0x000fc60007ffe0ff */
[----:B--2---:R-:W-:-:S05]  /*1150*/  @!P1 IMAD.IADD R13, R16, 0x1, R19 ;  /* 0x00000001100d9824 */ /* 0x004fca00078e0213 */
[----:B------:R0:W-:Y:S02]  /*1160*/  @!P1 STG.E desc[UR18][R8.64], R13 ;  /* 0x0000000d08009986 */ /* 0x0001e4000c101912 */
.L_x_480:
[----:B------:R-:W-:Y:S05]  /*1170*/  @P2 EXIT ;  /* 0x000000000000294d */ /* 0x000fea0003800000 */
[----:B------:R-:W-:-:S05]  /*1180*/  IMAD R11, R0, 0x80, R11 ;  /* 0x00000080000b7824 */ /* 0x000fca00078e020b */
[----:B------:R-:W-:-:S13]  /*1190*/  ISETP.GE.AND P0, PT, R11, UR4, PT ;  /* 0x000000040b007c0c */ /* 0x000fda000bf06270 */
[----:B------:R-:W-:Y:S05]  /*11a0*/  @P0 EXIT ;  /* 0x000000000000094d */ /* 0x000fea0003800000 */
[----:B------:R-:W-:-:S04]  /*11b0*/  IMAD.WIDE R2, R11, 0x4, R2 ;  /* 0x000000040b027825 */ /* 0x000fc800078e0202 */
[C---:B------:R-:W-:Y:S02]  /*11c0*/  IMAD.WIDE R4, R11.reuse, 0x4, R4 ;  /* 0x000000040b047825 */ /* 0x040fe400078e0204 */
[----:B------:R-:W0:Y:S04]  /*11d0*/  LDG.E R2, desc[UR18][R2.64] ;  /* 0x0000001202027981 */ /* 0x000e28000c1e1900 */
[----:B------:R-:W0:Y:S01]  /*11e0*/  LDG.E R5, desc[UR18][R4.64] ;  /* 0x0000001204057981 */ /* 0x000e22000c1e1900 */
[----:B------:R-:W-:Y:S01]  /*11f0*/  IMAD.WIDE R6, R11, 0x4, R6 ;  /* 0x000000040b067825 */ /* 0x000fe200078e0206 */
[----:B0-----:R-:W-:-:S05]  /*1200*/  IADD3 R9, PT, PT, R2, R5, RZ ;  /* 0x0000000502097210 */ /* 0x001fca0007ffe0ff */
[----:B------:R-:W-:Y:S01]  /*1210*/  STG.E desc[UR18][R6.64], R9 ;  /* 0x0000000906007986 */ /* 0x000fe2000c101912 */
[----:B------:R-:W-:Y:S05]  /*1220*/  EXIT ;  /* 0x000000000000794d */ /* 0x000fea0003800000 */
.L_x_462:
[----:B------:R-:W-:-:S06]  /*1230*/  UISETP.GE.AND UP0, UPT, UR24, 0x1, UPT ;  /* 0x000000011800788c */ /* 0x000fcc000bf06270 */
[----:B------:R-:W-:-:S13]  /*1240*/  PLOP3.LUT P0, PT, PT, PT, UP0, 0x80, 0x8 ;  /* 0x000000000008781c */ /* 0x000fda0003f0f008 */
[----:B------:R-:W-:Y:S05]  /*1250*/  @!P0 EXIT ;  /* 0x000000000000894d */ /* 0x000fea0003800000 */
[----:B------:R-:W0:Y:S01]  /*1260*/  LDCU UR10, c[0x0][0x388] ;  /* 0x00007100ff0a77ac */ /* 0x000e220008000800 */
[----:B------:R-:W-:Y:S01]  /*1270*/  UISETP.GE.U32.AND UP0, UPT, UR24, 0x10, UPT ;  /* 0x000000101800788c */ /* 0x000fe2000bf06070 */
[----:B------:R-:W-:Y:S01]  /*1280*/  UMOV UR4, URZ ;  /* 0x000000ff00047c82 */ /* 0x000fe20008000000 */
[----:B0-----:R-:W-:-:S06]  /*1290*/  ULOP3.LUT UR31, UR10, 0xf, URZ, 0xc0, !UPT ;  /* 0x0000000f0a1f7892 */ /* 0x001fcc000f8ec0ff */
[----:B------:R-:W-:Y:S01]  /*12a0*/  ISETP.NE.AND P0, PT, RZ, UR31, PT ;  /* 0x0000001fff007c0c */ /* 0x000fe2000bf05270 */
[----:B------:R-:W-:-:S12]  /*12b0*/  BRA.U !UP0, `(.L_x_481) ;  /* 0x0000000508a47547 */ /* 0x000fd8000b800000 */
[----:B------:R-:W0:Y:S01]  /*12c0*/  LDC.64 R14, c[0x0][0x398] ;  /* 0x0000e600ff0e7b82 */ /* 0x000e220000000a00 */
[----:B------:R-:W-:Y:S02]  /*12d0*/  HFMA2 R9, -RZ, RZ, 0, 0 ;  /* 0x00000000ff097431 */ /* 0x000fe400000001ff */
[----:B------:R-:W-:Y:S01]  /*12e0*/  IMAD.MOV.U32 R8, RZ, RZ, 0x800 ;  /* 0x00000800ff087424 */ /* 0x000fe200078e00ff */
[----:B------:R-:W-:Y:S01]  /*12f0*/  UIADD3 UR7, UP0, UPT, UR20, 0x600, URZ ;  /* 0x0000060014077890 */ /* 0x000fe2000ff1e0ff */
[C---:B------:R-:W-:Y:S01]  /*1300*/  VIADD R12, R11.reuse, 0x480 ;  /* 0x000004800b0c7836 */ /* 0x040fe20000000000 */
[----:B------:R-:W-:Y:S02]  /*1310*/  ULEA UR5, UP1, UR16, UR14, 0x2 ;  /* 0x0000000e10057291 */ /* 0x000fe4000f8210ff */
[----:B------:R-:W-:Y:S02]  /*1320*/  UIADD3.X UR8, UPT, UPT, URZ, UR21, URZ, UP0, !UPT ;  /* 0x00000015ff087290 */ /* 0x000fe400087fe4ff */
[----:B------:R-:W-:Y:S01]  /*1330*/  ULEA.HI.X UR6, UR16, UR15, UR9, 0x2, UP1 ;  /* 0x0000000f10067291 */ /* 0x000fe200088f1409 */
[----:B------:R-:W-:Y:S01]  /*1340*/  IMAD.WIDE.U32 R8, R11, 0x4, R8 ;  /* 0x000000040b087825 */ /* 0x000fe200078e0008 */
[----:B------:R-:W-:-:S02]  /*1350*/  UIADD3 UR14, UP0, UPT, UR7, UR28, URZ ;  /* 0x0000001c070e7290 */ /* 0x000fc4000ff1e0ff */
[----:B------:R-:W-:Y:S01]  /*1360*/  ULOP3.LUT UR4, UR24, 0x7ffffff0, URZ, 0xc0, !UPT ;  /* 0x7ffffff018047892 */ /* 0x000fe2000f8ec0ff */
[C---:B------:R-:W-:Y:S01]  /*1370*/  IADD3 R13, P1, PT, R8.reuse, UR28, RZ ;  /* 0x0000001c080d7c10 */ /* 0x040fe2000ff3e0ff */
[----:B------:R-:W-:Y:S02]  /*1380*/  UIADD3 UR7, UP1, UPT, UR7, UR12, URZ ;  /* 0x0000000c07077290 */ /* 0x000fe4000ff3e0ff */
[----:B------:R-:W-:Y:S01]  /*1390*/  IADD3 R22, P2, PT, R8, UR12, RZ ;  /* 0x0000000c08167c10 */ /* 0x000fe2000ff5e0ff */
[----:B------:R-:W-:Y:S02]  /*13a0*/  UIADD3.X UR15, UPT, UPT, UR8, UR29, URZ, UP0, !UPT ;  /* 0x0000001d080f7290 */ /* 0x000fe400087fe4ff */
[C---:B------:R-:W-:Y:S01]  /*13b0*/  IADD3.X R23, PT, PT, R9.reuse, UR29, RZ, P1, !PT ;  /* 0x0000001d09177c10 */ /* 0x040fe20008ffe4ff */
[----:B------:R-:W-:Y:S01]  /*13c0*/  UIADD3 UR11, UPT, UPT, -UR4, URZ, URZ ;  /* 0x000000ff040b7290 */ /* 0x000fe2000fffe1ff */
[----:B------:R-:W-:Y:S01]  /*13d0*/  IADD3.X R0, PT, PT, R9, UR13, RZ, P2, !PT ;  /* 0x0000000d09007c10 */ /* 0x000fe200097fe4ff */
[----:B------:R-:W-:Y:S01]  /*13e0*/  UIADD3.X UR8, UPT, UPT, UR8, UR13, URZ, UP1, !UPT ;  /* 0x0000000d08087290 */ /* 0x000fe20008ffe4ff */
[----:B0-----:R-:W-:-:S11]  /*13f0*/  IMAD.WIDE.U32 R8, R11, 0x4, R14 ;  /* 0x000000040b087825 */ /* 0x001fd600078e000e */
.L_x_482:
[----:B------:R-:W-:Y:S02]  /*1400*/  IADD3 R18, P1, PT, R8, UR20, RZ ;  /* 0x0000001408127c10 */ /* 0x000fe4000ff3e0ff */
[----:B---3--:R-:W-:Y:S02]  /*1410*/  IADD3 R16, P2, PT, R13, UR20, RZ ;  /* 0x000000140d107c10 */ /* 0x008fe4000ff5e0ff */
[----:B------:R-:W-:Y:S02]  /*1420*/  IADD3.X R19, PT, PT, R9, UR21, RZ, P1, !PT ;  /* 0x0000001509137c10 */ /* 0x000fe40008ffe4ff */
[----:B------:R-:W-:-:S03]  /*1430*/  IADD3.X R17, PT, PT, R23, UR21, RZ, P2, !PT ;  /* 0x0000001517117c10 */ /* 0x000fc600097fe4ff */
[----:B------:R-:W2:Y:S04]  /*1440*/  LDG.E R14, desc[UR18][R18.64] ;  /* 0x00000012120e7981 */ /* 0x000ea8000c1e1900 */
[----:B------:R-:W2:Y:S01]  /*1450*/  LDG.E R15, desc[UR18][R16.64+-0x800] ;  /* 0xfff80012100f7981 */ /* 0x000ea2000c1e1900 */
[----:B------:R-:W-:-:S04]  /*1460*/  IADD3 R10, P1, PT, R22, UR20, RZ ;  /* 0x00000014160a7c10 */ /* 0x000fc8000ff3e0ff */
[----:B------:R-:W-:Y:S02]  /*1470*/  IADD3.X R11, PT, PT, R0, UR21, RZ, P1, !PT ;  /* 0x00000015000b7c10 */ /* 0x000fe40008ffe4ff */
[----:B--2---:R-:W-:-:S05]  /*1480*/  IADD3 R15, PT, PT, R14, R15, RZ ;  /* 0x0000000f0e0f7210 */ /* 0x004fca0007ffe0ff */
[----:B------:R0:W-:Y:S04]  /*1490*/  STG.E desc[UR18][R10.64+-0x800], R15 ;  /* 0xfff8000f0a007986 */ /* 0x0001e8000c101912 */
[----:B------:R-:W2:Y:S04]  /*14a0*/  LDG.E R14, desc[UR18][R18.64+0x200] ;  /* 0x00020012120e7981 */ /* 0x000ea8000c1e1900 */
[----:B------:R-:W2:Y:S02]  /*14b0*/  LDG.E R21, desc[UR18][R16.64+-0x600] ;  /* 0xfffa001210157981 */ /* 0x000ea4000c1e1900 */
[----:B--2---:R-:W-:-:S05]  /*14c0*/  IMAD.IADD R21, R14, 0x1, R21 ;  /* 0x000000010e157824 */ /* 0x004fca00078e0215 */
[----:B------:R1:W-:Y:S04]  /*14d0*/  STG.E desc[UR18][R10.64+-0x600], R21 ;  /* 0xfffa00150a007986 */ /* 0x0003e8000c101912 */
[----:B------:R-:W2:Y:S04]  /*14e0*/  LDG.E R14, desc[UR18][R18.64+0x400] ;  /* 0x00040012120e7981 */ /* 0x000ea8000c1e1900 */
[----:B------:R-:W2:Y:S02]  /*14f0*/  LDG.E R25, desc[UR18][R16.64+-0x400] ;  /* 0xfffc001210197981 */ /* 0x000ea4000c1e1900 */
[----:B--2---:R-:W-:-:S05]  /*1500*/  IADD3 R25, PT, PT, R14, R25, RZ ;  /* 0x000000190e197210 */ /* 0x004fca0007ffe0ff */
[----:B------:R2:W-:Y:S04]  /*1510*/  STG.E desc[UR18][R10.64+-0x400], R25 ;  /* 0xfffc00190a007986 */ /* 0x0005e8000c101912 */
[----:B------:R-:W3:Y:S04]  /*1520*/  LDG.E R14, desc[UR18][R18.64+0x600] ;  /* 0x00060012120e7981 */ /* 0x000ee8000c1e1900 */
[----:B------:R-:W3:Y:S02]  /*1530*/  LDG.E R27, desc[UR18][R16.64+-0x200] ;  /* 0xfffe0012101b7981 */ /* 0x000ee4000c1e1900 */
[----:B---3--:R-:W-:-:S05]  /*1540*/  IMAD.IADD R27, R14, 0x1, R27 ;  /* 0x000000010e1b7824 */ /* 0x008fca00078e021b */
[----:B------:R3:W-:Y:S04]  /*1550*/  STG.E desc[UR18][R10.64+-0x200], R27 ;  /* 0xfffe001b0a007986 */ /* 0x0007e8000c101912 */
[----:B------:R-:W4:Y:S04]  /*1560*/  LDG.E R14, desc[UR18][R18.64+0x800] ;  /* 0x00080012120e7981 */ /* 0x000f28000c1e1900 */
[----:B0-----:R-:W4:Y:S02]  /*1570*/  LDG.E R15, desc[UR18][R16.64] ;  /* 0x00000012100f7981 */ /* 0x001f24000c1e1900 */
[----:B----4-:R-:W-:-:S05]  /*1580*/  IADD3 R15, PT, PT, R14, R15, RZ ;  /* 0x0000000f0e0f7210 */ /* 0x010fca0007ffe0ff */
[----:B------:R0:W-:Y:S04]  /*1590*/  STG.E desc[UR18][R10.64], R15 ;  /* 0x0000000f0a007986 */ /* 0x0001e8000c101912 */
[----:B------:R-:W4:Y:S04]  /*15a0*/  LDG.E R14, desc[UR18][R18.64+0xa00] ;  /* 0x000a0012120e7981 */ /* 0x000f28000c1e1900 */
[----:B-1----:R-:W4:Y:S02]  /*15b0*/  LDG.E R21, desc[UR18][R16.64+0x200] ;  /* 0x0002001210157981 */ /* 0x002f24000c1e1900 */
[----:B----4-:R-:W-:-:S05]  /*15c0*/  IMAD.IADD R21, R14, 0x1, R21 ;  /* 0x000000010e157824 */ /* 0x010fca00078e0215 */
[----:B------:R1:W-:Y:S04]  /*15d0*/  STG.E desc[UR18][R10.64+0x200], R21 ;  /* 0x000200150a007986 */ /* 0x0003e8000c101912 */
[----:B------:R-:W4:Y:S04]  /*15e0*/  LDG.E R14, desc[UR18][R18.64+0xc00] ;  /* 0x000c0012120e7981 */ /* 0x000f28000c1e1900 */
[----:B--2---:R-:W4:Y:S02]  /*15f0*/  LDG.E R25, desc[UR18][R16.64+0x400] ;  /* 0x0004001210197981 */ /* 0x004f24000c1e1900 */
[----:B----4-:R-:W-:-:S05]  /*1600*/  IADD3 R25, PT, PT, R14, R25, RZ ;  /* 0x000000190e197210 */ /* 0x010fca0007ffe0ff */
[----:B------:R2:W-:Y:S04]  /*1610*/  STG.E desc[UR18][R10.64+0x400], R25 ;  /* 0x000400190a007986 */ /* 0x0005e8000c101912 */
[----:B------:R-:W4:Y:S04]  /*1620*/  LDG.E R14, desc[UR18][R18.64+0xe00] ;  /* 0x000e0012120e7981 */ /* 0x000f28000c1e1900 */
[----:B---3--:R-:W4:Y:S02]  /*1630*/  LDG.E R27, desc[UR18][R16.64+0x600] ;  /* 0x00060012101b7981 */ /* 0x008f24000c1e1900 */
[----:B----4-:R-:W-:-:S05]  /*1640*/  IMAD.IADD R27, R14, 0x1, R27 ;  /* 0x000000010e1b7824 */ /* 0x010fca00078e021b */
[----:B------:R-:W-:Y:S04]  /*1650*/  STG.E desc[UR18][R10.64+0x600], R27 ;  /* 0x0006001b0a007986 */ /* 0x000fe8000c101912 */
[----:B------:R-:W3:Y:S04]  /*1660*/  LDG.E R24, desc[UR18][R18.64+0x1000] ;  /* 0x0010001212187981 */ /* 0x000ee8000c1e1900 */
[----:B------:R-:W3:Y:S01]  /*1670*/  LDG.E R29, desc[UR18][R16.64+0x800] ;  /* 0x00080012101d7981 */ /* 0x000ee2000c1e1900 */
[----:B------:R-:W-:Y:S01]  /*1680*/  MOV R14, UR5 ;  /* 0x00000005000e7c02 */ /* 0x000fe20008000f00 */
[----:B0-----:R-:W-:Y:S01]  /*1690*/  IMAD.U32 R15, RZ, RZ, UR6 ;  /* 0x00000006ff0f7e24 */ /* 0x001fe2000f8e00ff */
[----:B------:R-:W-:Y:S01]  /*16a0*/  MOV R20, UR14 ;  /* 0x0000000e00147c02 */ /* 0x000fe20008000f00 */
[----:B-1----:R-:W-:-:S02]  /*16b0*/  IMAD.U32 R21, RZ, RZ, UR15 ;  /* 0x0000000fff157e24 */ /* 0x002fc4000f8e00ff */
[----:B------:R-:W-:-:S04]  /*16c0*/  IMAD.WIDE R14, R12, 0x4, R14 ;  /* 0x000000040c0e7825 */ /* 0x000fc800078e020e */
[----:B------:R-:W-:Y:S01]  /*16d0*/  IMAD.WIDE R20, R12, 0x4, R20 ;  /* 0x000000040c147825 */ /* 0x000fe200078e0214 */
[----:B---3--:R-:W-:-:S05]  /*16e0*/  IADD3 R29, PT, PT, R24, R29, RZ ;  /* 0x0000001d181d7210 */ /* 0x008fca0007ffe0ff */
[----:B------:R0:W-:Y:S04]  /*16f0*/  STG.E desc[UR18][R10.64+0x800], R29 ;  /* 0x0008001d0a007986 */ /* 0x0001e8000c101912 */
[----:B------:R-:W3:Y:S04]  /*1700*/  LDG.E R24, desc[UR18][R14.64] ;  /* 0x000000120e187981 */ /* 0x000ee8000c1e1900 */
[----:B------:R-:W3:Y:S01]  /*1710*/  LDG.E R19, desc[UR18][R20.64+-0x600] ;  /* 0xfffa001214137981 */ /* 0x000ee2000c1e1900 */
[----:B------:R-:W-:Y:S01]  /*1720*/  MOV R17, UR8 ;  /* 0x0000000800117c02 */ /* 0x000fe20008000f00 */
[----:B------:R-:W-:-:S04]  /*1730*/  IMAD.U32 R16, RZ, RZ, UR7 ;  /* 0x00000007ff107e24 */ /* 0x000fc8000f8e00ff */
[----:B------:R-:W-:-:S04]  /*1740*/  IMAD.WIDE R16, R12, 0x4, R16 ;  /* 0x000000040c107825 */ /* 0x000fc800078e0210 */
[----:B---3--:R-:W-:-:S05]  /*1750*/  IMAD.IADD R19, R24, 0x1, R19 ;  /* 0x0000000118137824 */ /* 0x008fca00078e0213 */
[----:B------:R1:W-:Y:S04]  /*1760*/  STG.E desc[UR18][R16.64+-0x600], R19 ;  /* 0xfffa001310007986 */ /* 0x0003e8000c101912 */
[----:B------:R-:W3:Y:S04]  /*1770*/  LDG.E R18, desc[UR18][R14.64+0x200] ;  /* 0x000200120e127981 */ /* 0x000ee8000c1e1900 */
[----:B--2---:R-:W3:Y:S02]  /*1780*/  LDG.E R25, desc[UR18][R20.64+-0x400] ;  /* 0xfffc001214197981 */ /* 0x004ee4000c1e1900 */
[----:B---3--:R-:W-:-:S05]  /*1790*/  IADD3 R25, PT, PT, R18, R25, RZ ;  /* 0x0000001912197210 */ /* 0x008fca0007ffe0ff */
[----:B------:R2:W-:Y:S04]  /*17a0*/  STG.E desc[UR18][R16.64+-0x400], R25 ;  /* 0xfffc001910007986 */ /* 0x0005e8000c101912 */
[----:B0-----:R-:W3:Y:S04]  /*17b0*/  LDG.E R10, desc[UR18][R14.64+0x400] ;  /* 0x000400120e0a7981 */ /* 0x001ee8000c1e1900 */
[----:B------:R-:W3:Y:S02]  /*17c0*/  LDG.E R11, desc[UR18][R20.64+-0x200] ;  /* 0xfffe0012140b7981 */ /* 0x000ee4000c1e1900 */
[----:B---3--:R-:W-:-:S05]  /*17d0*/  IMAD.IADD R11, R10, 0x1, R11 ;  /* 0x000000010a0b7824 */ /* 0x008fca00078e020b */
[----:B------:R0:W-:Y:S04]  /*17e0*/  STG.E desc[UR18][R16.64+-0x200], R11 ;  /* 0xfffe000b10007986 */ /* 0x0001e8000c101912 */
[----:B------:R-:W3:Y:S04]  /*17f0*/  LDG.E R10, desc[UR18][R14.64+0x600] ;  /* 0x000600120e0a7981 */ /* 0x000ee8000c1e1900 */
[----:B------:R-:W3:Y:S02]  /*1800*/  LDG.E R27, desc[UR18][R20.64] ;  /* 0x00000012141b7981 */ /* 0x000ee4000c1e1900 */
[----:B---3--:R-:W-:-:S05]  /*1810*/  IADD3 R27, PT, PT, R10, R27, RZ ;  /* 0x0000001b0a1b7210 */ /* 0x008fca0007ffe0ff */
        /* <DEDUP_REMOVED lines=9> */
[----:B------:R-:W2:Y:S04]  /*18b0*/  LDG.E R10, desc[UR18][R14.64+0xc00] ;  /* 0x000c00120e0a7981 */ /* 0x000ea8000c1e1900 */
[----:B0-----:R-:W2:Y:S01]  /*18c0*/  LDG.E R11, desc[UR18][R20.64+0x600] ;  /* 0x00060012140b7981 */ /* 0x001ea2000c1e1900 */
[----:B------:R-:W-:Y:S01]  /*18d0*/  UIADD3 UR20, UP0, UPT, UR20, 0x2000, URZ ;  /* 0x0000200014147890 */ /* 0x000fe2000ff1e0ff */
[----:B------:R-:W-:Y:S01]  /*18e0*/  IADD3 R12, PT, PT, R12, 0x800, RZ ;  /* 0x000008000c0c7810 */ /* 0x000fe20007ffe0ff */
[----:B------:R-:W-:-:S02]  /*18f0*/  UIADD3 UR11, UPT, UPT, UR11, 0x10, URZ ;  /* 0x000000100b0b7890 */ /* 0x000fc4000fffe0ff */
[----:B------:R-:W-:Y:S02]  /*1900*/  UIADD3.X UR21, UPT, UPT, URZ, UR21, URZ, UP0, !UPT ;  /* 0x00000015ff157290 */ /* 0x000fe400087fe4ff */
[----:B------:R-:W-:Y:S01]  /*1910*/  UISETP.NE.AND UP0, UPT, UR11, URZ, UPT ;  /* 0x000000ff0b00728c */ /* 0x000fe2000bf05270 */
[----:B--2---:R-:W-:-:S05]  /*1920*/  IMAD.IADD R11, R10, 0x1, R11 ;  /* 0x000000010a0b7824 */ /* 0x004fca00078e020b */
[----:B------:R3:W-:Y:S03]  /*1930*/  STG.E desc[UR18][R16.64+0x600], R11 ;  /* 0x0006000b10007986 */ /* 0x0007e6000c101912 */
[----:B------:R-:W-:Y:S05]  /*1940*/  BRA.U UP0, `(.L_x_482) ;  /* 0xfffffff900ac7547 */ /* 0x000fea000b83ffff */
.L_x_481:
[----:B------:R-:W-:Y:S05]  /*1950*/  @!P0 EXIT ;  /* 0x000000000000894d */ /* 0x000fea0003800000 */
[----:B------:R-:W0:Y:S01]  /*1960*/  S2R R0, SR_TID.X ;  /* 0x0000000000007919 */ /* 0x000e220000002100 */
[----:B------:R-:W-:Y:S02]  /*1970*/  UISETP.GE.U32.AND UP0, UPT, UR31, 0x8, UPT ;  /* 0x000000081f00788c */ /* 0x000fe4000bf06070 */
[----:B------:R-:W-:-:S06]  /*1980*/  ULOP3.LUT UR6, UR10, 0x7, URZ, 0xc0, !UPT ;  /* 0x000000070a067892 */ /* 0x000fcc000f8ec0ff */
[----:B------:R-:W-:Y:S01]  /*1990*/  ISETP.NE.AND P0, PT, RZ, UR6, PT ;  /* 0x00000006ff007c0c */ /* 0x000fe2000bf05270 */
[----:B------:R-:W-:-:S12]  /*19a0*/  BRA.U !UP0, `(.L_x_483) ;  /* 0x0000000108987547 */ /* 0x000fd8000b800000 */
[----:B------:R-:W-:-:S05]  /*19b0*/  IMAD.U32 R13, RZ, RZ, UR4 ;  /* 0x00000004ff0d7e24 */ /* 0x000fca000f8e00ff */
[----:B0-----:R-:W-:-:S05]  /*19c0*/  LEA R13, R13, R0, 0x7 ;  /* 0x000000000d0d7211 */ /* 0x001fca00078e38ff */
[----:B---3--:R-:W-:-:S04]  /*19d0*/  IMAD.WIDE R10, R13, 0x4, R2 ;  /* 0x000000040d0a7825 */ /* 0x008fc800078e0202 */
[C---:B------:R-:W-:Y:S01]  /*19e0*/  IMAD.WIDE R8, R13.reuse, 0x4, R4 ;  /* 0x000000040d087825 */ /* 0x040fe200078e0204 */
[----:B------:R-:W2:Y:S04]  /*19f0*/  LDG.E R14, desc[UR18][R10.64] ;  /* 0x000000120a0e7981 */ /* 0x000ea8000c1e1900 */
[----:B------:R-:W2:Y:S01]  /*1a00*/  LDG.E R15, desc[UR18][R8.64] ;  /* 0x00000012080f7981 */ /* 0x000ea2000c1e1900 */
[----:B------:R-:W-:-:S04]  /*1a10*/  IMAD.WIDE R12, R13, 0x4, R6 ;  /* 0x000000040d0c7825 */ /* 0x000fc800078e0206 */
[----:B--2---:R-:W-:-:S05]  /*1a20*/  IMAD.IADD R15, R14, 0x1, R15 ;  /* 0x000000010e0f7824 */ /* 0x004fca00078e020f */
[----:B------:R0:W-:Y:S04]  /*1a30*/  STG.E desc[UR18][R12.64], R15 ;  /* 0x0000000f0c007986 */ /* 0x0001e8000c101912 */
[----:B------:R-:W2:Y:S04]  /*1a40*/  LDG.E R14, desc[UR18][R10.64+0x200] ;  /* 0x000200120a0e7981 */ /* 0x000ea8000c1e1900 */
[----:B------:R-:W2:Y:S02]  /*1a50*/  LDG.E R17, desc[UR18][R8.64+0x200] ;  /* 0x0002001208117981 */ /* 0x000ea4000c1e1900 */
[----:B--2---:R-:W-:-:S05]  /*1a60*/  IADD3 R17, PT, PT, R14, R17, RZ ;  /* 0x000000110e117210 */ /* 0x004fca0007ffe0ff */
[----:B------:R1:W-:Y:S04]  /*1a70*/  STG.E desc[UR18][R12.64+0x200], R17 ;  /* 0x000200110c007986 */ /* 0x0003e8000c101912 */
[----:B------:R-:W2:Y:S04]  /*1a80*/  LDG.E R14, desc[UR18][R10.64+0x400] ;  /* 0x000400120a0e7981 */ /* 0x000ea8000c1e1900 */
[----:B------:R-:W2:Y:S02]  /*1a90*/  LDG.E R19, desc[UR18][R8.64+0x400] ;  /* 0x0004001208137981 */ /* 0x000ea4000c1e1900 */
[----:B--2---:R-:W-:-:S05]  /*1aa0*/  IMAD.IADD R19, R14, 0x1, R19 ;  /* 0x000000010e137824 */ /* 0x004fca00078e0213 */
[----:B------:R2:W-:Y:S04]  /*1ab0*/  STG.E desc[UR18][R12.64+0x400], R19 ;  /* 0x000400130c007986 */ /* 0x0005e8000c101912 */
[----:B------:R-:W3:Y:S04]  /*1ac0*/  LDG.E R14, desc[UR18][R10.64+0x600] ;  /* 0x000600120a0e7981 */ /* 0x000ee8000c1e1900 */
[----:B------:R-:W3:Y:S02]  /*1ad0*/  LDG.E R21, desc[UR18][R8.64+0x600] ;  /* 0x0006001208157981 */ /* 0x000ee4000c1e1900 */
[----:B---3--:R-:W-:-:S05]  /*1ae0*/  IADD3 R21, PT, PT, R14, R21, RZ ;  /* 0x000000150e157210 */ /* 0x008fca0007ffe0ff */
[----:B------:R3:W-:Y:S04]  /*1af0*/  STG.E desc[UR18][R12.64+0x600], R21 ;  /* 0x000600150c007986 */ /* 0x0007e8000c101912 */
[----:B------:R-:W4:Y:S04]  /*1b00*/  LDG.E R14, desc[UR18][R10.64+0x800] ;  /* 0x000800120a0e7981 */ /* 0x000f28000c1e1900 */
[----:B0-----:R-:W4:Y:S02]  /*1b10*/  LDG.E R15, desc[UR18][R8.64+0x800] ;  /* 0x00080012080f7981 */ /* 0x001f24000c1e1900 */
[----:B----4-:R-:W-:-:S05]  /*1b20*/  IMAD.IADD R15, R14, 0x1, R15 ;  /* 0x000000010e0f7824 */ /* 0x010fca00078e020f */
[----:B------:R4:W-:Y:S04]  /*1b30*/  STG.E desc[UR18][R12.64+0x800], R15 ;  /* 0x0008000f0c007986 */ /* 0x0009e8000c101912 */
[----:B------:R-:W5:Y:S04]  /*1b40*/  LDG.E R14, desc[UR18][R10.64+0xa00] ;  /* 0x000a00120a0e7981 */ /* 0x000f68000c1e1900 */
[----:B-1----:R-:W5:Y:S02]  /*1b50*/  LDG.E R17, desc[UR18][R8.64+0xa00] ;  /* 0x000a001208117981 */ /* 0x002f64000c1e1900 */
[----:B-----5:R-:W-:-:S05]  /*1b60*/  IADD3 R17, PT, PT, R14, R17, RZ ;  /* 0x000000110e117210 */ /* 0x020fca0007ffe0ff */
[----:B------:R4:W-:Y:S04]  /*1b70*/  STG.E desc[UR18][R12.64+0xa00], R17 ;  /* 0x000a00110c007986 */ /* 0x0009e8000c101912 */
[----:B------:R-:W5:Y:S04]  /*1b80*/  LDG.E R14, desc[UR18][R10.64+0xc00] ;  /* 0x000c00120a0e7981 */ /* 0x000f68000c1e1900 */
[----:B--2---:R-:W5:Y:S02]  /*1b90*/  LDG.E R19, desc[UR18][R8.64+0xc00] ;  /* 0x000c001208137981 */ /* 0x004f64000c1e1900 */
[----:B-----5:R-:W-:-:S05]  /*1ba0*/  IMAD.IADD R19, R14, 0x1, R19 ;  /* 0x000000010e137824 */ /* 0x020fca00078e0213 */
[----:B------:R4:W-:Y:S04]  /*1bb0*/  STG.E desc[UR18][R12.64+0xc00], R19 ;  /* 0x000c00130c007986 */ /* 0x0009e8000c101912 */
[----:B------:R-:W2:Y:S04]  /*1bc0*/  LDG.E R14, desc[UR18][R10.64+0xe00] ;  /* 0x000e00120a0e7981 */ /* 0x000ea8000c1e1900 */
[----:B---3--:R-:W2:Y:S01]  /*1bd0*/  LDG.E R21, desc[UR18][R8.64+0xe00] ;  /* 0x000e001208157981 */ /* 0x008ea2000c1e1900 */
[----:B------:R-:W-:Y:S01]  /*1be0*/  UIADD3 UR4, UPT, UPT, UR4, 0x8, URZ ;  /* 0x0000000804047890 */ /* 0x000fe2000fffe0ff */
[----:B--2---:R-:W-:-:S05]  /*1bf0*/  IADD3 R21, PT, PT, R14, R21, RZ ;  /* 0x000000150e157210 */ /* 0x004fca0007ffe0ff */
[----:B------:R4:W-:Y:S06]  /*1c00*/  STG.E desc[UR18][R12.64+0xe00], R21 ;  /* 0x000e00150c007986 */ /* 0x0009ec000c101912 */
.L_x_483:
[----:B------:R-:W-:Y:S05]  /*1c10*/  @!P0 EXIT ;  /* 0x000000000000894d */ /* 0x000fea0003800000 */
[----:B------:R-:W-:Y:S02]  /*1c20*/  UISETP.GE.U32.AND UP0, UPT, UR6, 0x4, UPT ;  /* 0x000000040600788c */ /* 0x000fe4000bf06070 */
[----:B------:R-:W-:-:S06]  /*1c30*/  ULOP3.LUT UR5, UR10, 0x3, URZ, 0xc0, !UPT ;  /* 0x000000030a057892 */ /* 0x000fcc000f8ec0ff */
[----:B------:R-:W-:Y:S01]  /*1c40*/  ISETP.NE.AND P0, PT, RZ, UR5, PT ;  /* 0x00000005ff007c0c */ /* 0x000fe2000bf05270 */
[----:B------:R-:W-:-:S12]  /*1c50*/  BRA.U !UP0, `(.L_x_484) ;  /* 0x0000000108587547 */ /* 0x000fd8000b800000 */
[----:B---3--:R-:W-:-:S05]  /*1c60*/  IMAD.U32 R11, RZ, RZ, UR4 ;  /* 0x00000004ff0b7e24 */ /* 0x008fca000f8e00ff */
[----:B0-----:R-:W-:-:S05]  /*1c70*/  LEA R11, R11, R0, 0x7 ;  /* 0x000000000b0b7211 */ /* 0x001fca00078e38ff */
[----:B------:R-:W-:-:S04]  /*1c80*/  IMAD.WIDE R2, R11, 0x4, R2 ;  /* 0x000000040b027825 */ /* 0x000fc800078e0202 */
        /* <DEDUP_REMOVED lines=11> */
[----:B----4-:R-:W2:Y:S02]  /*1d40*/  LDG.E R13, desc[UR18][R4.64+0x400] ;  /* 0x00040012040d7981 */ /* 0x010ea4000c1e1900 */
[----:B--2---:R-:W-:-:S05]  /*1d50*/  IMAD.IADD R13, R8, 0x1, R13 ;  /* 0x00000001080d7824 */ /* 0x004fca00078e020d */
[----:B------:R1:W-:Y:S04]  /*1d60*/  STG.E desc[UR18][R6.64+0x400], R13 ;  /* 0x0004000d06007986 */ /* 0x0003e8000c101912 */
[----:B------:R-:W2:Y:S04]  /*1d70*/  LDG.E R8, desc[UR18][R2.64+0x600] ;  /* 0x0006001202087981 */ /* 0x000ea8000c1e1900 */
[----:B------:R-:W2:Y:S01]  /*1d80*/  LDG.E R15, desc[UR18][R4.64+0x600] ;  /* 0x00060012040f7981 */ /* 0x000ea2000c1e1900 */
[----:B------:R-:W-:Y:S01]  /*1d90*/  UIADD3 UR4, UPT, UPT, UR4, 0x4, URZ ;  /* 0x0000000404047890 */ /* 0x000fe2000fffe0ff */
[----:B--2---:R-:W-:-:S05]  /*1da0*/  IADD3 R15, PT, PT, R8, R15, RZ ;  /* 0x0000000f080f7210 */ /* 0x004fca0007ffe0ff */
[----:B------:R1:W-:Y:S06]  /*1db0*/  STG.E desc[UR18][R6.64+0x600], R15 ;  /* 0x0006000f06007986 */ /* 0x0003ec000c101912 */
.L_x_484:
[----:B------:R-:W-:Y:S05]  /*1dc0*/  @!P0 EXIT ;  /* 0x000000000000894d */ /* 0x000fea0003800000 */
[----:B-1----:R-:W-:Y:S01]  /*1dd0*/  IMAD.U32 R9, RZ, RZ, UR4 ;  /* 0x00000004ff097e24 */ /* 0x002fe2000f8e00ff */
[----:B------:R-:W-:-:S04]  /*1de0*/  UIADD3 UR5, UPT, UPT, -UR5, URZ, URZ ;  /* 0x000000ff05057290 */ /* 0x000fc8000fffe1ff */
[----:B0-----:R-:W-:-:S08]  /*1df0*/  LEA R9, R9, R0, 0x7 ;  /* 0x0000000009097211 */ /* 0x001fd000078e38ff */
.L_x_485:
[----:B------:R-:W-:Y:S01]  /*1e00*/  MOV R5, UR30 ;  /* 0x0000001e00057c02 */ /* 0x000fe20008000f00 */
[----:B------:R-:W-:Y:S01]  /*1e10*/  IMAD.U32 R4, RZ, RZ, UR27 ;  /* 0x0000001bff047e24 */ /* 0x000fe2000f8e00ff */
[----:B------:R-:W-:Y:S01]  /*1e20*/  MOV R7, UR26 ;  /* 0x0000001a00077c02 */ /* 0x000fe20008000f00 */
[----:B------:R-:W-:Y:S02]  /*1e30*/  IMAD.U32 R6, RZ, RZ, UR25 ;  /* 0x00000019ff067e24 */ /* 0x000fe4000f8e00ff */
[----:B------:R-:W-:-:S04]  /*1e40*/  IMAD.WIDE R4, R9, 0x4, R4 ;  /* 0x0000000409047825 */ /* 0x000fc800078e0204 */
[----:B------:R-:W-:Y:S02]  /*1e50*/  IMAD.WIDE R6, R9, 0x4, R6 ;  /* 0x0000000409067825 */ /* 0x000fe400078e0206 */
[----:B------:R-:W3:Y:S04]  /*1e60*/  LDG.E R5, desc[UR18][R4.64] ;  /* 0x0000001204057981 */ /* 0x000ee8000c1e1900 */
[----:B------:R-:W3:Y:S01]  /*1e70*/  LDG.E R6, desc[UR18][R6.64] ;  /* 0x0000001206067981 */ /* 0x000ee2000c1e1900 */
[----:B------:R-:W-:Y:S01]  /*1e80*/  UIADD3 UR5, UPT, UPT, UR5, 0x1, URZ ;  /* 0x0000000105057890 */ /* 0x000fe2000fffe0ff */
[----:B0-----:R-:W-:Y:S01]  /*1e90*/  MOV R3, UR23 ;  /* 0x0000001700037c02 */ /* 0x001fe20008000f00 */
[----:B------:R-:W-:-:S04]  /*1ea0*/  IMAD.U32 R2, RZ, RZ, UR22 ;  /* 0x00000016ff027e24 */ /* 0x000fc8000f8e00ff */
[----:B------:R-:W-:Y:S01]  /*1eb0*/  ISETP.NE.AND P0, PT, RZ, UR5, PT ;  /* 0x00000005ff007c0c */ /* 0x000fe2000bf05270 */
[----:B------:R-:W-:-:S04]  /*1ec0*/  IMAD.WIDE R2, R9, 0x4, R2 ;  /* 0x0000000409027825 */ /* 0x000fc800078e0202 */
[----:B---3--:R-:W-:-:S05]  /*1ed0*/  IMAD.IADD R11, R6, 0x1, R5 ;  /* 0x00000001060b7824 */ /* 0x008fca00078e0205 */
[----:B------:R0:W-:Y:S03]  /*1ee0*/  STG.E desc[UR18][R2.64], R11 ;  /* 0x0000000b02007986 */ /* 0x0001e6000c101912 */
[----:B------:R-:W-:Y:S05]  /*1ef0*/  @!P0 EXIT ;  /* 0x000000000000894d */ /* 0x000fea0003800000 */
[----:B------:R-:W-:Y:S01]  /*1f00*/  IADD3 R9, PT, PT, R9, 0x80, RZ ;  /* 0x0000008009097810 */ /* 0x000fe20007ffe0ff */
[----:B------:R-:W-:Y:S06]  /*1f10*/  BRA `(.L_x_485) ;  /* 0xfffffffc00b87947 */ /* 0x000fec000383ffff */
.L_x_486:
        /* <DEDUP_REMOVED lines=14> */
.L_x_518:


//--------------------- .text._ZN3cub18CUB_300001_SM_10006detail9transform16transform_kernelINS2_10policy_hubILb1EN4cuda3std3__45tupleIJN6thrust24THRUST_300001_SM_1000_NS6detail15normal_iteratorINSA_10device_ptrIiEEEESF_EEEE10policy1000Ei2k1IiESF_JPiSL_EEEvT0_iT1_T2_DpNS2_10kernel_argIT3_EE --------------------------
	.section	.text._ZN3cub18CUB_300001_SM_10006detail9transform16transform_kernelINS2_10policy_hubILb1EN4cuda3std3__45tupleIJN6thrust24THRUST_300001_SM_1000_NS6detail15normal_iteratorINSA_10device_ptrIiEEEESF_EEEE10policy1000Ei2k1IiESF_JPiSL_EEEvT0_iT1_T2_DpNS2_10kernel_argIT3_EE,"ax",@progbits
	.align	128
        .global         _ZN3cub18CUB_300001_SM_10006detail9transform16transform_kernelINS2_10policy_hubILb1EN4cuda3std3__45tupleIJN6thrust24THRUST_300001_SM_1000_NS6detail15normal_iteratorINSA_10device_ptrIiEEEESF_EEEE10policy1000Ei2k1IiESF_JPiSL_EEEvT0_iT1_T2_DpNS2_10kernel_argIT3_EE
        .type           _ZN3cub18CUB_300001_SM_10006detail9transform16transform_kernelINS2_10policy_hubILb1EN4cuda3std3__45tupleIJN6thrust24THRUST_300001_SM_1000_NS6detail15normal_iteratorINSA_10device_ptrIiEEEESF_EEEE10policy1000Ei2k1IiESF_JPiSL_EEEvT0_iT1_T2_DpNS2_10kernel_argIT3_EE,@function
        .size           _ZN3cub18CUB_300001_SM_10006detail9transform16transform_kernelINS2_10policy_hubILb1EN4cuda3std3__45tupleIJN6thrust24THRUST_300001_SM_1000_NS6detail15normal_iteratorINSA_10device_ptrIiEEEESF_EEEE10policy1000Ei2k1IiESF_JPiSL_EEEvT0_iT1_T2_DpNS2_10kernel_argIT3_EE,(.L_x_519 - _ZN3cub18CUB_300001_SM_10006detail9transform16transform_kernelINS2_10policy_hubILb1EN4cuda3std3__45tupleIJN6thrust24THRUST_300001_SM_1000_NS6detail15normal_iteratorINSA_10device_ptrIiEEEESF_EEEE10policy1000Ei2k1IiESF_JPiSL_EEEvT0_iT1_T2_DpNS2_10kernel_argIT3_EE)
        .other          _ZN3cub18CUB_300001_SM_10006detail9transform16transform_kernelINS2_10policy_hubILb1EN4cuda3std3__45tupleIJN6thrust24THRUST_300001_SM_1000_NS6detail15normal_iteratorINSA_10device_ptrIiEEEESF_EEEE10policy1000Ei2k1IiESF_JPiSL_EEEvT0_iT1_T2_DpNS2_10kernel_argIT3_EE,@"STO_CUDA_ENTRY STV_DEFAULT"
_ZN3cub18CUB_300001_SM_10006detail9transform16transform_kernelINS2_10policy_hubILb1EN4cuda3std3__45tupleIJN6thrust24THRUST_300001_SM_1000_NS6detail15normal_iteratorINSA_10device_ptrIiEEEESF_EEEE10policy1000Ei2k1IiESF_JPiSL_EEEvT0_iT1_T2_DpNS2_10kernel_argIT3_EE:
.text._ZN3cub18CUB_300001_SM_10006detail9transform16transform_kernelINS2_10policy_hubILb1EN4cuda3std3__45tupleIJN6thrust24THRUST_300001_SM_1000_NS6detail15normal_iteratorINSA_10device_ptrIiEEEESF_EEEE10policy1000Ei2k1IiESF_JPiSL_EEEvT0_iT1_T2_DpNS2_10kernel_argIT3_EE:
[----:B------:R-:W-:Y:S08]  /*0000*/  LDC R1, c[0x0][0x37c] ;  /* 0x0000df00ff017b82 */ /* 0x000ff00000000800 */
[----:B------:R-:W0:Y:S01]  /*0010*/  LDC.64 R4, c[0x0][0x380] ;  /* 0x0000e000ff047b82 */ /* 0x000e220000000a00 */
[----:B------:R-:W1:Y:S01]  /*0020*/  S2R R25, SR_TID.X ;  /* 0x0000000000197919 */ /* 0x000e620000002100 */
[----:B------:R-:W-:Y:S06]  /*0030*/  BSSY.RECONVERGENT B0, `(.L_x_487) ;  /* 0x000001f000007945 */ /* 0x000fec0003800200 */
[----:B------:R-:W2:Y:S01]  /*0040*/  S2UR UR4, SR_CTAID.X ;  /* 0x00000000000479c3 */ /* 0x000ea20000002500 */
[----:B0-----:R-:W-:-:S04]  /*0050*/  IMAD.SHL.U32 R2, R5, 0x80, RZ ;  /* 0x0000008005027824 */ /* 0x001fc800078e00ff */
[----:B--2---:R-:W-:Y:S01]  /*0060*/  IMAD R3, R2, UR4, RZ ;  /* 0x0000000402037c24 */ /* 0x004fe2000f8e02ff */
[----:B-1----:R-:W-:-:S03]  /*0070*/  SHF.L.U32 R11, R25, 0x7, RZ ;  /* 0x00000007190b7819 */ /* 0x002fc600000006ff */
[----:B------:R-:W-:-:S05]  /*0080*/  IMAD.IADD R7, R4, 0x1, -R3 ;  /* 0x0000000104077824 */ /* 0x000fca00078e0a03 */
[----:B------:R-:W-:-:S05]  /*0090*/  VIMNMX R0, PT, PT, R2, R7, PT ;  /* 0x0000000702007248 */ /* 0x000fca0003fe0100 */
[----:B------:R-:W-:-:S05]  /*00a0*/  IMAD.SHL.U32 R4, R0, 0x4, RZ ;  /* 0x0000000400047824 */ /* 0x000fca00078e00ff */
[----:B------:R-:W-:-:S13]  /*00b0*/  ISETP.GE.AND P0, PT, R11, R4, PT ;  /* 0x000000040b00720c */ /* 0x000fda0003f06270 */
[----:B------:R-:W-:Y:S05]  /*00c0*/  @P0 BRA `(.L_x_488) ;  /* 0x0000000000540947 */ /* 0x000fea0003800000 */
[----:B------:R-:W0:Y:S01]  /*00d0*/  LDC.64 R8, c[0x0][0x398] ;  /* 0x0000e600ff087b82 */ /* 0x000e220000000a00 */
[----:B------:R-:W-:Y:S01]  /*00e0*/  BSSY.RECONVERGENT B1, `(.L_x_489) ;  /* 0x000000a000017945 */ /* 0x000fe20003800200 */
[----:B------:R-:W-:Y:S02]  /*00f0*/  IMAD.MOV.U32 R13, RZ, RZ, R11 ;  /* 0x000000ffff0d7224 */ /* 0x000fe400078e000b */
[----:B0-----:R-:W-:-:S04]  /*0100*/  IMAD.WIDE.U32 R8, R25, 0x80, R8 ;  /* 0x0000008019087825 */ /* 0x001fc800078e0008 */
[----:B------:R-:W-:-:S07]  /*0110*/  IMAD.WIDE R8, R3, 0x4, R8 ;  /* 0x0000000403087825 */ /* 0x000fce00078e0208 */
.L_x_490:
[----:B------:R-:W-:Y:S01]  /*0120*/  IADD3 R13, PT, PT, R13, 0x4000, RZ ;  /* 0x000040000d0d7810 */ /* 0x000fe20007ffe0ff */
[----:B------:R0:W-:Y:S03]  /*0130*/  CCTL.E.PF2 [R8] ;  /* 0x000000000800798f */ /* 0x0001e60000800100 */
[----:B------:R-:W-:Y:S02]  /*0140*/  ISETP.GE.AND P0, PT, R13, R4, PT ;  /* 0x000000040d00720c */ /* 0x000fe40003f06270 */
[----:B0-----:R-:W-:-:S05]  /*0150*/  IADD3 R8, P1, PT, R8, 0x4000, RZ ;  /* 0x0000400008087810 */ /* 0x001fca0007f3e0ff */
[----:B------:R-:W-:-:S06]  /*0160*/  IMAD.X R9, RZ, RZ, R9, P1 ;  /* 0x000000ffff097224 */ /* 0x000fcc00008e0609 */
[----:B------:R-:W-:Y:S05]  /*0170*/  @!P0 BRA `(.L_x_490) ;  /* 0xfffffffc00e88947 */ /* 0x000fea000383ffff */
[----:B------:R-:W-:Y:S05]  /*0180*/  BSYNC.RECONVERGENT B1 ;  /* 0x0000000000017941 */ /* 0x000fea0003800200 */
.L_x_489:
[----:B------:R-:W0:Y:S02]  /*0190*/  LDC.64 R8, c[0x0][0x3a8] ;  /* 0x0000ea00ff087b82 */ /* 0x000e240000000a00 */
[----:B0-----:R-:W-:-:S04]  /*01a0*/  IMAD.WIDE.U32 R8, R25, 0x80, R8 ;  /* 0x0000008019087825 */ /* 0x001fc800078e0008 */
[----:B------:R-:W-:-:S07]  /*01b0*/  IMAD.WIDE R8, R3, 0x4, R8 ;  /* 0x0000000403087825 */ /* 0x000fce00078e0208 */
.L_x_491:
[----:B------:R-:W-:Y:S01]  /*01c0*/  VIADD R11, R11, 0x4000 ;  /* 0x000040000b0b7836 */ /* 0x000fe20000000000 */
[----:B------:R0:W-:Y:S04]  /*01d0*/  CCTL.E.PF2 [R8] ;  /* 0x000000000800798f */ /* 0x0001e80000800100 */
[----:B------:R-:W-:Y:S02]  /*01e0*/  ISETP.GE.AND P0, PT, R11, R4, PT ;  /* 0x000000040b00720c */ /* 0x000fe40003f06270 */
[----:B0-----:R-:W-:-:S04]  /*01f0*/  IADD3 R8, P1, PT, R8, 0x4000, RZ ;  /* 0x0000400008087810 */ /* 0x001fc80007f3e0ff */
[----:B------:R-:W-:-:S07]  /*0200*/  IADD3.X R9, PT, PT, RZ, R9, RZ, P1, !PT ;  /* 0x00000009ff097210 */ /* 0x000fce0000ffe4ff */
[----:B------:R-:W-:Y:S05]  /*0210*/  @!P0 BRA `(.L_x_491) ;  /* 0xfffffffc00e88947 */ /* 0x000fea000383ffff */
.L_x_488:
[----:B------:R-:W-:Y:S05]  /*0220*/  BSYNC.RECONVERGENT B0 ;  /* 0x0000000000007941 */ /* 0x000fea0003800200 */
.L_x_487:
[----:B------:R-:W0:Y:S01]  /*0230*/  LDCU.128 UR16, c[0x0][0x390] ;  /* 0x00007200ff1077ac */ /* 0x000e220008000c00 */
[----:B------:R-:W-:Y:S01]  /*0240*/  ISETP.GT.AND P0, PT, R2, R7, PT ;  /* 0x000000070200720c */ /* 0x000fe20003f04270 */
[----:B------:R-:W-:Y:S01]  /*0250*/  IMAD.WIDE R14, R3, 0x4, RZ ;  /* 0x00000004030e7825 */ /* 0x000fe200078e02ff */
[----:B------:R-:W1:Y:S01]  /*0260*/  LDCU.64 UR12, c[0x0][0x3a8] ;  /* 0x00007500ff0c77ac */ /* 0x000e620008000a00 */
[----:B------:R-:W2:Y:S01]  /*0270*/  LDCU.64 UR10, c[0x0][0x358] ;  /* 0x00006b00ff0a77ac */ /* 0x000ea20008000a00 */
[C---:B0-----:R-:W-:Y:S02]  /*0280*/  IADD3 R8, P1, PT, R14.reuse, UR18, RZ ;  /* 0x000000120e087c10 */ /* 0x041fe4000ff3e0ff */
[C---:B------:R-:W-:Y:S02]  /*0290*/  IADD3 R12, P3, PT, R14.reuse, UR16, RZ ;  /* 0x000000100e0c7c10 */ /* 0x040fe4000ff7e0ff */
[----:B-1----:R-:W-:Y:S02]  /*02a0*/  IADD3 R10, P2, PT, R14, UR12, RZ ;  /* 0x0000000c0e0a7c10 */ /* 0x002fe4000ff5e0ff */
[----:B------:R-:W-:-:S02]  /*02b0*/  IADD3.X R9, PT, PT, R15, UR19, RZ, P1, !PT ;  /* 0x000000130f097c10 */ /* 0x000fc40008ffe4ff */
[C---:B------:R-:W-:Y:S02]  /*02c0*/  IADD3.X R11, PT, PT, R15.reuse, UR13, RZ, P2, !PT ;  /* 0x0000000d0f0b7c10 */ /* 0x040fe400097fe4ff */
[----:B------:R-:W-:Y:S01]  /*02d0*/  IADD3.X R13, PT, PT, R15, UR17, RZ, P3, !PT ;  /* 0x000000110f0d7c10 */ /* 0x000fe20009ffe4ff */
[----:B--2---:R-:W-:Y:S06]  /*02e0*/  @P0 BRA `(.L_x_492) ;  /* 0x0000000c00380947 */ /* 0x004fec0003800000 */
[----:B------:R-:W-:-:S13]  /*02f0*/  ISETP.GE.AND P0, PT, R5, 0x1, PT ;  /* 0x000000010500780c */ /* 0x000fda0003f06270 */
[----:B------:R-:W-:Y:S05]  /*0300*/  @!P0 EXIT ;  /* 0x000000000000894d */ /* 0x000fea0003800000 */
[----:B------:R-:W-:Y:S01]  /*0310*/  ISETP.GE.U32.AND P0, PT, R5, 0x10, PT ;  /* 0x000000100500780c */ /* 0x000fe20003f06070 */
[----:B------:R-:W-:-:S12]  /*0320*/  IMAD.MOV.U32 R0, RZ, RZ, RZ ;  /* 0x000000ffff007224 */ /* 0x000fd800078e00ff */
[----:B------:R-:W-:Y:S05]  /*0330*/  @!P0 BRA `(.L_x_493) ;  /* 0x0000000400b48947 */ /* 0x000fea0003800000 */
[----:B------:R-:W-:Y:S01]  /*0340*/  R2UR UR4, R14 ;  /* 0x000000000e0472ca */ /* 0x000fe200000e0000 */
[----:B------:R-:W-:Y:S01]  /*0350*/  HFMA2 R7, -RZ, RZ, 0, 0 ;  /* 0x00000000ff077431 */ /* 0x000fe200000001ff */
[----:B------:R-:W-:Y:S01]  /*0360*/  R2UR UR5, R15 ;  /* 0x000000000f0572ca */ /* 0x000fe200000e0000 */
[----:B------:R-:W-:Y:S01]  /*0370*/  IMAD.MOV.U32 R6, RZ, RZ, 0x800 ;  /* 0x00000800ff067424 */ /* 0x000fe200078e00ff */
[----:B------:R-:W0:Y:S01]  /*0380*/  LDC.64 R14, c[0x0][0x398] ;  /* 0x0000e600ff0e7b82 */ /* 0x000e220000000a00 */
[----:B------:R-:W-:-:S05]  /*0390*/  LOP3.LUT R0, R5, 0x7ffffff0, RZ, 0xc0, !PT ;  /* 0x7ffffff005007812 */ /* 0x000fca00078ec0ff */
[----:B------:R-:W-:Y:S02]  /*03a0*/  IMAD.MOV R24, RZ, RZ, -R0 ;  /* 0x000000ffff187224 */ /* 0x000fe400078e0a00 */
[----:B------:R-:W-:Y:S01]  /*03b0*/  IMAD.WIDE.U32 R6, R25, 0x4, R6 ;  /* 0x0000000419067825 */ /* 0x000fe200078e0006 */
[----:B------:R-:W-:Y:S02]  /*03c0*/  UMOV UR6, UR4 ;  /* 0x0000000400067c82 */ /* 0x000fe40008000000 */
[----:B------:R-:W-:Y:S01]  /*03d0*/  UIADD3 UR4, UP2, UPT, UR6, 0x600, URZ ;  /* 0x0000060006047890 */ /* 0x000fe2000ff5e0ff */
[----:B------:R-:W-:Y:S01]  /*03e0*/  UMOV UR7, UR5 ;  /* 0x0000000500077c82 */ /* 0x000fe20008000000 */
[C---:B------:R-:W-:Y:S02]  /*03f0*/  IADD3 R2, P0, PT, R6.reuse, UR12, RZ ;  /* 0x0000000c06027c10 */ /* 0x040fe4000ff1e0ff */
[----:B------:R-:W-:Y:S01]  /*0400*/  UIADD3 UR8, UP0, UPT, UR4, UR18, URZ ;  /* 0x0000001204087290 */ /* 0x000fe2000ff1e0ff */
[----:B------:R-:W-:Y:S01]  /*0410*/  IADD3 R4, P1, PT, R6, UR16, RZ ;  /* 0x0000001006047c10 */ /* 0x000fe2000ff3e0ff */
[----:B------:R-:W-:Y:S01]  /*0420*/  UIADD3.X UR5, UPT, UPT, URZ, UR7, URZ, UP2, !UPT ;  /* 0x00000007ff057290 */ /* 0x000fe200097fe4ff */
[C---:B------:R-:W-:Y:S01]  /*0430*/  IADD3.X R6, PT, PT, R7.reuse, UR13, RZ, P0, !PT ;  /* 0x0000000d07067c10 */ /* 0x040fe200087fe4ff */
[----:B------:R-:W-:Y:S01]  /*0440*/  UIADD3 UR4, UP2, UPT, UR4, UR12, URZ ;  /* 0x0000000c04047290 */ /* 0x000fe2000ff5e0ff */
[----:B------:R-:W-:Y:S01]  /*0450*/  IADD3.X R7, PT, PT, R7, UR17, RZ, P1, !PT ;  /* 0x0000001107077c10 */ /* 0x000fe20008ffe4ff */
[----:B------:R-:W-:-:S02]  /*0460*/  UIADD3 UR9, UP1, UPT, UR6, UR16, URZ ;  /* 0x0000001006097290 */ /* 0x000fc4000ff3e0ff */
[----:B------:R-:W-:Y:S01]  /*0470*/  UIADD3.X UR14, UPT, UPT, UR5, UR13, URZ, UP2, !UPT ;  /* 0x0000000d050e7290 */ /* 0x000fe200097fe4ff */
[C---:B0-----:R-:W-:Y:S01]  /*0480*/  IMAD.WIDE.U32 R14, R25.reuse, 0x4, R14 ;  /* 0x00000004190e7825 */ /* 0x041fe200078e000e */
[----:B------:R-:W-:Y:S02]  /*0490*/  UIADD3.X UR12, UPT, UPT, UR7, UR17, URZ, UP1, !UPT ;  /* 0x00000011070c7290 */ /* 0x000fe40008ffe4ff */
[----:B------:R-:W-:Y:S01]  /*04a0*/  UIADD3.X UR5, UPT, UPT, UR5, UR19, URZ, UP0, !UPT ;  /* 0x0000001305057290 */ /* 0x000fe200087fe4ff */
[----:B------:R-:W-:-:S11]  /*04b0*/  VIADD R25, R25, 0x480 ;  /* 0x0000048019197836 */ /* 0x000fd60000000000 */
.L_x_494:
[----:B------:R-:W-:Y:S02]  /*04c0*/  IADD3 R26, P0, PT, R14, UR6, RZ ;  /* 0x000000060e1a7c10 */ /* 0x000fe4000ff1e0ff */
[----:B--2---:R-:W-:Y:S02]  /*04d0*/  IADD3 R22, P1, PT, R2, UR6, RZ ;  /* 0x0000000602167c10 */ /* 0x004fe4000ff3e0ff */
        /* <DEDUP_REMOVED lines=14> */
[----:B--2---:R-:W-:-:S05]  /*05c0*/  IMAD.IADD R29, R16, 0x1, R29 ;  /* 0x00000001101d7824 */ /* 0x004fca00078e021d */
[----:B------:R2:W-:Y:S04]  /*05d0*/  STG.E desc[UR10][R18.64+-0x400], R29 ;  /* 0xfffc001d12007986 */ /* 0x0005e8000c10190a */
[----:B------:R-:W0:Y:S04]  /*05e0*/  LDG.E R16, desc[UR10][R26.64+0x600] ;  /* 0x0006000a1a107981 */ /* 0x000e28000c1e1900 */
[----:B------:R-:W0:Y:S02]  /*05f0*/  LDG.E R20, desc[UR10][R22.64+-0x200] ;  /* 0xfffe000a16147981 */ /* 0x000e24000c1e1900 */
[----:B0-----:R-:W-:-:S05]  /*0600*/  IADD3 R17, PT, PT, R16, R20, RZ ;  /* 0x0000001410117210 */ /* 0x001fca0007ffe0ff */
[----:B------:R0:W-:Y:S04]  /*0610*/  STG.E desc[UR10][R18.64+-0x200], R17 ;  /* 0xfffe001112007986 */ /* 0x0001e8000c10190a */
[----:B------:R-:W1:Y:S04]  /*0620*/  LDG.E R16, desc[UR10][R26.64+0x800] ;  /* 0x0008000a1a107981 */ /* 0x000e68000c1e1900 */
[----:B------:R-:W1:Y:S02]  /*0630*/  LDG.E R20, desc[UR10][R22.64] ;  /* 0x0000000a16147981 */ /* 0x000e64000c1e1900 */
[----:B-1----:R-:W-:-:S05]  /*0640*/  IMAD.IADD R21, R16, 0x1, R20 ;  /* 0x0000000110157824 */ /* 0x002fca00078e0214 */
[----:B------:R-:W-:Y:S04]  /*0650*/  STG.E desc[UR10][R18.64], R21 ;  /* 0x0000001512007986 */ /* 0x000fe8000c10190a */
        /* <DEDUP_REMOVED lines=8> */
[----:B------:R-:W1:Y:S04]  /*06e0*/  LDG.E R16, desc[UR10][R26.64+0xe00] ;  /* 0x000e000a1a107981 */ /* 0x000e68000c1e1900 */
[----:B0-----:R-:W1:Y:S02]  /*06f0*/  LDG.E R17, desc[UR10][R22.64+0x600] ;  /* 0x0006000a16117981 */ /* 0x001e64000c1e1900 */
[----:B-1----:R-:W-:-:S05]  /*0700*/  IMAD.IADD R29, R16, 0x1, R17 ;  /* 0x00000001101d7824 */ /* 0x002fca00078e0211 */
[----:B------:R0:W-:Y:S04]  /*0710*/  STG.E desc[UR10][R18.64+0x600], R29 ;  /* 0x0006001d12007986 */ /* 0x0001e8000c10190a */
[----:B--2---:R-:W2:Y:S04]  /*0720*/  LDG.E R28, desc[UR10][R26.64+0x1000] ;  /* 0x0010000a1a1c7981 */ /* 0x004ea8000c1e1900 */
[----:B------:R-:W2:Y:S01]  /*0730*/  LDG.E R23, desc[UR10][R22.64+0x800] ;  /* 0x0008000a16177981 */ /* 0x000ea2000c1e1900 */
[----:B------:R-:W-:Y:S01]  /*0740*/  MOV R21, UR14 ;  /* 0x0000000e00157c02 */ /* 0x000fe20008000f00 */
[----:B------:R-:W-:-:S02]  /*0750*/  IMAD.U32 R20, RZ, RZ, UR4 ;  /* 0x00000004ff147e24 */ /* 0x000fc4000f8e00ff */
[----:B------:R-:W-:Y:S02]  /*0760*/  IMAD.U32 R16, RZ, RZ, UR8 ;  /* 0x00000008ff107e24 */ /* 0x000fe4000f8e00ff */
[----:B------:R-:W-:Y:S02]  /*0770*/  IMAD.U32 R17, RZ, RZ, UR5 ;  /* 0x00000005ff117e24 */ /* 0x000fe4000f8e00ff */
[----:B------:R-:W-:-:S04]  /*0780*/  IMAD.WIDE R20, R25, 0x4, R20 ;  /* 0x0000000419147825 */ /* 0x000fc800078e0214 */
[----:B------:R-:W-:Y:S01]  /*0790*/  IMAD.WIDE R16, R25, 0x4, R16 ;  /* 0x0000000419107825 */ /* 0x000fe200078e0210 */
[----:B--2---:R-:W-:-:S05]  /*07a0*/  IADD3 R28, PT, PT, R28, R23, RZ ;  /* 0x000000171c1c7210 */ /* 0x004fca0007ffe0ff */
[----:B------:R1:W-:Y:S04]  /*07b0*/  STG.E desc[UR10][R18.64+0x800], R28 ;  /* 0x0008001c12007986 */ /* 0x0003e8000c10190a */
[----:B0-----:R-:W2:Y:S04]  /*07c0*/  LDG.E R29, desc[UR10][R16.64+-0x600] ;  /* 0xfffa000a101d7981 */ /* 0x001ea8000c1e1900 */
[----:B------:R-:W2:Y:S01]  /*07d0*/  LDG.E R26, desc[UR10][R20.64+-0x600] ;  /* 0xfffa000a141a7981 */ /* 0x000ea2000c1e1900 */
[----:B------:R-:W-:Y:S02]  /*07e0*/  IMAD.U32 R22, RZ, RZ, UR9 ;  /* 0x00000009ff167e24 */ /* 0x000fe4000f8e00ff */
[----:B------:R-:W-:-:S02]  /*07f0*/  IMAD.U32 R23, RZ, RZ, UR12 ;  /* 0x0000000cff177e24 */ /* 0x000fc4000f8e00ff */
[----:B------:R-:W-:Y:S01]  /*0800*/  IMAD.WIDE R22, R25, 0x4, R22 ;  /* 0x0000000419167825 */ /* 0x000fe200078e0216 */
[----:B--2---:R-:W-:-:S05]  /*0810*/  IADD3 R29, PT, PT, R29, R26, RZ ;  /* 0x0000001a1d1d7210 */ /* 0x004fca0007ffe0ff */
[----:B------:R0:W-:Y:S04]  /*0820*/  STG.E desc[UR10][R22.64], R29 ;  /* 0x0000001d16007986 */ /* 0x0001e8000c10190a */
[----:B------:R-:W2:Y:S04]  /*0830*/  LDG.E R26, desc[UR10][R16.64+-0x400] ;  /* 0xfffc000a101a7981 */ /* 0x000ea8000c1e1900 */
[----:B------:R-:W2:Y:S02]  /*0840*/  LDG.E R27, desc[UR10][R20.64+-0x400] ;  /* 0xfffc000a141b7981 */ /* 0x000ea4000c1e1900 */
[----:B--2---:R-:W-:-:S05]  /*0850*/  IMAD.IADD R27, R26, 0x1, R27 ;  /* 0x000000011a1b7824 */ /* 0x004fca00078e021b */
[----:B------:R2:W-:Y:S04]  /*0860*/  STG.E desc[UR10][R22.64+0x200], R27 ;  /* 0x0002001b16007986 */ /* 0x0005e8000c10190a */
[----:B-1----:R-:W3:Y:S04]  /*0870*/  LDG.E R18, desc[UR10][R16.64+-0x200] ;  /* 0xfffe000a10127981 */ /* 0x002ee8000c1e1900 */
[----:B------:R-:W3:Y:S02]  /*0880*/  LDG.E R19, desc[UR10][R20.64+-0x200] ;  /* 0xfffe000a14137981 */ /* 0x000ee4000c1e1900 */
[----:B---3--:R-:W-:-:S05]  /*0890*/  IMAD.IADD R19, R18, 0x1, R19 ;  /* 0x0000000112137824 */ /* 0x008fca00078e0213 */
[----:B------:R1:W-:Y:S04]  /*08a0*/  STG.E desc[UR10][R22.64+0x400], R19 ;  /* 0x0004001316007986 */ /* 0x0003e8000c10190a */
[----:B------:R-:W0:Y:S04]  /*08b0*/  LDG.E R18, desc[UR10][R16.64] ;  /* 0x0000000a10127981 */ /* 0x000e28000c1e1900 */
[----:B------:R-:W0:Y:S02]  /*08c0*/  LDG.E R26, desc[UR10][R20.64] ;  /* 0x0000000a141a7981 */ /* 0x000e24000c1e1900 */
[----:B0-----:R-:W-:-:S05]  /*08d0*/  IADD3 R29, PT, PT, R18, R26, RZ ;  /* 0x0000001a121d7210 */ /* 0x001fca0007ffe0ff */
[----:B------:R0:W-:Y:S04]  /*08e0*/  STG.E desc[UR10][R22.64+0x600], R29 ;  /* 0x0006001d16007986 */ /* 0x0001e8000c10190a */
[----:B------:R-:W2:Y:S04]  /*08f0*/  LDG.E R18, desc[UR10][R16.64+0x200] ;  /* 0x0002000a10127981 */ /* 0x000ea8000c1e1900 */
[----:B------:R-:W2:Y:S02]  /*0900*/  LDG.E R26, desc[UR10][R20.64+0x200] ;  /* 0x0002000a141a7981 */ /* 0x000ea4000c1e1900 */
[----:B--2---:R-:W-:-:S05]  /*0910*/  IMAD.IADD R27, R18, 0x1, R26 ;  /* 0x00000001121b7824 */ /* 0x004fca00078e021a */
[----:B------:R2:W-:Y:S04]  /*0920*/  STG.E desc[UR10][R22.64+0x800], R27 ;  /* 0x0008001b16007986 */ /* 0x0005e8000c10190a */
[----:B------:R-:W1:Y:S04]  /*0930*/  LDG.E R18, desc[UR10][R16.64+0x400] ;  /* 0x0004000a10127981 */ /* 0x000e68000c1e1900 */
[----:B------:R-:W1:Y:S02]  /*0940*/  LDG.E R26, desc[UR10][R20.64+0x400] ;  /* 0x0004000a141a7981 */ /* 0x000e64000c1e1900 */
[----:B-1----:R-:W-:-:S05]  /*0950*/  IMAD.IADD R19, R18, 0x1, R26 ;  /* 0x0000000112137824 */ /* 0x002fca00078e021a */
[----:B------:R2:W-:Y:S04]  /*0960*/  STG.E desc[UR10][R22.64+0xa00], R19 ;  /* 0x000a001316007986 */ /* 0x0005e8000c10190a */
[----:B------:R-:W0:Y:S04]  /*0970*/  LDG.E R18, desc[UR10][R16.64+0x600] ;  /* 0x0006000a10127981 */ /* 0x000e28000c1e1900 */
[----:B------:R-:W0:Y:S01]  /*0980*/  LDG.E R26, desc[UR10][R20.64+0x600] ;  /* 0x0006000a141a7981 */ /* 0x000e22000c1e1900 */
[----:B------:R-:W-:Y:S01]  /*0990*/  VIADD R24, R24, 0x10 ;  /* 0x0000001018187836 */ /* 0x000fe20000000000 */
[----:B------:R-:W-:Y:S01]  /*09a0*/  UIADD3 UR6, UP0, UPT, UR6, 0x2000, URZ ;  /* 0x0000200006067890 */ /* 0x000fe2000ff1e0ff */
[----:B------:R-:W-:-:S03]  /*09b0*/  IADD3 R25, PT, PT, R25, 0x800, RZ ;  /* 0x0000080019197810 */ /* 0x000fc60007ffe0ff */
[----:B------:R-:W-:Y:S01]  /*09c0*/  ISETP.NE.AND P0, PT, R24, RZ, PT ;  /* 0x000000ff1800720c */ /* 0x000fe20003f05270 */
[----:B------:R-:W-:Y:S01]  /*09d0*/  UIADD3.X UR7, UPT, UPT, URZ, UR7, URZ, UP0, !UPT ;  /* 0x00000007ff077290 */ /* 0x000fe200087fe4ff */
[----:B0-----:R-:W-:-:S05]  /*09e0*/  IADD3 R29, PT, PT, R18, R26, RZ ;  /* 0x0000001a121d7210 */ /* 0x001fca0007ffe0ff */
[----:B------:R2:W-:Y:S06]  /*09f0*/  STG.E desc[UR10][R22.64+0xc00], R29 ;  /* 0x000c001d16007986 */ /* 0x0005ec000c10190a */
[----:B------:R-:W-:Y:S05]  /*0a00*/  @P0 BRA `(.L_x_494) ;  /* 0xfffffff800ac0947 */ /* 0x000fea000383ffff */
.L_x_493:
[----:B------:R-:W-:-:S04]  /*0a10*/  LOP3.LUT R2, R5, 0xf, RZ, 0xc0, !PT ;  /* 0x0000000f05027812 */ /* 0x000fc800078ec0ff */
[----:B------:R-:W-:-:S13]  /*0a20*/  ISETP.NE.AND P0, PT, R2, RZ, PT ;  /* 0x000000ff0200720c */ /* 0x000fda0003f05270 */
[----:B------:R-:W-:Y:S05]  /*0a30*/  @!P0 EXIT ;  /* 0x000000000000894d */ /* 0x000fea0003800000 */
[----:B------:R-:W0:Y:S01]  /*0a40*/  S2R R7, SR_TID.X ;  /* 0x0000000000077919 */ /* 0x000e220000002100 */
[----:B------:R-:W-:Y:S02]  /*0a50*/  ISETP.GE.U32.AND P0, PT, R2, 0x8, PT ;  /* 0x000000080200780c */ /* 0x000fe40003f06070 */
[----:B------:R-:W-:-:S04]  /*0a60*/  LOP3.LUT R4, R5, 0x7, RZ, 0xc0, !PT ;  /* 0x0000000705047812 */ /* 0x000fc800078ec0ff */
[----:B------:R-:W-:-:S07]  /*0a70*/  ISETP.NE.AND P1, PT, R4, RZ, PT ;  /* 0x000000ff0400720c */ /* 0x000fce0003f25270 */
[----:B------:R-:W-:Y:S06]  /*0a80*/  @!P0 BRA `(.L_x_495) ;  /* 0x0000000000948947 */ /* 0x000fec0003800000 */
[----:B0-2---:R-:W-:-:S04]  /*0a90*/  IMAD R19, R0, 0x80, R7 ;  /* 0x0000008000137824 */ /* 0x005fc800078e0207 */
[----:B------:R-:W-:-:S04]  /*0aa0*/  IMAD.WIDE R16, R19, 0x4, R8 ;  /* 0x0000000413107825 */ /* 0x000fc800078e0208 */
[C---:B------:R-:W-:Y:S01]  /*0ab0*/  IMAD.WIDE R14, R19.reuse, 0x4, R10 ;  /* 0x00000004130e7825 */ /* 0x040fe200078e020a */
[----:B------:R-:W2:Y:S04]  /*0ac0*/  LDG.E R2, desc[UR10][R16.64] ;  /* 0x0000000a10027981 */ /* 0x000ea8000c1e1900 */
[----:B------:R-:W2:Y:S01]  /*0ad0*/  LDG.E R21, desc[UR10][R14.64] ;  /* 0x0000000a0e157981 */ /* 0x000ea2000c1e1900 */
[----:B------:R-:W-:Y:S01]  /*0ae0*/  IMAD.WIDE R18, R19, 0x4, R12 ;  /* 0x0000000413127825 */ /* 0x000fe200078e020c */
        /* <DEDUP_REMOVED lines=18> */
[----:B------:R-:W5:Y:S04]  /*0c10*/  LDG.E R2, desc[UR10][R16.64+0xa00] ;  /* 0x000a000a10027981 */ /* 0x000f68000c1e1900 */
[----:B-1----:R-:W5:Y:S02]  /*0c20*/  LDG.E R23, desc[UR10][R14.64+0xa00] ;  /* 0x000a000a0e177981 */ /* 0x002f64000c1e1900 */
[----:B-----5:R-:W-:-:S05]  /*0c30*/  IMAD.IADD R23, R2, 0x1, R23 ;  /* 0x0000000102177824 */ /* 0x020fca00078e0217 */
[----:B------:R4:W-:Y:S04]  /*0c40*/  STG.E desc[UR10][R18.64+0xa00], R23 ;  /* 0x000a001712007986 */ /* 0x0009e8000c10190a */
[----:B------:R-:W5:Y:S04]  /*0c50*/  LDG.E R2, desc[UR10][R16.64+0xc00] ;  /* 0x000c000a10027981 */ /* 0x000f68000c1e1900 */
[----:B--2---:R-:W5:Y:S02]  /*0c60*/  LDG.E R25, desc[UR10][R14.64+0xc00] ;  /* 0x000c000a0e197981 */ /* 0x004f64000c1e1900 */
[----:B-----5:R-:W-:-:S05]  /*0c70*/  IADD3 R25, PT, PT, R2, R25, RZ ;  /* 0x0000001902197210 */ /* 0x020fca0007ffe0ff */
[----:B------:R4:W-:Y:S04]  /*0c80*/  STG.E desc[UR10][R18.64+0xc00], R25 ;  /* 0x000c001912007986 */ /* 0x0009e8000c10190a */
[----:B------:R-:W2:Y:S04]  /*0c90*/  LDG.E R2, desc[UR10][R16.64+0xe00] ;  /* 0x000e000a10027981 */ /* 0x000ea8000c1e1900 */
[----:B---3--:R-:W2:Y:S01]  /*0ca0*/  LDG.E R27, desc[UR10][R14.64+0xe00] ;  /* 0x000e000a0e1b7981 */ /* 0x008ea2000c1e1900 */
[----:B------:R-:W-:Y:S01]  /*0cb0*/  IADD3 R0, PT, PT, R0, 0x8, RZ ;  /* 0x0000000800007810 */ /* 0x000fe20007ffe0ff */
[----:B--2---:R-:W-:-:S05]  /*0cc0*/  IMAD.IADD R27, R2, 0x1, R27 ;  /* 0x00000001021b7824 */ /* 0x004fca00078e021b */
[----:B------:R4:W-:Y:S02]  /*0cd0*/  STG.E desc[UR10][R18.64+0xe00], R27 ;  /* 0x000e001b12007986 */ /* 0x0009e4000c10190a */
.L_x_495:
[----:B------:R-:W-:Y:S05]  /*0ce0*/  @!P1 EXIT ;  /* 0x000000000000994d */ /* 0x000fea0003800000 */
[----:B------:R-:W-:Y:S02]  /*0cf0*/  ISETP.GE.U32.AND P0, PT, R4, 0x4, PT ;  /* 0x000000040400780c */ /* 0x000fe40003f06070 */
[----:B------:R-:W-:-:S04]  /*0d00*/  LOP3.LUT R5, R5, 0x3, RZ, 0xc0, !PT ;  /* 0x0000000305057812 */ /* 0x000fc800078ec0ff */
[----:B------:R-:W-:-:S07]  /*0d10*/  ISETP.NE.AND P1, PT, R5, RZ, PT ;  /* 0x000000ff0500720c */ /* 0x000fce0003f25270 */
[----:B------:R-:W-:Y:S06]  /*0d20*/  @!P0 BRA `(.L_x_496) ;  /* 0x0000000000548947 */ /* 0x000fec0003800000 */
[----:B0-----:R-:W-:-:S04]  /*0d30*/  IMAD R17, R0, 0x80, R7 ;  /* 0x0000008000117824 */ /* 0x001fc800078e0207 */
[----:B------:R-:W-:-:S04]  /*0d40*/  IMAD.WIDE R8, R17, 0x4, R8 ;  /* 0x0000000411087825 */ /* 0x000fc800078e0208 */
[C---:B------:R-:W-:Y:S01]  /*0d50*/  IMAD.WIDE R10, R17.reuse, 0x4, R10 ;  /* 0x00000004110a7825 */ /* 0x040fe200078e020a */
[----:B------:R-:W3:Y:S04]  /*0d60*/  LDG.E R2, desc[UR10][R8.64] ;  /* 0x0000000a08027981 */ /* 0x000ee8000c1e1900 */
[----:B------:R-:W3:Y:S01]  /*0d70*/  LDG.E R15, desc[UR10][R10.64] ;  /* 0x0000000a0a0f7981 */ /* 0x000ee2000c1e1900 */
[----:B------:R-:W-:Y:S01]  /*0d80*/  IMAD.WIDE R12, R17, 0x4, R12 ;  /* 0x00000004110c7825 */ /* 0x000fe200078e020c */
[----:B---3--:R-:W-:-:S05]  /*0d90*/  IADD3 R15, PT, PT, R2, R15, RZ ;  /* 0x0000000f020f7210 */ /* 0x008fca0007ffe0ff */
[----:B------:R1:W-:Y:S04]  /*0da0*/  STG.E desc[UR10][R12.64], R15 ;  /* 0x0000000f0c007986 */ /* 0x0003e8000c10190a */
[----:B------:R-:W3:Y:S04]  /*0db0*/  LDG.E R2, desc[UR10][R8.64+0x200] ;  /* 0x0002000a08027981 */ /* 0x000ee8000c1e1900 */
[----:B------:R-:W3:Y:S02]  /*0dc0*/  LDG.E R17, desc[UR10][R10.64+0x200] ;  /* 0x0002000a0a117981 */ /* 0x000ee4000c1e1900 */
[----:B---3--:R-:W-:-:S05]  /*0dd0*/  IMAD.IADD R17, R2, 0x1, R17 ;  /* 0x0000000102117824 */ /* 0x008fca00078e0211 */
[----:B------:R1:W-:Y:S04]  /*0de0*/  STG.E desc[UR10][R12.64+0x200], R17 ;  /* 0x000200110c007986 */ /* 0x0003e8000c10190a */
[----:B------:R-:W3:Y:S04]  /*0df0*/  LDG.E R2, desc[UR10][R8.64+0x400] ;  /* 0x0004000a08027981 */ /* 0x000ee8000c1e1900 */
[----:B--2-4-:R-:W3:Y:S02]  /*0e00*/  LDG.E R19, desc[UR10][R10.64+0x400] ;  /* 0x0004000a0a137981 */ /* 0x014ee4000c1e1900 */
[----:B---3--:R-:W-:-:S05]  /*0e10*/  IADD3 R19, PT, PT, R2, R19, RZ ;  /* 0x0000001302137210 */ /* 0x008fca0007ffe0ff */
[----:B------:R1:W-:Y:S04]  /*0e20*/  STG.E desc[UR10][R12.64+0x400], R19 ;  /* 0x000400130c007986 */ /* 0x0003e8000c10190a */
[----:B------:R-:W2:Y:S04]  /*0e30*/  LDG.E R2, desc[UR10][R8.64+0x600] ;  /* 0x0006000a08027981 */ /* 0x000ea8000c1e1900 */
[----:B------:R-:W2:Y:S01]  /*0e40*/  LDG.E R21, desc[UR10][R10.64+0x600] ;  /* 0x0006000a0a157981 */ /* 0x000ea2000c1e1900 */
[----:B------:R-:W-:Y:S01]  /*0e50*/  IADD3 R0, PT, PT, R0, 0x4, RZ ;  /* 0x0000000400007810 */ /* 0x000fe20007ffe0ff */
[----:B--2---:R-:W-:-:S05]  /*0e60*/  IMAD.IADD R21, R2, 0x1, R21 ;  /* 0x0000000102157824 */ /* 0x004fca00078e0215 */
[----:B------:R1:W-:Y:S02]  /*0e70*/  STG.E desc[UR10][R12.64+0x600], R21 ;  /* 0x000600150c007986 */ /* 0x0003e4000c10190a */
.L_x_496:
[----:B------:R-:W-:Y:S05]  /*0e80*/  @!P1 EXIT ;  /* 0x000000000000994d */ /* 0x000fea0003800000 */
[----:B------:R-:W3:Y:S01]  /*0e90*/  LDC.64 R8, c[0x0][0x390] ;  /* 0x0000e400ff087b82 */ /* 0x000ee20000000a00 */
[----:B01----:R-:W-:Y:S01]  /*0ea0*/  IMAD R15, R0, 0x80, R7 ;  /* 0x00000080000f7824 */ /* 0x003fe200078e0207 */
[----:B------:R-:W-:-:S06]  /*0eb0*/  IADD3 R0, PT, PT, -R5, RZ, RZ ;  /* 0x000000ff05007210 */ /* 0x000fcc0007ffe1ff */
[----:B------:R-:W0:Y:S08]  /*0ec0*/  LDC.64 R10, c[0x0][0x3a8] ;  /* 0x0000ea00ff0a7b82 */ /* 0x000e300000000a00 */
[----:B------:R-:W1:Y:S01]  /*0ed0*/  LDC.64 R12, c[0x0][0x398] ;  /* 0x0000e600ff0c7b82 */ /* 0x000e620000000a00 */
[----:B---3--:R-:W-:-:S04]  /*0ee0*/  IMAD.WIDE R6, R3, 0x4, R8 ;  /* 0x0000000403067825 */ /* 0x008fc800078e0208 */
[----:B0-----:R-:W-:-:S04]  /*0ef0*/  IMAD.WIDE R8, R3, 0x4, R10 ;  /* 0x0000000403087825 */ /* 0x001fc800078e020a */
[----:B-1----:R-:W-:-:S07]  /*0f00*/  IMAD.WIDE R2, R3, 0x4, R12 ;  /* 0x0000000403027825 */ /* 0x002fce00078e020c */
.L_x_497:
[----:B------:R-:W-:-:S04]  /*0f10*/  IMAD.WIDE R10, R15, 0x4, R8 ;  /* 0x000000040f0a7825 */ /* 0x000fc800078e0208 */
[C---:B------:R-:W-:Y:S02]  /*0f20*/  IMAD.WIDE R12, R15.reuse, 0x4, R2 ;  /* 0x000000040f0c7825 */ /* 0x040fe400078e0202 */
[----:B------:R-:W3:Y:S04]  /*0f30*/  LDG.E R11, desc[UR10][R10.64] ;  /* 0x0000000a0a0b7981 */ /* 0x000ee8000c1e1900 */
[----:B------:R-:W3:Y:S01]  /*0f40*/  LDG.E R12, desc[UR10][R12.64] ;  /* 0x0000000a0c0c7981 */ /* 0x000ee2000c1e1900 */
[----:B0-----:R-:W-:Y:S01]  /*0f50*/  IMAD.WIDE R4, R15, 0x4, R6 ;  /* 0x000000040f047825 */ /* 0x001fe200078e0206 */
[----:B------:R-:W-:-:S03]  /*0f60*/  IADD3 R0, PT, PT, R0, 0x1, RZ ;  /* 0x0000000100007810 */ /* 0x000fc60007ffe0ff */
[----:B------:R-:W-:Y:S01]  /*0f70*/  VIADD R15, R15, 0x80 ;  /* 0x000000800f0f7836 */ /* 0x000fe20000000000 */
[----:B------:R-:W-:Y:S01]  /*0f80*/  ISETP.NE.AND P0, PT, R0, RZ, PT ;  /* 0x000000ff0000720c */ /* 0x000fe20003f05270 */
[----:B---3--:R-:W-:-:S05]  /*0f90*/  IMAD.IADD R17, R12, 0x1, R11 ;  /* 0x000000010c117824 */ /* 0x008fca00078e020b */
[----:B------:R0:W-:Y:S07]  /*0fa0*/  STG.E desc[UR10][R4.64], R17 ;  /* 0x0000001104007986 */ /* 0x0001ee000c10190a */
[----:B------:R-:W-:Y:S05]  /*0fb0*/  @P0 BRA `(.L_x_497) ;  /* 0xfffffffc00d40947 */ /* 0x000fea000383ffff */
[----:B------:R-:W-:Y:S05]  /*0fc0*/  EXIT ;  /* 0x000000000000794d */ /* 0x000fea0003800000 */
.L_x_492:
[----:B------:R-:W-:-:S13]  /*0fd0*/  ISETP.GE.AND P0, PT, R5, 0x1, PT ;  /* 0x000000010500780c */ /* 0x000fda0003f06270 */
[----:B------:R-:W-:Y:S05]  /*0fe0*/  @!P0 EXIT ;  /* 0x000000000000894d */ /* 0x000fea0003800000 */
[----:B------:R-:W0:Y:S01]  /*0ff0*/  S2R R2, SR_TID.X ;  /* 0x0000000000027919 */ /* 0x000e220000002100 */
[C---:B------:R-:W-:Y:S01]  /*1000*/  ISETP.GE.U32.AND P0, PT, R5.reuse, 0x8, PT ;  /* 0x000000080500780c */ /* 0x040fe20003f06070 */
[----:B------:R-:W-:Y:S01]  /*1010*/  HFMA2 R3, -RZ, RZ, 0, 0 ;  /* 0x00000000ff037431 */ /* 0x000fe200000001ff */
[----:B------:R-:W-:-:S11]  /*1020*/  LOP3.LUT R23, R5, 0x7, RZ, 0xc0, !PT ;  /* 0x0000000705177812 */ /* 0x000fd600078ec0ff */
[----:B------:R-:W-:Y:S05]  /*1030*/  @!P0 BRA `(.L_x_498) ;  /* 0x0000000000f88947 */ /* 0x000fea0003800000 */
[----:B------:R-:W-:Y:S01]  /*1040*/  LOP3.LUT R3, R5, 0x7ffffff8, RZ, 0xc0, !PT ;  /* 0x7ffffff805037812 */ /* 0x000fe200078ec0ff */
[----:B------:R-:W-:-:S07]  /*1050*/  IMAD.MOV.U32 R16, RZ, RZ, RZ ;  /* 0x000000ffff107224 */ /* 0x000fce00078e00ff */
.L_x_501:
[----:B0-----:R-:W-:-:S04]  /*1060*/  LEA R17, R16, R2, 0x7 ;  /* 0x0000000210117211 */ /* 0x001fc800078e38ff */
[----:B------:R-:W-:-:S13]  /*1070*/  ISETP.GE.AND P0, PT, R17, R0, PT ;  /* 0x000000001100720c */ /* 0x000fda0003f06270 */
[----:B------:R-:W-:-:S04]  /*1080*/  @!P0 IMAD.WIDE.U32 R18, R17, 0x4, R8 ;  /* 0x0000000411128825 */ /* 0x000fc800078e0008 */
[C---:B------:R-:W-:Y:S02]  /*1090*/  @!P0 IMAD.WIDE.U32 R20, R17.reuse, 0x4, R10 ;  /* 0x0000000411148825 */ /* 0x040fe400078e000a */
[----:B------:R-:W2:Y:S04]  /*10a0*/  @!P0 LDG.E R18, desc[UR10][R18.64] ;  /* 0x0000000a12128981 */ /* 0x000ea8000c1e1900 */
[----:B------:R-:W2:Y:S01]  /*10b0*/  @!P0 LDG.E R21, desc[UR10][R20.64] ;  /* 0x0000000a14158981 */ /* 0x000ea2000c1e1900 */
[C---:B------:R-:W-:Y:S02]  /*10c0*/  VIADD R27, R17.reuse, 0x80 ;  /* 0x00000080111b7836 */ /* 0x040fe40000000000 */
[----:B------:R-:W-:-:S03]  /*10d0*/  @!P0 IMAD.WIDE.U32 R4, R17, 0x4, R12 ;  /* 0x0000000411048825 */ /* 0x000fc600078e000c */
[C---:B------:R-:W-:Y:S01]  /*10e0*/  ISETP.GE.AND P1, PT, R27.reuse, R0, PT ;  /* 0x000000001b00720c */ /* 0x040fe20003f26270 */
[----:B------:R-:W-:-:S04]  /*10f0*/  IMAD.WIDE R14, R27, 0x4, R8 ;  /* 0x000000041b0e7825 */ /* 0x000fc800078e0208 */
[----:B------:R-:W-:Y:S01]  /*1100*/  IMAD.WIDE R6, R27, 0x4, R10 ;  /* 0x000000041b067825 */ /* 0x000fe200078e020a */
[----:B--2---:R-:W-:-:S05]  /*1110*/  @!P0 IADD3 R25, PT, PT, R18, R21, RZ ;  /* 0x0000001512198210 */ /* 0x004fca0007ffe0ff */
[----:B------:R0:W-:Y:S04]  /*1120*/  @!P0 STG.E desc[UR10][R4.64], R25 ;  /* 0x0000001904008986 */ /* 0x0001e8000c10190a */
[----:B------:R-:W2:Y:S04]  /*1130*/  @!P1 LDG.E R22, desc[UR10][R14.64] ;  /* 0x0000000a0e169981 */ /* 0x000ea8000c1e1900 */
[----:B------:R-:W2:Y:S01]  /*1140*/  @!P1 LDG.E R29, desc[UR10][R6.64] ;  /* 0x0000000a061d9981 */ /* 0x000ea2000c1e1900 */
[----:B------:R-:W-:-:S05]  /*1150*/  VIADD R19, R17, 0x100 ;  /* 0x0000010011137836 */ /* 0x000fca0000000000 */
[----:B------:R-:W-:Y:S01]  /*1160*/  ISETP.GE.AND P0, PT, R19, R0, PT ;  /* 0x000000001300720c */ /* 0x000fe20003f06270 */
[----:B------:R-:W-:Y:S01]  /*1170*/  IMAD.WIDE R18, R27, 0x4, R12 ;  /* 0x000000041b127825 */ /* 0x000fe200078e020c */
[----:B--2---:R-:W-:-:S05]  /*1180*/  @!P1 IADD3 R29, PT, PT, R22, R29, RZ ;  /* 0x0000001d161d9210 */ /* 0x004fca0007ffe0ff */
[----:B------:R-:W-:Y:S06]  /*1190*/  @!P1 STG.E desc[UR10][R18.64], R29 ;  /* 0x0000001d12009986 */ /* 0x000fec000c10190a */
[----:B------:R-:W2:Y:S04]  /*11a0*/  @!P0 LDG.E R20, desc[UR10][R14.64+0x200] ;  /* 0x0002000a0e148981 */ /* 0x000ea8000c1e1900 */
[----:B------:R-:W2:Y:S01]  /*11b0*/  @!P0 LDG.E R21, desc[UR10][R6.64+0x200] ;  /* 0x0002000a06158981 */ /* 0x000ea2000c1e1900 */
[----:B------:R-:W-:-:S05]  /*11c0*/  VIADD R27, R17, 0x180 ;  /* 0x00000180111b7836 */ /* 0x000fca0000000000 */
[----:B------:R-:W-:Y:S02]  /*11d0*/  ISETP.GE.AND P1, PT, R27, R0, PT ;  /* 0x000000001b00720c */ /* 0x000fe40003f26270 */
[----:B--2---:R-:W-:-:S05]  /*11e0*/  @!P0 IADD3 R21, PT, PT, R20, R21, RZ ;  /* 0x0000001514158210 */ /* 0x004fca0007ffe0ff */
[----:B------:R1:W-:Y:S06]  /*11f0*/  @!P0 STG.E desc[UR10][R18.64+0x200], R21 ;  /* 0x0002001512008986 */ /* 0x0003ec000c10190a */
[----:B0-----:R-:W2:Y:S04]  /*1200*/  @!P1 LDG.E R4, desc[UR10][R14.64+0x400] ;  /* 0x0004000a0e049981 */ /* 0x001ea8000c1e1900 */
[----:B------:R-:W2:Y:S01]  /*1210*/  @!P1 LDG.E R5, desc[UR10][R6.64+0x400] ;  /* 0x0004000a06059981 */ /* 0x000ea2000c1e1900 */
[----:B------:R-:W-:-:S05]  /*1220*/  VIADD R25, R17, 0x200 ;  /* 0x0000020011197836 */ /* 0x000fca0000000000 */
[----:B------:R-:W-:Y:S02]  /*1230*/  ISETP.GE.AND P0, PT, R25, R0, PT ;  /* 0x000000001900720c */ /* 0x000fe40003f06270 */
[----:B--2---:R-:W-:-:S05]  /*1240*/  @!P1 IADD3 R5, PT, PT, R4, R5, RZ ;  /* 0x0000000504059210 */ /* 0x004fca0007ffe0ff */
[----:B------:R0:W-:Y:S06]  /*1250*/  @!P1 STG.E desc[UR10][R18.64+0x400], R5 ;  /* 0x0004000512009986 */ /* 0x0001ec000c10190a */
[----:B------:R-:W2:Y:S04]  /*1260*/  @!P0 LDG.E R4, desc[UR10][R14.64+0x600] ;  /* 0x0006000a0e048981 */ /* 0x000ea8000c1e1900 */
[----:B------:R-:W2:Y:S01]  /*1270*/  @!P0 LDG.E R25, desc[UR10][R6.64+0x600] ;  /* 0x0006000a06198981 */ /* 0x000ea2000c1e1900 */
[----:B------:R-:W-:-:S05]  /*1280*/  VIADD R27, R17, 0x280 ;  /* 0x00000280111b7836 */ /* 0x000fca0000000000 */
[----:B------:R-:W-:Y:S02]  /*1290*/  ISETP.GE.AND P1, PT, R27, R0, PT ;  /* 0x000000001b00720c */ /* 0x000fe40003f26270 */
[----:B--2---:R-:W-:-:S05]  /*12a0*/  @!P0 IADD3 R25, PT, PT, R4, R25, RZ ;  /* 0x0000001904198210 */ /* 0x004fca0007ffe0ff */
[----:B------:R2:W-:Y:S06]  /*12b0*/  @!P0 STG.E desc[UR10][R18.64+0x600], R25 ;  /* 0x0006001912008986 */ /* 0x0005ec000c10190a */
[----:B------:R-:W3:Y:S04]  /*12c0*/  @!P1 LDG.E R4, desc[UR10][R14.64+0x800] ;  /* 0x0008000a0e049981 */ /* 0x000ee8000c1e1900 */
[----:B-1----:R-:W3:Y:S01]  /*12d0*/  @!P1 LDG.E R21, desc[UR10][R6.64+0x800] ;  /* 0x0008000a06159981 */ /* 0x002ee2000c1e1900 */
[----:B------:R-:W-:-:S05]  /*12e0*/  VIADD R27, R17, 0x300 ;  /* 0x00000300111b7836 */ /* 0x000fca0000000000 */
[----:B------:R-:W-:Y:S02]  /*12f0*/  ISETP.GE.AND P0, PT, R27, R0, PT ;  /* 0x000000001b00720c */ /* 0x000fe40003f06270 */
[----:B---3--:R-:W-:-:S05]  /*1300*/  @!P1 IADD3 R21, PT, PT, R4, R21, RZ ;  /* 0x0000001504159210 */ /* 0x008fca0007ffe0ff */
[----:B------:R2:W-:Y:S06]  /*1310*/  @!P1 STG.E desc[UR10][R18.64+0x800], R21 ;  /* 0x0008001512009986 */ /* 0x0005ec000c10190a */
[----:B------:R-:W3:Y:S04]  /*1320*/  @!P0 LDG.E R4, desc[UR10][R14.64+0xa00] ;  /* 0x000a000a0e048981 */ /* 0x000ee8000c1e1900 */
[----:B0-----:R-:W3:Y:S01]  /*1330*/  @!P0 LDG.E R5, desc[UR10][R6.64+0xa00] ;  /* 0x000a000a06058981 */ /* 0x001ee2000c1e1900 */
[----:B------:R-:W-:Y:S01]  /*1340*/  IADD3 R17, PT, PT, R17, 0x380, RZ ;  /* 0x0000038011117810 */ /* 0x000fe20007ffe0ff */
[----:B------:R-:W-:Y:S01]  /*1350*/  VIADD R16, R16, 0x8 ;  /* 0x0000000810107836 */ /* 0x000fe20000000000 */
[----:B------:R-:W-:Y:S04]  /*1360*/  BSSY.RECONVERGENT B0, `(.L_x_499) ;  /* 0x000000a000007945 */ /* 0x000fe80003800200 */
[----:B------:R-:W-:Y:S01]  /*1370*/  ISETP.NE.AND P1, PT, R16, R3, PT ;  /* 0x000000031000720c */ /* 0x000fe20003f25270 */
[----:B---3--:R-:W-:-:S05]  /*1380*/  @!P0 IMAD.IADD R5, R4, 0x1, R5 ;  /* 0x0000000104058824 */ /* 0x008fca00078e0205 */
[----:B------:R2:W-:Y:S01]  /*1390*/  @!P0 STG.E desc[UR10][R18.64+0xa00], R5 ;  /* 0x000a000512008986 */ /* 0x0005e2000c10190a */
[----:B------:R-:W-:-:S13]  /*13a0*/  ISETP.GE.AND P0, PT, R17, R0, PT ;  /* 0x000000001100720c */ /* 0x000fda0003f06270 */
[----:B--2---:R-:W-:Y:S05]  /*13b0*/  @P0 BRA `(.L_x_500) ;  /* 0x0000000000100947 */ /* 0x004fea0003800000 */
[----:B------:R-:W2:Y:S04]  /*13c0*/  LDG.E R14, desc[UR10][R14.64+0xc00] ;  /* 0x000c000a0e0e7981 */ /* 0x000ea8000c1e1900 */
[----:B------:R-:W2:Y:S02]  /*13d0*/  LDG.E R7, desc[UR10][R6.64+0xc00] ;  /* 0x000c000a06077981 */ /* 0x000ea4000c1e1900 */
[----:B--2---:R-:W-:-:S05]  /*13e0*/  IADD3 R5, PT, PT, R14, R7, RZ ;  /* 0x000000070e057210 */ /* 0x004fca0007ffe0ff */
[----:B------:R0:W-:Y:S02]  /*13f0*/  STG.E desc[UR10][R18.64+0xc00], R5 ;  /* 0x000c000512007986 */ /* 0x0001e4000c10190a */
.L_x_500:
[----:B------:R-:W-:Y:S05]  /*1400*/  BSYNC.RECONVERGENT B0 ;  /* 0x0000000000007941 */ /* 0x000fea0003800200 */
.L_x_499:
[----:B------:R-:W-:Y:S05]  /*1410*/  @P1 BRA `(.L_x_501) ;  /* 0xfffffffc00101947 */ /* 0x000fea000383ffff */
.L_x_498:
[----:B------:R-:W-:-:S13]  /*1420*/  ISETP.NE.AND P0, PT, R23, RZ, PT ;  /* 0x000000ff1700720c */ /* 0x000fda0003f05270 */
[----:B------:R-:W-:Y:S05]  /*1430*/  @!P0 EXIT ;  /* 0x000000000000894d */ /* 0x000fea0003800000 */
[----:B------:R-:W1:Y:S01]  /*1440*/  LDC R4, c[0x0][0x384] ;  /* 0x0000e100ff047b82 */ /* 0x000e620000000800 */
[----:B------:R-:W-:Y:S02]  /*1450*/  ISETP.GE.U32.AND P1, PT, R23, 0x4, PT ;  /* 0x000000041700780c */ /* 0x000fe40003f26070 */
[----:B-1----:R-:W-:-:S04]  /*1460*/  LOP3.LUT R22, R4, 0x3, RZ, 0xc0, !PT ;  /* 0x0000000304167812 */ /* 0x002fc800078ec0ff */
[----:B------:R-:W-:-:S07]  /*1470*/  ISETP.NE.AND P0, PT, R22, RZ, PT ;  /* 0x000000ff1600720c */ /* 0x000fce0003f05270 */
[----:B------:R-:W-:Y:S06]  /*1480*/  @!P1 BRA `(.L_x_502) ;  /* 0x0000000000949947 */ /* 0x000fec0003800000 */
[----:B0-----:R-:W-:-:S05]  /*1490*/  IMAD R5, R3, 0x80, R2 ;  /* 0x0000008003057824 */ /* 0x001fca00078e0202 */
[----:B------:R-:W-:-:S13]  /*14a0*/  ISETP.GE.AND P1, PT, R5, R0, PT ;  /* 0x000000000500720c */ /* 0x000fda0003f26270 */
[----:B------:R-:W-:-:S04]  /*14b0*/  @!P1 IMAD.WIDE R14, R5, 0x4, R8 ;  /* 0x00000004050e9825 */ /* 0x000fc800078e0208 */
[C---:B------:R-:W-:Y:S02]  /*14c0*/  @!P1 IMAD.WIDE R18, R5.reuse, 0x4, R10 ;  /* 0x0000000405129825 */ /* 0x040fe400078e020a */
[----:B------:R-:W2:Y:S04]  /*14d0*/  @!P1 LDG.E R14, desc[UR10][R14.64] ;  /* 0x0000000a0e0e9981 */ /* 0x000ea8000c1e1900 */
[----:B------:R-:W2:Y:S01]  /*14e0*/  @!P1 LDG.E R19, desc[UR10][R18.64] ;  /* 0x0000000a12139981 */ /* 0x000ea2000c1e1900 */
[C---:B------:R-:W-:Y:S01]  /*14f0*/  IADD3 R25, PT, PT, R5.reuse, 0x80, RZ ;  /* 0x0000008005197810 */ /* 0x040fe20007ffe0ff */
[----:B------:R-:W-:-:S03]  /*1500*/  @!P1 IMAD.WIDE R6, R5, 0x4, R12 ;  /* 0x0000000405069825 */ /* 0x000fc600078e020c */
[----:B------:R-:W-:-:S13]  /*1510*/  ISETP.GE.AND P2, PT, R25, R0, PT ;  /* 0x000000001900720c */ /* 0x000fda0003f46270 */
        /* <DEDUP_REMOVED lines=17> */
[----:B------:R-:W-:-:S13]  /*1630*/  ISETP.GE.AND P2, PT, R23, R0, PT ;  /* 0x000000001700720c */ /* 0x000fda0003f46270 */
[----:B------:R-:W-:-:S04]  /*1640*/  @!P2 IMAD.WIDE R16, R23, 0x4, R8 ;  /* 0x000000041710a825 */ /* 0x000fc800078e0208 */
[----:B------:R-:W-:-:S04]  /*1650*/  @!P2 IMAD.WIDE R20, R23, 0x4, R10 ;  /* 0x000000041714a825 */ /* 0x000fc800078e020a */
[----:B--2---:R-:W-:-:S05]  /*1660*/  @!P1 IMAD.IADD R5, R24, 0x1, R19 ;  /* 0x0000000118059824 */ /* 0x004fca00078e0213 */
[----:B------:R2:W-:Y:S04]  /*1670*/  @!P1 STG.E desc[UR10][R6.64], R5 ;  /* 0x0000000506009986 */ /* 0x0005e8000c10190a */
[----:B------:R-:W3:Y:S04]  /*1680*/  @!P2 LDG.E R16, desc[UR10][R16.64] ;  /* 0x0000000a1010a981 */ /* 0x000ee8000c1e1900 */
[----:B------:R-:W3:Y:S01]  /*1690*/  @!P2 LDG.E R21, desc[UR10][R20.64] ;  /* 0x0000000a1415a981 */ /* 0x000ee2000c1e1900 */
[----:B-1----:R-:W-:-:S04]  /*16a0*/  @!P2 IMAD.WIDE R14, R23, 0x4, R12 ;  /* 0x00000004170ea825 */ /* 0x002fc800078e020c */
[----:B------:R-:W-:Y:S01]  /*16b0*/  VIADD R3, R3, 0x4 ;  /* 0x0000000403037836 */ /* 0x000fe20000000000 */
[----:B---3--:R-:W-:-:S05]  /*16c0*/  @!P2 IADD3 R19, PT, PT, R16, R21, RZ ;  /* 0x000000151013a210 */ /* 0x008fca0007ffe0ff */
[----:B------:R2:W-:Y:S02]  /*16d0*/  @!P2 STG.E desc[UR10][R14.64], R19 ;  /* 0x000000130e00a986 */ /* 0x0005e4000c10190a */
.L_x_502:
[----:B------:R-:W-:Y:S05]  /*16e0*/  @!P0 EXIT ;  /* 0x000000000000894d */ /* 0x000fea0003800000 */
[----:B------:R-:W-:Y:S02]  /*16f0*/  ISETP.NE.AND P0, PT, R22, 0x1, PT ;  /* 0x000000011600780c */ /* 0x000fe40003f05270 */
[----:B------:R-:W-:-:S04]  /*1700*/  LOP3.LUT R4, R4, 0x1, RZ, 0xc0, !PT ;  /* 0x0000000104047812 */ /* 0x000fc800078ec0ff */
[----:B------:R-:W-:-:S07]  /*1710*/  ISETP.NE.U32.AND P2, PT, R4, 0x1, PT ;  /* 0x000000010400780c */ /* 0x000fce0003f45070 */
[----:B------:R-:W-:Y:S06]  /*1720*/  @!P0 BRA `(.L_x_503) ;  /* 0x00000000004c8947 */ /* 0x000fec0003800000 */
[----:B0-2---:R-:W-:-:S04]  /*1730*/  LEA R15, R3, R2, 0x7 ;  /* 0x00000002030f7211 */ /* 0x005fc800078e38ff */
[----:B------:R-:W-:-:S13]  /*1740*/  ISETP.GE.AND P0, PT, R15, R0, PT ;  /* 0x000000000f00720c */ /* 0x000fda0003f06270 */
[----:B------:R-:W-:-:S04]  /*1750*/  @!P0 IMAD.WIDE R4, R15, 0x4, R8 ;  /* 0x000000040f048825 */ /* 0x000fc800078e0208 */
[C---:B------:R-:W-:Y:S02]  /*1760*/  @!P0 IMAD.WIDE R6, R15.reuse, 0x4, R10 ;  /* 0x000000040f068825 */ /* 0x040fe400078e020a */
[----:B------:R-:W2:Y:S04]  /*1770*/  @!P0 LDG.E R4, desc[UR10][R4.64] ;  /* 0x0000000a04048981 */ /* 0x000ea8000c1e1900 */
[----:B------:R-:W2:Y:S01]  /*1780*/  @!P0 LDG.E R7, desc[UR10][R6.64] ;  /* 0x0000000a06078981 */ /* 0x000ea2000c1e1900 */
[C---:B------:R-:W-:Y:S02]  /*1790*/  VIADD R23, R15.reuse, 0x80 ;  /* 0x000000800f177836 */ /* 0x040fe40000000000 */
[----:B------:R-:W-:-:S03]  /*17a0*/  @!P0 IMAD.WIDE R14, R15, 0x4, R12 ;  /* 0x000000040f0e8825 */ /* 0x000fc600078e020c */
[----:B------:R-:W-:-:S13]  /*17b0*/  ISETP.GE.AND P1, PT, R23, R0, PT ;  /* 0x000000001700720c */ /* 0x000fda0003f26270 */
        /* <DEDUP_REMOVED lines=10> */
.L_x_503:
[----:B------:R-:W-:Y:S05]  /*1860*/  @P2 EXIT ;  /* 0x000000000000294d */ /* 0x000fea0003800000 */
[----:B0-----:R-:W-:-:S05]  /*1870*/  IMAD R3, R3, 0x80, R2 ;  /* 0x0000008003037824 */ /* 0x001fca00078e0202 */
[----:B------:R-:W-:-:S13]  /*1880*/  ISETP.GE.AND P0, PT, R3, R0, PT ;  /* 0x000000000300720c */ /* 0x000fda0003f06270 */
[----:B------:R-:W-:Y:S05]  /*1890*/  @P0 EXIT ;  /* 0x000000000000094d */ /* 0x000fea0003800000 */
[----:B------:R-:W-:-:S04]  /*18a0*/  IMAD.WIDE R8, R3, 0x4, R8 ;  /* 0x0000000403087825 */ /* 0x000fc800078e0208 */
[C---:B------:R-:W-:Y:S02]  /*18b0*/  IMAD.WIDE R10, R3.reuse, 0x4, R10 ;  /* 0x00000004030a7825 */ /* 0x040fe400078e020a */
[----:B------:R-:W3:Y:S04]  /*18c0*/  LDG.E R8, desc[UR10][R8.64] ;  /* 0x0000000a08087981 */ /* 0x000ee8000c1e1900 */
[----:B------:R-:W3:Y:S01]  /*18d0*/  LDG.E R11, desc[UR10][R10.64] ;  /* 0x0000000a0a0b7981 */ /* 0x000ee2000c1e1900 */
[----:B------:R-:W-:Y:S01]  /*18e0*/  IMAD.WIDE R12, R3, 0x4, R12 ;  /* 0x00000004030c7825 */ /* 0x000fe200078e020c */
[----:B---3--:R-:W-:-:S05]  /*18f0*/  IADD3 R3, PT, PT, R8, R11, RZ ;  /* 0x0000000b08037210 */ /* 0x008fca0007ffe0ff */
[----:B------:R-:W-:Y:S01]  /*1900*/  STG.E desc[UR10][R12.64], R3 ;  /* 0x000000030c007986 */ /* 0x000fe2000c10190a */
[----:B------:R-:W-:Y:S05]  /*1910*/  EXIT ;  /* 0x000000000000794d */ /* 0x000fea0003800000 */
.L_x_504:
        /* <DEDUP_REMOVED lines=14> */
.L_x_519:


//--------------------- .text._ZN3cub18CUB_300001_SM_10006detail8for_each13static_kernelINS2_12policy_hub_t12policy_500_tEmN6thrust24THRUST_300001_SM_1000_NS8cuda_cub20__uninitialized_fill7functorINS7_10device_ptrIiEEiEEEEvT0_T1_ --------------------------
	.section	.text._ZN3cub18CUB_300001_SM_10006detail8for_each13static_kernelINS2_12policy_hub_t12policy_500_tEmN6thrust24THRUST_300001_SM_1000_NS8cuda_cub20__uninitialized_fill7functorINS7_10device_ptrIiEEiEEEEvT0_T1_,"ax",@progbits
	.align	128
        .global         _ZN3cub18CUB_300001_SM_10006detail8for_each13static_kernelINS2_12policy_hub_t12policy_500_tEmN6thrust24THRUST_300001_SM_1000_NS8cuda_cub20__uninitialized_fill7functorINS7_10device_ptrIiEEiEEEEvT0_T1_
        .type           _ZN3cub18CUB_300001_SM_10006detail8for_each13static_kernelINS2_12policy_hub_t12policy_500_tEmN6thrust24THRUST_300001_SM_1000_NS8cuda_cub20__uninitialized_fill7functorINS7_10device_ptrIiEEiEEEEvT0_T1_,@function
        .size           _ZN3cub18CUB_300001_SM_10006detail8for_each13static_kernelINS2_12policy_hub_t12policy_500_tEmN6thrust24THRUST_300001_SM_1000_NS8cuda_cub20__uninitialized_fill7functorINS7_10device_ptrIiEEiEEEEvT0_T1_,(.L_x_520 - _ZN3cub18CUB_300001_SM_10006detail8for_each13static_kernelINS2_12policy_hub_t12policy_500_tEmN6thrust24THRUST_300001_SM_1000_NS8cuda_cub20__uninitialized_fill7functorINS7_10device_ptrIiEEiEEEEvT0_T1_)
        .other          _ZN3cub18CUB_300001_SM_10006detail8for_each13static_kernelINS2_12policy_hub_t12policy_500_tEmN6thrust24THRUST_300001_SM_1000_NS8cuda_cub20__uninitialized_fill7functorINS7_10device_ptrIiEEiEEEEvT0_T1_,@"STO_CUDA_ENTRY STV_DEFAULT"
_ZN3cub18CUB_300001_SM_10006detail8for_each13static_kernelINS2_12policy_hub_t12policy_500_tEmN6thrust24THRUST_300001_SM_1000_NS8cuda_cub20__uninitialized_fill7functorINS7_10device_ptrIiEEiEEEEvT0_T1_:
.text._ZN3cub18CUB_300001_SM_10006detail8for_each13static_kernelINS2_12policy_hub_t12policy_500_tEmN6thrust24THRUST_300001_SM_1000_NS8cuda_cub20__uninitialized_fill7functorINS7_10device_ptrIiEEiEEEEvT0_T1_:
[----:B------:R-:W-:Y:S08]  /*0000*/  LDC R1, c[0x0][0x37c] ;  /* 0x0000df00ff017b82 */ /* 0x000ff00000000800 */
[----:B------:R-:W0:Y:S01]  /*0010*/  S2UR UR4, SR_CTAID.X ;  /* 0x00000000000479c3 */ /* 0x000e220000002500 */
[----:B------:R-:W1:Y:S01]  /*0020*/  LDCU.64 UR6, c[0x0][0x380] ;  /* 0x00007000ff0677ac */ /* 0x000e620008000a00 */
[----:B------:R-:W2:Y:S01]  /*0030*/  LDCU.64 UR8, c[0x0][0x358] ;  /* 0x00006b00ff0877ac */ /* 0x000ea20008000a00 */
[----:B0-----:R-:W-:-:S04]  /*0040*/  UIMAD.WIDE.U32 UR4, UR4, 0x200, URZ ;  /* 0x00000200040478a5 */ /* 0x001fc8000f8e00ff */
[----:B-1----:R-:W-:-:S04]  /*0050*/  UIADD3 UR6, UP0, UPT, -UR4, UR6, URZ ;  /* 0x0000000604067290 */ /* 0x002fc8000ff1e1ff */
[----:B------:R-:W-:Y:S02]  /*0060*/  UIADD3.X UR7, UPT, UPT, ~UR5, UR7, URZ, UP0, !UPT ;  /* 0x0000000705077290 */ /* 0x000fe400087fe5ff */
[----:B------:R-:W-:-:S04]  /*0070*/  UISETP.GE.U32.AND UP0, UPT, UR6, 0x200, UPT ;  /* 0x000002000600788c */ /* 0x000fc8000bf06070 */
[----:B------:R-:W-:-:S09]  /*0080*/  UISETP.GE.U32.AND.EX UP0, UPT, UR7, URZ, UPT, UP0 ;  /* 0x000000ff0700728c */ /* 0x000fd2000bf06100 */
[----:B--2---:R-:W-:Y:S05]  /*0090*/  BRA.U !UP0, `(.L_x_505) ;  /* 0x0000000108287547 */ /* 0x004fea000b800000 */
[----:B------:R-:W0:Y:S01]  /*00a0*/  S2R R0, SR_TID.X ;  /* 0x0000000000007919 */ /* 0x000e220000002100 */
[----:B------:R-:W1:Y:S01]  /*00b0*/  LDCU.64 UR6, c[0x0][0x388] ;  /* 0x00007100ff0677ac */ /* 0x000e620008000a00 */
[----:B------:R-:W2:Y:S01]  /*00c0*/  LDC R5, c[0x0][0x390] ;  /* 0x0000e400ff057b82 */ /* 0x000ea20000000800 */
[----:B0-----:R-:W-:-:S05]  /*00d0*/  IADD3 R0, P0, PT, R0, UR4, RZ ;  /* 0x0000000400007c10 */ /* 0x001fca000ff1e0ff */
[----:B------:R-:W-:Y:S01]  /*00e0*/  IMAD.X R3, RZ, RZ, UR5, P0 ;  /* 0x00000005ff037e24 */ /* 0x000fe200080e06ff */
[----:B-1----:R-:W-:-:S04]  /*00f0*/  LEA R2, P0, R0, UR6, 0x2 ;  /* 0x0000000600027c11 */ /* 0x002fc8000f8010ff */
[----:B------:R-:W-:-:S05]  /*0100*/  LEA.HI.X R3, R0, UR7, R3, 0x2, P0 ;  /* 0x0000000700037c11 */ /* 0x000fca00080f1403 */
[----:B--2---:R-:W-:Y:S04]  /*0110*/  STG.E desc[UR8][R2.64], R5 ;  /* 0x0000000502007986 */ /* 0x004fe8000c101908 */
[----:B------:R-:W-:Y:S01]  /*0120*/  STG.E desc[UR8][R2.64+0x400], R5 ;  /* 0x0004000502007986 */ /* 0x000fe2000c101908 */
[----:B------:R-:W-:Y:S05]  /*0130*/  EXIT ;  /* 0x000000000000794d */ /* 0x000fea0003800000 */
.L_x_505:
[----:B------:R-:W0:Y:S01]  /*0140*/  S2R R0, SR_TID.X ;  /* 0x0000000000007919 */ /* 0x000e220000002100 */
[----:B------:R-:W-:Y:S01]  /*0150*/  IMAD.U32 R2, RZ, RZ, UR7 ;  /* 0x00000007ff027e24 */ /* 0x000fe2000f8e00ff */
[----:B------:R-:W1:Y:S01]  /*0160*/  LDCU.64 UR10, c[0x0][0x388] ;  /* 0x00007100ff0a77ac */ /* 0x000e620008000a00 */
[----:B------:R-:W-:Y:S01]  /*0170*/  IMAD.U32 R4, RZ, RZ, UR7 ;  /* 0x00000007ff047e24 */ /* 0x000fe2000f8e00ff */
[----:B0-----:R-:W-:-:S04]  /*0180*/  ISETP.LT.U32.AND P0, PT, R0, UR6, PT ;  /* 0x0000000600007c0c */ /* 0x001fc8000bf01070 */
[----:B------:R-:W-:Y:S01]  /*0190*/  ISETP.GT.U32.AND.EX P0, PT, R2, RZ, PT, P0 ;  /* 0x000000ff0200720c */ /* 0x000fe20003f04100 */
[C---:B------:R-:W-:Y:S01]  /*01a0*/  VIADD R2, R0.reuse, 0x100 ;  /* 0x0000010000027836 */ /* 0x040fe20000000000 */
[----:B------:R-:W-:-:S04]  /*01b0*/  IADD3 R0, P2, PT, R0, UR4, RZ ;  /* 0x0000000400007c10 */ /* 0x000fc8000ff5e0ff */
[----:B------:R-:W-:Y:S01]  /*01c0*/  ISETP.LT.U32.AND P1, PT, R2, UR6, PT ;  /* 0x0000000602007c0c */ /* 0x000fe2000bf21070 */
[----:B------:R-:W-:Y:S01]  /*01d0*/  IMAD.X R3, RZ, RZ, UR5, P2 ;  /* 0x00000005ff037e24 */ /* 0x000fe200090e06ff */
[----:B-1----:R-:W-:Y:S02]  /*01e0*/  LEA R2, P2, R0, UR10, 0x2 ;  /* 0x0000000a00027c11 */ /* 0x002fe4000f8410ff */
[----:B------:R-:W-:Y:S02]  /*01f0*/  ISETP.GT.U32.AND.EX P1, PT, R4, RZ, PT, P1 ;  /* 0x000000ff0400720c */ /* 0x000fe40003f24110 */
[----:B------:R-:W-:Y:S01]  /*0200*/  LEA.HI.X R3, R0, UR11, R3, 0x2, P2 ;  /* 0x0000000b00037c11 */ /* 0x000fe200090f1403 */
[----:B------:R-:W0:Y:S04]  /*0210*/  @P0 LDC R5, c[0x0][0x390] ;  /* 0x0000e400ff050b82 */ /* 0x000e280000000800 */
[----:B0-----:R0:W-:Y:S06]  /*0220*/  @P0 STG.E desc[UR8][R2.64], R5 ;  /* 0x0000000502000986 */ /* 0x0011ec000c101908 */
[----:B------:R-:W-:Y:S05]  /*0230*/  @!P1 EXIT ;  /* 0x000000000000994d */ /* 0x000fea0003800000 */
[----:B0-----:R-:W0:Y:S02]  /*0240*/  LDC R5, c[0x0][0x390] ;  /* 0x0000e400ff057b82 */ /* 0x001e240000000800 */
[----:B0-----:R-:W-:Y:S01]  /*0250*/  STG.E desc[UR8][R2.64+0x400], R5 ;  /* 0x0004000502007986 */ /* 0x001fe2000c101908 */
[----:B------:R-:W-:Y:S05]  /*0260*/  EXIT ;  /* 0x000000000000794d */ /* 0x000fea0003800000 */
.L_x_506:
        /* <DEDUP_REMOVED lines=9> */
.L_x_520:


//--------------------- .text._ZN3cub18CUB_300001_SM_10006detail11EmptyKernelIvEEvv --------------------------
	.section	.text._ZN3cub18CUB_300001_SM_10006detail11EmptyKernelIvEEvv,"ax",@progbits
	.align	128
        .global         _ZN3cub18CUB_300001_SM_10006detail11EmptyKernelIvEEvv
        .type           _ZN3cub18CUB_300001_SM_10006detail11EmptyKernelIvEEvv,@function
        .size           _ZN3cub18CUB_300001_SM_10006detail11EmptyKernelIvEEvv,(.L_x_521 - _ZN3cub18CUB_300001_SM_10006detail11EmptyKernelIvEEvv)
        .other          _ZN3cub18CUB_300001_SM_10006detail11EmptyKernelIvEEvv,@"STO_CUDA_ENTRY STV_DEFAULT"
_ZN3cub18CUB_300001_SM_10006detail11EmptyKernelIvEEvv:
.text._ZN3cub18CUB_300001_SM_10006detail11EmptyKernelIvEEvv:
[----:B------:R-:W-:Y:S01]  /*0000*/  LDC R1, c[0x0][0x37c] ;  /* 0x0000df00ff017b82 */ /* 0x000fe20000000800 */
[----:B------:R-:W-:Y:S05]  /*0010*/  EXIT ;  /* 0x000000000000794d */ /* 0x000fea0003800000 */
.L_x_507:
        /* <DEDUP_REMOVED lines=14> */
.L_x_521:


//--------------------- .nv.shared._ZN3cub18CUB_300001_SM_10006detail10radix_sort29DeviceRadixSortOnesweepKernelINS1_5radix10policy_hubIiNS0_8NullTypeEyE10Policy1000ELNS0_9SortOrderE0EiS6_yiiNS1_21identity_decomposer_tEEEvPT5_SC_PT3_PKSD_PT1_PKSH_PT2_PKSL_T4_iiT6_ --------------------------
	.section	.nv.shared._ZN3cub18CUB_300001_SM_10006detail10radix_sort29DeviceRadixSortOnesweepKernelINS1_5radix10policy_hubIiNS0_8NullTypeEyE10Policy1000ELNS0_9SortOrderE0EiS6_yiiNS1_21identity_decomposer_tEEEvPT5_SC_PT3_PKSD_PT1_PKSH_PT2_PKSL_T4_iiT6_,"aw",@nobits
	.sectionflags	@""
	.align	16
.nv.shared._ZN3cub18CUB_300001_SM_10006detail10radix_sort29DeviceRadixSortOnesweepKernelINS1_5radix10policy_hubIiNS0_8NullTypeEyE10Policy1000ELNS0_9SortOrderE0EiS6_yiiNS1_21identity_decomposer_tEEEvPT5_SC_PT3_PKSD_PT1_PKSH_PT2_PKSL_T4_iiT6_:
	.zero		32256


//--------------------- .nv.shared.reserved.0     --------------------------
	.section	.nv.shared.reserved.0,"aw",@nobits
	.weak		__nv_reservedSMEM_offset_0_alias
	.size		__nv_reservedSMEM_offset_0_alias, 0, 64
	.other		__nv_reservedSMEM_offset_0_alias,@"STO_CUDA_RESERVED_SHARED STV_DEFAULT"
__nv_reservedSMEM_offset_0_alias:
	.zero		0
	.zero		64


//--------------------- .nv.global                --------------------------
	.section	.nv.global,"aw",@nobits
.nv.global:
	.type		_ZN34_INTERNAL_adffb72c_4_k_cu_17c009f96thrust24THRUST_300001_SM_1000_NS12placeholders2_8E,@object
	.size		_ZN34_INTERNAL_adffb72c_4_k_cu_17c009f96thrust24THRUST_300001_SM_1000_NS12placeholders2_8E,(_ZN34_INTERNAL_adffb72c_4_k_cu_17c009f94cuda3std3__436_GLOBAL__N__adffb72c_4_k_cu_17c009f96ignoreE - _ZN34_INTERNAL_adffb72c_4_k_cu_17c009f96thrust24THRUST_300001_SM_1000_NS12placeholders2_8E)
_ZN34_INTERNAL_adffb72c_4_k_cu_17c009f96thrust24THRUST_300001_SM_1000_NS12placeholders2_8E:
	.zero		1
	.type		_ZN34_INTERNAL_adffb72c_4_k_cu_17c009f94cuda3std3__436_GLOBAL__N__adffb72c_4_k_cu_17c009f96ignoreE,@object
	.size		_ZN34_INTERNAL_adffb72c_4_k_cu_17c009f94cuda3std3__436_GLOBAL__N__adffb72c_4_k_cu_17c009f96ignoreE,(_ZN34_INTERNAL_adffb72c_4_k_cu_17c009f94cuda3std6ranges3__45__cpo4dataE - _ZN34_INTERNAL_adffb72c_4_k_cu_17c009f94cuda3std3__436_GLOBAL__N__adffb72c_4_k_cu_17c009f96ignoreE)
_ZN34_INTERNAL_adffb72c_4_k_cu_17c009f94cuda3std3__436_GLOBAL__N__adffb72c_4_k_cu_17c009f96ignoreE:
	.zero		1
	.type		_ZN34_INTERNAL_adffb72c_4_k_cu_17c009f94cuda3std6ranges3__45__cpo4dataE,@object
	.size		_ZN34_INTERNAL_adffb72c_4_k_cu_17c009f94cuda3std6ranges3__45__cpo4dataE,(_ZN34_INTERNAL_adffb72c_4_k_cu_17c009f96thrust24THRUST_300001_SM_1000_NS6system3cpp3parE - _ZN34_INTERNAL_adffb72c_4_k_cu_17c009f94cuda3std6ranges3__45__cpo4dataE)
_ZN34_INTERNAL_adffb72c_4_k_cu_17c009f94cuda3std6ranges3__45__cpo4dataE:
	.zero		1
	.type		_ZN34_INTERNAL_adffb72c_4_k_cu_17c009f96thrust24THRUST_300001_SM_1000_NS6system3cpp3parE,@object
	.size		_ZN34_INTERNAL_adffb72c_4_k_cu_17c009f96thrust24THRUST_300001_SM_1000_NS6system3cpp3parE,(_ZN34_INTERNAL_adffb72c_4_k_cu_17c009f94cuda3std3__45__cpo5beginE - _ZN34_INTERNAL_adffb72c_4_k_cu_17c009f96thrust24THRUST_300001_SM_1000_NS6system3cpp3parE)
_ZN34_INTERNAL_adffb72c_4_k_cu_17c009f96thrust24THRUST_300001_SM_1000_NS6system3cpp3parE:
	.zero		1
	.type		_ZN34_INTERNAL_adffb72c_4_k_cu_17c009f94cuda3std3__45__cpo5beginE,@object
	.size		_ZN34_INTERNAL_adffb72c_4_k_cu_17c009f94cuda3std3__45__cpo5beginE,(_ZN34_INTERNAL_adffb72c_4_k_cu_17c009f94cuda3std6ranges3__45__cpo5beginE - _ZN34_INTERNAL_adffb72c_4_k_cu_17c009f94cuda3std3__45__cpo5beginE)
_ZN34_INTERNAL_adffb72c_4_k_cu_17c009f94cuda3std3__45__cpo5beginE:
	.zero		1
	.type		_ZN34_INTERNAL_adffb72c_4_k_cu_17c009f94cuda3std6ranges3__45__cpo5beginE,@object
	.size		_ZN34_INTERNAL_adffb72c_4_k_cu_17c009f94cuda3std6ranges3__45__cpo5beginE,(_ZN34_INTERNAL_adffb72c_4_k_cu_17c009f96thrust24THRUST_300001_SM_1000_NS6deviceE - _ZN34_INTERNAL_adffb72c_4_k_cu_17c009f94cuda3std6ranges3__45__cpo5beginE)
_ZN34_INTERNAL_adffb72c_4_k_cu_17c009f94cuda3std6ranges3__45__cpo5beginE:
	.zero		1
	.type		_ZN34_INTERNAL_adffb72c_4_k_cu_17c009f96thrust24THRUST_300001_SM_1000_NS6deviceE,@object
	.size		_ZN34_INTERNAL_adffb72c_4_k_cu_17c009f96thrust24THRUST_300001_SM_1000_NS6deviceE,(_ZN34_INTERNAL_adffb72c_4_k_cu_17c009f94cuda3std3__47nulloptE - _ZN34_INTERNAL_adffb72c_4_k_cu_17c009f96thrust24THRUST_300001_SM_1000_NS6deviceE)
_ZN34_INTERNAL_adffb72c_4_k_cu_17c009f96thrust24THRUST_300001_SM_1000_NS6deviceE:
	.zero		1
	.type		_ZN34_INTERNAL_adffb72c_4_k_cu_17c009f94cuda3std3__47nulloptE,@object
	.size		_ZN34_INTERNAL_adffb72c_4_k_cu_17c009f94cuda3std3__47nulloptE,(_ZN34_INTERNAL_adffb72c_4_k_cu_17c009f94cuda3std6ranges3__45__cpo8distanceE - _ZN34_INTERNAL_adffb72c_4_k_cu_17c009f94cuda3std3__47nulloptE)
_ZN34_INTERNAL_adffb72c_4_k_cu_17c009f94cuda3std3__47nulloptE:
	.zero		1
	.type		_ZN34_INTERNAL_adffb72c_4_k_cu_17c009f94cuda3std6ranges3__45__cpo8distanceE,@object
	.size		_ZN34_INTERNAL_adffb72c_4_k_cu_17c009f94cuda3std6ranges3__45__cpo8distanceE,(_ZN34_INTERNAL_adffb72c_4_k_cu_17c009f96thrust24THRUST_300001_SM_1000_NS12placeholders2_4E - _ZN34_INTERNAL_adffb72c_4_k_cu_17c009f94cuda3std6ranges3__45__cpo8distanceE)
_ZN34_INTERNAL_adffb72c_4_k_cu_17c009f94cuda3std6ranges3__45__cpo8distanceE:
	.zero		1
	.type		_ZN34_INTERNAL_adffb72c_4_k_cu_17c009f96thrust24THRUST_300001_SM_1000_NS12placeholders2_4E,@object
	.size		_ZN34_INTERNAL_adffb72c_4_k_cu_17c009f96thrust24THRUST_300001_SM_1000_NS12placeholders2_4E,(_ZN34_INTERNAL_adffb72c_4_k_cu_17c009f94cuda3std3__45__cpo6rbeginE - _ZN34_INTERNAL_adffb72c_4_k_cu_17c009f96thrust24THRUST_300001_SM_1000_NS12placeholders2_4E)
_ZN34_INTERNAL_adffb72c_4_k_cu_17c009f96thrust24THRUST_300001_SM_1000_NS12placeholders2_4E:
	.zero		1
	.type		_ZN34_INTERNAL_adffb72c_4_k_cu_17c009f94cuda3std3__45__cpo6rbeginE,@object
	.size		_ZN34_INTERNAL_adffb72c_4_k_cu_17c009f94cuda3std3__45__cpo6rbeginE,(_ZN34_INTERNAL_adffb72c_4_k_cu_17c009f94cuda3std6ranges3__45__cpo7advanceE - _ZN34_INTERNAL_adffb72c_4_k_cu_17c009f94cuda3std3__45__cpo6rbeginE)
_ZN34_INTERNAL_adffb72c_4_k_cu_17c009f94cuda3std3__45__cpo6rbeginE:
	.zero		1
	.type		_ZN34_INTERNAL_adffb72c_4_k_cu_17c009f94cuda3std6ranges3__45__cpo7advanceE,@object
	.size		_ZN34_INTERNAL_adffb72c_4_k_cu_17c009f94cuda3std6ranges3__45__cpo7advanceE,(_ZN34_INTERNAL_adffb72c_4_k_cu_17c009f96thrust24THRUST_300001_SM_1000_NS12placeholders3_10E - _ZN34_INTERNAL_adffb72c_4_k_cu_17c009f94cuda3std6ranges3__45__cpo7advanceE)
_ZN34_INTERNAL_adffb72c_4_k_cu_17c009f94cuda3std6ranges3__45__cpo7advanceE:
	.zero		1
	.type		_ZN34_INTERNAL_adffb72c_4_k_cu_17c009f96thrust24THRUST_300001_SM_1000_NS12placeholders3_10E,@object
	.size		_ZN34_INTERNAL_adffb72c_4_k_cu_17c009f96thrust24THRUST_300001_SM_1000_NS12placeholders3_10E,(_ZN34_INTERNAL_adffb72c_4_k_cu_17c009f94cuda3std3__48in_placeE - _ZN34_INTERNAL_adffb72c_4_k_cu_17c009f96thrust24THRUST_300001_SM_1000_NS12placeholders3_10E)
_ZN34_INTERNAL_adffb72c_4_k_cu_17c009f96thrust24THRUST_300001_SM_1000_NS12placeholders3_10E:
	.zero		1
	.type		_ZN34_INTERNAL_adffb72c_4_k_cu_17c009f94cuda3std3__48in_placeE,@object
	.size		_ZN34_INTERNAL_adffb72c_4_k_cu_17c009f94cuda3std3__48in_placeE,(_ZN34_INTERNAL_adffb72c_4_k_cu_17c009f94cuda3std6ranges3__45__cpo4sizeE - _ZN34_INTERNAL_adffb72c_4_k_cu_17c009f94cuda3std3__48in_placeE)
_ZN34_INTERNAL_adffb72c_4_k_cu_17c009f94cuda3std3__48in_placeE:
	.zero		1
	.type		_ZN34_INTERNAL_adffb72c_4_k_cu_17c009f94cuda3std6ranges3__45__cpo4sizeE,@object
	.size		_ZN34_INTERNAL_adffb72c_4_k_cu_17c009f94cuda3std6ranges3__45__cpo4sizeE,(_ZN34_INTERNAL_adffb72c_4_k_cu_17c009f96thrust24THRUST_300001_SM_1000_NS12placeholders2_2E - _ZN34_INTERNAL_adffb72c_4_k_cu_17c009f94cuda3std6ranges3__45__cpo4sizeE)
_ZN34_INTERNAL_adffb72c_4_k_cu_17c009f94cuda3std6ranges3__45__cpo4sizeE:
	.zero		1
	.type		_ZN34_INTERNAL_adffb72c_4_k_cu_17c009f96thrust24THRUST_300001_SM_1000_NS12placeholders2_2E,@object
	.size		_ZN34_INTERNAL_adffb72c_4_k_cu_17c009f96thrust24THRUST_300001_SM_1000_NS12placeholders2_2E,(_ZN34_INTERNAL_adffb72c_4_k_cu_17c009f94cuda3std3__45__cpo6cbeginE - _ZN34_INTERNAL_adffb72c_4_k_cu_17c009f96thrust24THRUST_300001_SM_1000_NS12placeholders2_2E)
_ZN34_INTERNAL_adffb72c_4_k_cu_17c009f96thrust24THRUST_300001_SM_1000_NS12placeholders2_2E:
	.zero		1
	.type		_ZN34_INTERNAL_adffb72c_4_k_cu_17c009f94cuda3std3__45__cpo6cbeginE,@object
	.size		_ZN34_INTERNAL_adffb72c_4_k_cu_17c009f94cuda3std3__45__cpo6cbeginE,(_ZN34_INTERNAL_adffb72c_4_k_cu_17c009f94cuda3std6ranges3__45__cpo6cbeginE - _ZN34_INTERNAL_adffb72c_4_k_cu_17c009f94cuda3std3__45__cpo6cbeginE)
_ZN34_INTERNAL_adffb72c_4_k_cu_17c009f94cuda3std3__45__cpo6cbeginE:
	.zero		1
	.type		_ZN34_INTERNAL_adffb72c_4_k_cu_17c009f94cuda3std6ranges3__45__cpo6cbeginE,@object
	.size		_ZN34_INTERNAL_adffb72c_4_k_cu_17c009f94cuda3std6ranges3__45__cpo6cbeginE,(_ZN34_INTERNAL_adffb72c_4_k_cu_17c009f96thrust24THRUST_300001_SM_1000_NS12placeholders2_6E - _ZN34_INTERNAL_adffb72c_4_k_cu_17c009f94cuda3std6ranges3__45__cpo6cbeginE)
_ZN34_INTERNAL_adffb72c_4_k_cu_17c009f94cuda3std6ranges3__45__cpo6cbeginE:
	.zero		1
	.type		_ZN34_INTERNAL_adffb72c_4_k_cu_17c009f96thrust24THRUST_300001_SM_1000_NS12placeholders2_6E,@object
	.size		_ZN34_INTERNAL_adffb72c_4_k_cu_17c009f96thrust24THRUST_300001_SM_1000_NS12placeholders2_6E,(_ZN34_INTERNAL_adffb72c_4_k_cu_17c009f94cuda3std3__45__cpo7crbeginE - _ZN34_INTERNAL_adffb72c_4_k_cu_17c009f96thrust24THRUST_300001_SM_1000_NS12placeholders2_6E)
_ZN34_INTERNAL_adffb72c_4_k_cu_17c009f96thrust24THRUST_300001_SM_1000_NS12placeholders2_6E:
	.zero		1
	.type		_ZN34_INTERNAL_adffb72c_4_k_cu_17c009f94cuda3std3__45__cpo7crbeginE,@object
	.size		_ZN34_INTERNAL_adffb72c_4_k_cu_17c009f94cuda3std3__45__cpo7crbeginE,(_ZN34_INTERNAL_adffb72c_4_k_cu_17c009f94cuda3std6ranges3__45__cpo4nextE - _ZN34_INTERNAL_adffb72c_4_k_cu_17c009f94cuda3std3__45__cpo7crbeginE)
_ZN34_INTERNAL_adffb72c_4_k_cu_17c009f94cuda3std3__45__cpo7crbeginE:
	.zero		1
	.type		_ZN34_INTERNAL_adffb72c_4_k_cu_17c009f94cuda3std6ranges3__45__cpo4nextE,@object
	.size		_ZN34_INTERNAL_adffb72c_4_k_cu_17c009f94cuda3std6ranges3__45__cpo4nextE,(_ZN34_INTERNAL_adffb72c_4_k_cu_17c009f94cuda3std6ranges3__45__cpo4swapE - _ZN34_INTERNAL_adffb72c_4_k_cu_17c009f94cuda3std6ranges3__45__cpo4nextE)
_ZN34_INTERNAL_adffb72c_4_k_cu_17c009f94cuda3std6ranges3__45__cpo4nextE:
	.zero		1
	.type		_ZN34_INTERNAL_adffb72c_4_k_cu_17c009f94cuda3std6ranges3__45__cpo4swapE,@object
	.size		_ZN34_INTERNAL_adffb72c_4_k_cu_17c009f94cuda3std6ranges3__45__cpo4swapE,(_ZN34_INTERNAL_adffb72c_4_k_cu_17c009f96thrust24THRUST_300001_SM_1000_NS8cuda_cub10par_nosyncE - _ZN34_INTERNAL_adffb72c_4_k_cu_17c009f94cuda3std6ranges3__45__cpo4swapE)
_ZN34_INTERNAL_adffb72c_4_k_cu_17c009f94cuda3std6ranges3__45__cpo4swapE:
	.zero		1
	.type		_ZN34_INTERNAL_adffb72c_4_k_cu_17c009f96thrust24THRUST_300001_SM_1000_NS8cuda_cub10par_nosyncE,@object
	.size		_ZN34_INTERNAL_adffb72c_4_k_cu_17c009f96thrust24THRUST_300001_SM_1000_NS8cuda_cub10par_nosyncE,(_ZN34_INTERNAL_adffb72c_4_k_cu_17c009f96thrust24THRUST_300001_SM_1000_NS3seqE - _ZN34_INTERNAL_adffb72c_4_k_cu_17c009f96thrust24THRUST_300001_SM_1000_NS8cuda_cub10par_nosyncE)
_ZN34_INTERNAL_adffb72c_4_k_cu_17c009f96thrust24THRUST_300001_SM_1000_NS8cuda_cub10par_nosyncE:
	.zero		1
	.type		_ZN34_INTERNAL_adffb72c_4_k_cu_17c009f96thrust24THRUST_300001_SM_1000_NS3seqE,@object
	.size		_ZN34_INTERNAL_adffb72c_4_k_cu_17c009f96thrust24THRUST_300001_SM_1000_NS3seqE,(_ZN34_INTERNAL_adffb72c_4_k_cu_17c009f94cuda3std3__420unreachable_sentinelE - _ZN34_INTERNAL_adffb72c_4_k_cu_17c009f96thrust24THRUST_300001_SM_1000_NS3seqE)
_ZN34_INTERNAL_adffb72c_4_k_cu_17c009f96thrust24THRUST_300001_SM_1000_NS3seqE:
	.zero		1
	.type		_ZN34_INTERNAL_adffb72c_4_k_cu_17c009f94cuda3std3__420unreachable_sentinelE,@object
	.size		_ZN34_INTERNAL_adffb72c_4_k_cu_17c009f94cuda3std3__420unreachable_sentinelE,(_ZN34_INTERNAL_adffb72c_4_k_cu_17c009f94cuda3std6ranges3__45__cpo5ssizeE - _ZN34_INTERNAL_adffb72c_4_k_cu_17c009f94cuda3std3__420unreachable_sentinelE)
_ZN34_INTERNAL_adffb72c_4_k_cu_17c009f94cuda3std3__420unreachable_sentinelE:
	.zero		1
	.type		_ZN34_INTERNAL_adffb72c_4_k_cu_17c009f94cuda3std6ranges3__45__cpo5ssizeE,@object
	.size		_ZN34_INTERNAL_adffb72c_4_k_cu_17c009f94cuda3std6ranges3__45__cpo5ssizeE,(_ZN34_INTERNAL_adffb72c_4_k_cu_17c009f96thrust24THRUST_300001_SM_1000_NS12placeholders2_3E - _ZN34_INTERNAL_adffb72c_4_k_cu_17c009f94cuda3std6ranges3__45__cpo5ssizeE)
_ZN34_INTERNAL_adffb72c_4_k_cu_17c009f94cuda3std6ranges3__45__cpo5ssizeE:
	.zero		1
	.type		_ZN34_INTERNAL_adffb72c_4_k_cu_17c009f96thrust24THRUST_300001_SM_1000_NS12placeholders2_3E,@object
	.size		_ZN34_INTERNAL_adffb72c_4_k_cu_17c009f96thrust24THRUST_300001_SM_1000_NS12placeholders2_3E,(_ZN34_INTERNAL_adffb72c_4_k_cu_17c009f94cuda3std3__45__cpo4cendE - _ZN34_INTERNAL_adffb72c_4_k_cu_17c009f96thrust24THRUST_300001_SM_1000_NS12placeholders2_3E)
_ZN34_INTERNAL_adffb72c_4_k_cu_17c009f96thrust24THRUST_300001_SM_1000_NS12placeholders2_3E:
	.zero		1
	.type		_ZN34_INTERNAL_adffb72c_4_k_cu_17c009f94cuda3std3__45__cpo4cendE,@object
	.size		_ZN34_INTERNAL_adffb72c_4_k_cu_17c009f94cuda3std3__45__cpo4cendE,(_ZN34_INTERNAL_adffb72c_4_k_cu_17c009f94cuda3std6ranges3__45__cpo4cendE - _ZN34_INTERNAL_adffb72c_4_k_cu_17c009f94cuda3std3__45__cpo4cendE)
_ZN34_INTERNAL_adffb72c_4_k_cu_17c009f94cuda3std3__45__cpo4cendE:
	.zero		1
	.type		_ZN34_INTERNAL_adffb72c_4_k_cu_17c009f94cuda3std6ranges3__45__cpo4cendE,@object
	.size		_ZN34_INTERNAL_adffb72c_4_k_cu_17c009f94cuda3std6ranges3__45__cpo4cendE,(_ZN34_INTERNAL_adffb72c_4_k_cu_17c009f96thrust24THRUST_300001_SM_1000_NS12placeholders2_7E - _ZN34_INTERNAL_adffb72c_4_k_cu_17c009f94cuda3std6ranges3__45__cpo4cendE)
_ZN34_INTERNAL_adffb72c_4_k_cu_17c009f94cuda3std6ranges3__45__cpo4cendE:
	.zero		1
	.type		_ZN34_INTERNAL_adffb72c_4_k_cu_17c009f96thrust24THRUST_300001_SM_1000_NS12placeholders2_7E,@object
	.size		_ZN34_INTERNAL_adffb72c_4_k_cu_17c009f96thrust24THRUST_300001_SM_1000_NS12placeholders2_7E,(_ZN34_INTERNAL_adffb72c_4_k_cu_17c009f94cuda3std3__45__cpo5crendE - _ZN34_INTERNAL_adffb72c_4_k_cu_17c009f96thrust24THRUST_300001_SM_1000_NS12placeholders2_7E)
_ZN34_INTERNAL_adffb72c_4_k_cu_17c009f96thrust24THRUST_300001_SM_1000_NS12placeholders2_7E:
	.zero		1
	.type		_ZN34_INTERNAL_adffb72c_4_k_cu_17c009f94cuda3std3__45__cpo5crendE,@object
	.size		_ZN34_INTERNAL_adffb72c_4_k_cu_17c009f94cuda3std3__45__cpo5crendE,(_ZN34_INTERNAL_adffb72c_4_k_cu_17c009f94cuda3std6ranges3__45__cpo4prevE - _ZN34_INTERNAL_adffb72c_4_k_cu_17c009f94cuda3std3__45__cpo5crendE)
_ZN34_INTERNAL_adffb72c_4_k_cu_17c009f94cuda3std3__45__cpo5crendE:
	.zero		1
	.type		_ZN34_INTERNAL_adffb72c_4_k_cu_17c009f94cuda3std6ranges3__45__cpo4prevE,@object
	.size		_ZN34_INTERNAL_adffb72c_4_k_cu_17c009f94cuda3std6ranges3__45__cpo4prevE,(_ZN34_INTERNAL_adffb72c_4_k_cu_17c009f94cuda3std6ranges3__45__cpo9iter_moveE - _ZN34_INTERNAL_adffb72c_4_k_cu_17c009f94cuda3std6ranges3__45__cpo4prevE)
_ZN34_INTERNAL_adffb72c_4_k_cu_17c009f94cuda3std6ranges3__45__cpo4prevE:
	.zero		1
	.type		_ZN34_INTERNAL_adffb72c_4_k_cu_17c009f94cuda3std6ranges3__45__cpo9iter_moveE,@object
	.size		_ZN34_INTERNAL_adffb72c_4_k_cu_17c009f94cuda3std6ranges3__45__cpo9iter_moveE,(_ZN34_INTERNAL_adffb72c_4_k_cu_17c009f96thrust24THRUST_300001_SM_1000_NS6system6detail10sequential3seqE - _ZN34_INTERNAL_adffb72c_4_k_cu_17c009f94cuda3std6ranges3__45__cpo9iter_moveE)
_ZN34_INTERNAL_adffb72c_4_k_cu_17c009f94cuda3std6ranges3__45__cpo9iter_moveE:
	.zero		1
	.type		_ZN34_INTERNAL_adffb72c_4_k_cu_17c009f96thrust24THRUST_300001_SM_1000_NS6system6detail10sequential3seqE,@object
	.size		_ZN34_INTERNAL_adffb72c_4_k_cu_17c009f96thrust24THRUST_300001_SM_1000_NS6system6detail10sequential3seqE,(_ZN34_INTERNAL_adffb72c_4_k_cu_17c009f96thrust24THRUST_300001_SM_1000_NS12placeholders2_9E - _ZN34_INTERNAL_adffb72c_4_k_cu_17c009f96thrust24THRUST_300001_SM_1000_NS6system6detail10sequential3seqE)
_ZN34_INTERNAL_adffb72c_4_k_cu_17c009f96thrust24THRUST_300001_SM_1000_NS6system6detail10sequential3seqE:
	.zero		1
	.type		_ZN34_INTERNAL_adffb72c_4_k_cu_17c009f96thrust24THRUST_300001_SM_1000_NS12placeholders2_9E,@object
	.size		_ZN34_INTERNAL_adffb72c_4_k_cu_17c009f96thrust24THRUST_300001_SM_1000_NS12placeholders2_9E,(_ZN34_INTERNAL_adffb72c_4_k_cu_17c009f94cuda3std3__419piecewise_constructE - _ZN34_INTERNAL_adffb72c_4_k_cu_17c009f96thrust24THRUST_300001_SM_1000_NS12placeholders2_9E)
_ZN34_INTERNAL_adffb72c_4_k_cu_17c009f96thrust24THRUST_300001_SM_1000_NS12placeholders2_9E:
	.zero		1
	.type		_ZN34_INTERNAL_adffb72c_4_k_cu_17c009f94cuda3std3__419piecewise_constructE,@object
	.size		_ZN34_INTERNAL_adffb72c_4_k_cu_17c009f94cuda3std3__419piecewise_constructE,(_ZN34_INTERNAL_adffb72c_4_k_cu_17c009f94cuda3std6ranges3__45__cpo5cdataE - _ZN34_INTERNAL_adffb72c_4_k_cu_17c009f94cuda3std3__419piecewise_constructE)
_ZN34_INTERNAL_adffb72c_4_k_cu_17c009f94cuda3std3__419piecewise_constructE:
	.zero		1
	.type		_ZN34_INTERNAL_adffb72c_4_k_cu_17c009f94cuda3std6ranges3__45__cpo5cdataE,@object
	.size		_ZN34_INTERNAL_adffb72c_4_k_cu_17c009f94cuda3std6ranges3__45__cpo5cdataE,(_ZN34_INTERNAL_adffb72c_4_k_cu_17c009f96thrust24THRUST_300001_SM_1000_NS12placeholders2_1E - _ZN34_INTERNAL_adffb72c_4_k_cu_17c009f94cuda3std6ranges3__45__cpo5cdataE)
_ZN34_INTERNAL_adffb72c_4_k_cu_17c009f94cuda3std6ranges3__45__cpo5cdataE:
	.zero		1
	.type		_ZN34_INTERNAL_adffb72c_4_k_cu_17c009f96thrust24THRUST_300001_SM_1000_NS12placeholders2_1E,@object
	.size		_ZN34_INTERNAL_adffb72c_4_k_cu_17c009f96thrust24THRUST_300001_SM_1000_NS12placeholders2_1E,(_ZN34_INTERNAL_adffb72c_4_k_cu_17c009f94cuda3std3__45__cpo3endE - _ZN34_INTERNAL_adffb72c_4_k_cu_17c009f96thrust24THRUST_300001_SM_1000_NS12placeholders2_1E)
_ZN34_INTERNAL_adffb72c_4_k_cu_17c009f96thrust24THRUST_300001_SM_1000_NS12placeholders2_1E:
	.zero		1
	.type		_ZN34_INTERNAL_adffb72c_4_k_cu_17c009f94cuda3std3__45__cpo3endE,@object
	.size		_ZN34_INTERNAL_adffb72c_4_k_cu_17c009f94cuda3std3__45__cpo3endE,(_ZN34_INTERNAL_adffb72c_4_k_cu_17c009f94cuda3std6ranges3__45__cpo3endE - _ZN34_INTERNAL_adffb72c_4_k_cu_17c009f94cuda3std3__45__cpo3endE)
_ZN34_INTERNAL_adffb72c_4_k_cu_17c009f94cuda3std3__45__cpo3endE:
	.zero		1
	.type		_ZN34_INTERNAL_adffb72c_4_k_cu_17c009f94cuda3std6ranges3__45__cpo3endE,@object
	.size		_ZN34_INTERNAL_adffb72c_4_k_cu_17c009f94cuda3std6ranges3__45__cpo3endE,(_ZN34_INTERNAL_adffb72c_4_k_cu_17c009f96thrust24THRUST_300001_SM_1000_NS12placeholders2_5E - _ZN34_INTERNAL_adffb72c_4_k_cu_17c009f94cuda3std6ranges3__45__cpo3endE)
_ZN34_INTERNAL_adffb72c_4_k_cu_17c009f94cuda3std6ranges3__45__cpo3endE:
	.zero		1
	.type		_ZN34_INTERNAL_adffb72c_4_k_cu_17c009f96thrust24THRUST_300001_SM_1000_NS12placeholders2_5E,@object
	.size		_ZN34_INTERNAL_adffb72c_4_k_cu_17c009f96thrust24THRUST_300001_SM_1000_NS12placeholders2_5E,(_ZN34_INTERNAL_adffb72c_4_k_cu_17c009f94cuda3std3__45__cpo4rendE - _ZN34_INTERNAL_adffb72c_4_k_cu_17c009f96thrust24THRUST_300001_SM_1000_NS12placeholders2_5E)
_ZN34_INTERNAL_adffb72c_4_k_cu_17c009f96thrust24THRUST_300001_SM_1000_NS12placeholders2_5E:
	.zero		1
	.type		_ZN34_INTERNAL_adffb72c_4_k_cu_17c009f94cuda3std3__45__cpo4rendE,@object
	.size		_ZN34_INTERNAL_adffb72c_4_k_cu_17c009f94cuda3std3__45__cpo4rendE,(_ZN34_INTERNAL_adffb72c_4_k_cu_17c009f94cuda3std6ranges3__45__cpo9iter_swapE - _ZN34_INTERNAL_adffb72c_4_k_cu_17c009f94cuda3std3__45__cpo4rendE)
_ZN34_INTERNAL_adffb72c_4_k_cu_17c009f94cuda3std3__45__cpo4rendE:
	.zero		1
	.type		_ZN34_INTERNAL_adffb72c_4_k_cu_17c009f94cuda3std6ranges3__45__cpo9iter_swapE,@object
	.size		_ZN34_INTERNAL_adffb72c_4_k_cu_17c009f94cuda3std6ranges3__45__cpo9iter_swapE,(_ZN34_INTERNAL_adffb72c_4_k_cu_17c009f94cuda3std3__48unexpectE - _ZN34_INTERNAL_adffb72c_4_k_cu_17c009f94cuda3std6ranges3__45__cpo9iter_swapE)
_ZN34_INTERNAL_adffb72c_4_k_cu_17c009f94cuda3std6ranges3__45__cpo9iter_swapE:
	.zero		1
	.type		_ZN34_INTERNAL_adffb72c_4_k_cu_17c009f94cuda3std3__48unexpectE,@object
	.size		_ZN34_INTERNAL_adffb72c_4_k_cu_17c009f94cuda3std3__48unexpectE,(_ZN34_INTERNAL_adffb72c_4_k_cu_17c009f96thrust24THRUST_300001_SM_1000_NS8cuda_cub3parE - _ZN34_INTERNAL_adffb72c_4_k_cu_17c009f94cuda3std3__48unexpectE)
_ZN34_INTERNAL_adffb72c_4_k_cu_17c009f94cuda3std3__48unexpectE:
	.zero		1
	.type		_ZN34_INTERNAL_adffb72c_4_k_cu_17c009f96thrust24THRUST_300001_SM_1000_NS8cuda_cub3parE,@object
	.size		_ZN34_INTERNAL_adffb72c_4_k_cu_17c009f96thrust24THRUST_300001_SM_1000_NS8cuda_cub3parE,(.L_29 - _ZN34_INTERNAL_adffb72c_4_k_cu_17c009f96thrust24THRUST_300001_SM_1000_NS8cuda_cub3parE)
_ZN34_INTERNAL_adffb72c_4_k_cu_17c009f96thrust24THRUST_300001_SM_1000_NS8cuda_cub3parE:
	.zero		1
.L_29:


//--------------------- .nv.shared._ZN3cub18CUB_300001_SM_10006detail10radix_sort33DeviceRadixSortExclusiveSumKernelINS1_5radix10policy_hubIiNS0_8NullTypeEyE10Policy1000EyEEvPT0_ --------------------------
	.section	.nv.shared._ZN3cub18CUB_300001_SM_10006detail10radix_sort33DeviceRadixSortExclusiveSumKernelINS1_5radix10policy_hubIiNS0_8NullTypeEyE10Policy1000EyEEvPT0_,"aw",@nobits
	.sectionflags	@""
	.align	16
.nv.shared._ZN3cub18CUB_300001_SM_10006detail10radix_sort33DeviceRadixSortExclusiveSumKernelINS1_5radix10policy_hubIiNS0_8NullTypeEyE10Policy1000EyEEvPT0_:
	.zero		3360


//--------------------- .nv.shared._ZN3cub18CUB_300001_SM_10006detail10radix_sort30DeviceRadixSortHistogramKernelINS1_5radix10policy_hubIiNS0_8NullTypeEyE10Policy1000ELNS0_9SortOrderE0EiyNS1_21identity_decomposer_tEEEvPT2_PKT1_SB_iiT3_ --------------------------
	.section	.nv.shared._ZN3cub18CUB_300001_SM_10006detail10radix_sort30DeviceRadixSortHistogramKernelINS1_5radix10policy_hubIiNS0_8NullTypeEyE10Policy1000ELNS0_9SortOrderE0EiyNS1_21identity_decomposer_tEEEvPT2_PKT1_SB_iiT3_,"aw",@nobits
	.sectionflags	@""
	.align	4
.nv.shared._ZN3cub18CUB_300001_SM_10006detail10radix_sort30DeviceRadixSortHistogramKernelINS1_5radix10policy_hubIiNS0_8NullTypeEyE10Policy1000ELNS0_9SortOrderE0EiyNS1_21identity_decomposer_tEEEvPT2_PKT1_SB_iiT3_:
	.zero		5120


//--------------------- .nv.shared._ZN3cub18CUB_300001_SM_10006detail10radix_sort31DeviceRadixSortSingleTileKernelINS1_5radix10policy_hubIiNS0_8NullTypeEyE10Policy1000ELNS0_9SortOrderE0EiS6_yNS1_21identity_decomposer_tEEEvPKT1_PSB_PKT2_PSF_T3_iiT4_ --------------------------
	.section	.nv.shared._ZN3cub18CUB_300001_SM_10006detail10radix_sort31DeviceRadixSortSingleTileKernelINS1_5radix10policy_hubIiNS0_8NullTypeEyE10Policy1000ELNS0_9SortOrderE0EiS6_yNS1_21identity_decomposer_tEEEvPKT1_PSB_PKT2_PSF_T3_iiT4_,"aw",@nobits
	.sectionflags	@""
	.align	16
.nv.shared._ZN3cub18CUB_300001_SM_10006detail10radix_sort31DeviceRadixSortSingleTileKernelINS1_5radix10policy_hubIiNS0_8NullTypeEyE10Policy1000ELNS0_9SortOrderE0EiS6_yNS1_21identity_decomposer_tEEEvPKT1_PSB_PKT2_PSF_T3_iiT4_:
	.zero		34880


//--------------------- .nv.shared._ZN3cub18CUB_300001_SM_10006detail6reduce28DeviceReduceSingleTileKernelINS2_10policy_hubIiyN4cuda3std3__44plusIiEEE10Policy1000EPiSC_iS9_iiNS7_10__identityEEEvT0_T1_T2_T3_T4_T6_ --------------------------
	.section	.nv.shared._ZN3cub18CUB_300001_SM_10006detail6reduce28DeviceReduceSingleTileKernelINS2_10policy_hubIiyN4cuda3std3__44plusIiEEE10Policy1000EPiSC_iS9_iiNS7_10__identityEEEvT0_T1_T2_T3_T4_T6_,"aw",@nobits
	.sectionflags	@""
	.align	4
.nv.shared._ZN3cub18CUB_300001_SM_10006detail6reduce28DeviceReduceSingleTileKernelINS2_10policy_hubIiyN4cuda3std3__44plusIiEEE10Policy1000EPiSC_iS9_iiNS7_10__identityEEEvT0_T1_T2_T3_T4_T6_:
	.zero		1068


//--------------------- .nv.shared._ZN3cub18CUB_300001_SM_10006detail6reduce18DeviceReduceKernelINS2_10policy_hubIiyN4cuda3std3__44plusIiEEE10Policy1000EN6thrust24THRUST_300001_SM_1000_NS6detail15normal_iteratorINSD_10device_ptrIiEEEEyS9_iNS7_10__identityEEEvT0_PT3_T1_NS0_13GridEvenShareISN_EET2_T4_ --------------------------
	.section	.nv.shared._ZN3cub18CUB_300001_SM_10006detail6reduce18DeviceReduceKernelINS2_10policy_hubIiyN4cuda3std3__44plusIiEEE10Policy1000EN6thrust24THRUST_300001_SM_1000_NS6detail15normal_iteratorINSD_10device_ptrIiEEEEyS9_iNS7_10__identityEEEvT0_PT3_T1_NS0_13GridEvenShareISN_EET2_T4_,"aw",@nobits
	.sectionflags	@""
	.align	4
.nv.shared._ZN3cub18CUB_300001_SM_10006detail6reduce18DeviceReduceKernelINS2_10policy_hubIiyN4cuda3std3__44plusIiEEE10Policy1000EN6thrust24THRUST_300001_SM_1000_NS6detail15normal_iteratorINSD_10device_ptrIiEEEEyS9_iNS7_10__identityEEEvT0_PT3_T1_NS0_13GridEvenShareISN_EET2_T4_:
	.zero		1068


//--------------------- .nv.shared._ZN3cub18CUB_300001_SM_10006detail6reduce28DeviceReduceSingleTileKernelINS2_10policy_hubIiyN4cuda3std3__44plusIiEEE10Policy1000EN6thrust24THRUST_300001_SM_1000_NS6detail15normal_iteratorINSD_10device_ptrIiEEEEPiyS9_iiNS7_10__identityEEEvT0_T1_T2_T3_T4_T6_ --------------------------
	.section	.nv.shared._ZN3cub18CUB_300001_SM_10006detail6reduce28DeviceReduceSingleTileKernelINS2_10policy_hubIiyN4cuda3std3__44plusIiEEE10Policy1000EN6thrust24THRUST_300001_SM_1000_NS6detail15normal_iteratorINSD_10device_ptrIiEEEEPiyS9_iiNS7_10__identityEEEvT0_T1_T2_T3_T4_T6_,"aw",@nobits
	.sectionflags	@""
	.align	4
.nv.shared._ZN3cub18CUB_300001_SM_10006detail6reduce28DeviceReduceSingleTileKernelINS2_10policy_hubIiyN4cuda3std3__44plusIiEEE10Policy1000EN6thrust24THRUST_300001_SM_1000_NS6detail15normal_iteratorINSD_10device_ptrIiEEEEPiyS9_iiNS7_10__identityEEEvT0_T1_T2_T3_T4_T6_:
	.zero		1068


//--------------------- .nv.shared._ZN3cub18CUB_300001_SM_10006detail6reduce28DeviceReduceSingleTileKernelINS2_10policy_hubIijN4cuda3std3__44plusIiEEE10Policy1000EPiSC_iS9_iiNS7_10__identityEEEvT0_T1_T2_T3_T4_T6_ --------------------------
	.section	.nv.shared._ZN3cub18CUB_300001_SM_10006detail6reduce28DeviceReduceSingleTileKernelINS2_10policy_hubIijN4cuda3std3__44plusIiEEE10Policy1000EPiSC_iS9_iiNS7_10__identityEEEvT0_T1_T2_T3_T4_T6_,"aw",@nobits
	.sectionflags	@""
	.align	4
.nv.shared._ZN3cub18CUB_300001_SM_10006detail6reduce28DeviceReduceSingleTileKernelINS2_10policy_hubIijN4cuda3std3__44plusIiEEE10Policy1000EPiSC_iS9_iiNS7_10__identityEEEvT0_T1_T2_T3_T4_T6_:
	.zero		1068


//--------------------- .nv.shared._ZN3cub18CUB_300001_SM_10006detail6reduce18DeviceReduceKernelINS2_10policy_hubIijN4cuda3std3__44plusIiEEE10Policy1000EN6thrust24THRUST_300001_SM_1000_NS6detail15normal_iteratorINSD_10device_ptrIiEEEEjS9_iNS7_10__identityEEEvT0_PT3_T1_NS0_13GridEvenShareISN_EET2_T4_ --------------------------
	.section	.nv.shared._ZN3cub18CUB_300001_SM_10006detail6reduce18DeviceReduceKernelINS2_10policy_hubIijN4cuda3std3__44plusIiEEE10Policy1000EN6thrust24THRUST_300001_SM_1000_NS6detail15normal_iteratorINSD_10device_ptrIiEEEEjS9_iNS7_10__identityEEEvT0_PT3_T1_NS0_13GridEvenShareISN_EET2_T4_,"aw",@nobits
	.sectionflags	@""
	.align	4
.nv.shared._ZN3cub18CUB_300001_SM_10006detail6reduce18DeviceReduceKernelINS2_10policy_hubIijN4cuda3std3__44plusIiEEE10Policy1000EN6thrust24THRUST_300001_SM_1000_NS6detail15normal_iteratorINSD_10device_ptrIiEEEEjS9_iNS7_10__identityEEEvT0_PT3_T1_NS0_13GridEvenShareISN_EET2_T4_:
	.zero		1068


//--------------------- .nv.shared._ZN3cub18CUB_300001_SM_10006detail6reduce28DeviceReduceSingleTileKernelINS2_10policy_hubIijN4cuda3std3__44plusIiEEE10Policy1000EN6thrust24THRUST_300001_SM_1000_NS6detail15normal_iteratorINSD_10device_ptrIiEEEEPijS9_iiNS7_10__identityEEEvT0_T1_T2_T3_T4_T6_ --------------------------
	.section	.nv.shared._ZN3cub18CUB_300001_SM_10006detail6reduce28DeviceReduceSingleTileKernelINS2_10policy_hubIijN4cuda3std3__44plusIiEEE10Policy1000EN6thrust24THRUST_300001_SM_1000_NS6detail15normal_iteratorINSD_10device_ptrIiEEEEPijS9_iiNS7_10__identityEEEvT0_T1_T2_T3_T4_T6_,"aw",@nobits
	.sectionflags	@""
	.align	4
.nv.shared._ZN3cub18CUB_300001_SM_10006detail6reduce28DeviceReduceSingleTileKernelINS2_10policy_hubIijN4cuda3std3__44plusIiEEE10Policy1000EN6thrust24THRUST_300001_SM_1000_NS6detail15normal_iteratorINSD_10device_ptrIiEEEEPijS9_iiNS7_10__identityEEEvT0_T1_T2_T3_T4_T6_:
	.zero		1068


//--------------------- .nv.constant0._ZN3cub18CUB_300001_SM_10006detail10radix_sort29DeviceRadixSortOnesweepKernelINS1_5radix10policy_hubIiNS0_8NullTypeEyE10Policy1000ELNS0_9SortOrderE0EiS6_yiiNS1_21identity_decomposer_tEEEvPT5_SC_PT3_PKSD_PT1_PKSH_PT2_PKSL_T4_iiT6_ --------------------------
	.section	.nv.constant0._ZN3cub18CUB_300001_SM_10006detail10radix_sort29DeviceRadixSortOnesweepKernelINS1_5radix10policy_hubIiNS0_8NullTypeEyE10Policy1000ELNS0_9SortOrderE0EiS6_yiiNS1_21identity_decomposer_tEEEvPT5_SC_PT3_PKSD_PT1_PKSH_PT2_PKSL_T4_iiT6_,"a",@progbits
	.sectionflags	@""
	.align	4
.nv.constant0._ZN3cub18CUB_300001_SM_10006detail10radix_sort29DeviceRadixSortOnesweepKernelINS1_5radix10policy_hubIiNS0_8NullTypeEyE10Policy1000ELNS0_9SortOrderE0EiS6_yiiNS1_21identity_decomposer_tEEEvPT5_SC_PT3_PKSD_PT1_PKSH_PT2_PKSL_T4_iiT6_:
	.zero		973


//--------------------- .nv.constant0._ZN3cub18CUB_300001_SM_10006detail10radix_sort33DeviceRadixSortExclusiveSumKernelINS1_5radix10policy_hubIiNS0_8NullTypeEyE10Policy1000EyEEvPT0_ --------------------------
	.section	.nv.constant0._ZN3cub18CUB_300001_SM_10006detail10radix_sort33DeviceRadixSortExclusiveSumKernelINS1_5radix10policy_hubIiNS0_8NullTypeEyE10Policy1000EyEEvPT0_,"a",@progbits
	.sectionflags	@""
	.align	4
.nv.constant0._ZN3cub18CUB_300001_SM_10006detail10radix_sort33DeviceRadixSortExclusiveSumKernelINS1_5radix10policy_hubIiNS0_8NullTypeEyE10Policy1000EyEEvPT0_:
	.zero		904


//--------------------- .nv.constant0._ZN3cub18CUB_300001_SM_10006detail10radix_sort30DeviceRadixSortHistogramKernelINS1_5radix10policy_hubIiNS0_8NullTypeEyE10Policy1000ELNS0_9SortOrderE0EiyNS1_21identity_decomposer_tEEEvPT2_PKT1_SB_iiT3_ --------------------------
	.section	.nv.constant0._ZN3cub18CUB_300001_SM_10006detail10radix_sort30DeviceRadixSortHistogramKernelINS1_5radix10policy_hubIiNS0_8NullTypeEyE10Policy1000ELNS0_9SortOrderE0EiyNS1_21identity_decomposer_tEEEvPT2_PKT1_SB_iiT3_,"a",@progbits
	.sectionflags	@""
	.align	4
.nv.constant0._ZN3cub18CUB_300001_SM_10006detail10radix_sort30DeviceRadixSortHistogramKernelINS1_5radix10policy_hubIiNS0_8NullTypeEyE10Policy1000ELNS0_9SortOrderE0EiyNS1_21identity_decomposer_tEEEvPT2_PKT1_SB_iiT3_:
	.zero		929


//--------------------- .nv.constant0._ZN3cub18CUB_300001_SM_10006detail10radix_sort31DeviceRadixSortSingleTileKernelINS1_5radix10policy_hubIiNS0_8NullTypeEyE10Policy1000ELNS0_9SortOrderE0EiS6_yNS1_21identity_decomposer_tEEEvPKT1_PSB_PKT2_PSF_T3_iiT4_ --------------------------
	.section	.nv.constant0._ZN3cub18CUB_300001_SM_10006detail10radix_sort31DeviceRadixSortSingleTileKernelINS1_5radix10policy_hubIiNS0_8NullTypeEyE10Policy1000ELNS0_9SortOrderE0EiS6_yNS1_21identity_decomposer_tEEEvPKT1_PSB_PKT2_PSF_T3_iiT4_,"a",@progbits
	.sectionflags	@""
	.align	4
.nv.constant0._ZN3cub18CUB_300001_SM_10006detail10radix_sort31DeviceRadixSortSingleTileKernelINS1_5radix10policy_hubIiNS0_8NullTypeEyE10Policy1000ELNS0_9SortOrderE0EiS6_yNS1_21identity_decomposer_tEEEvPKT1_PSB_PKT2_PSF_T3_iiT4_:
	.zero		945


//--------------------- .nv.constant0._ZN3cub18CUB_300001_SM_10006detail6reduce28DeviceReduceSingleTileKernelINS2_10policy_hubIiyN4cuda3std3__44plusIiEEE10Policy1000EPiSC_iS9_iiNS7_10__identityEEEvT0_T1_T2_T3_T4_T6_ --------------------------
	.section	.nv.constant0._ZN3cub18CUB_300001_SM_10006detail6reduce28DeviceReduceSingleTileKernelINS2_10policy_hubIiyN4cuda3std3__44plusIiEEE10Policy1000EPiSC_iS9_iiNS7_10__identityEEEvT0_T1_T2_T3_T4_T6_,"a",@progbits
	.sectionflags	@""
	.align	4
.nv.constant0._ZN3cub18CUB_300001_SM_10006detail6reduce28DeviceReduceSingleTileKernelINS2_10policy_hubIiyN4cuda3std3__44plusIiEEE10Policy1000EPiSC_iS9_iiNS7_10__identityEEEvT0_T1_T2_T3_T4_T6_:
	.zero		925


//--------------------- .nv.constant0._ZN3cub18CUB_300001_SM_10006detail6reduce18DeviceReduceKernelINS2_10policy_hubIiyN4cuda3std3__44plusIiEEE10Policy1000EN6thrust24THRUST_300001_SM_1000_NS6detail15normal_iteratorINSD_10device_ptrIiEEEEyS9_iNS7_10__identityEEEvT0_PT3_T1_NS0_13GridEvenShareISN_EET2_T4_ --------------------------
	.section	.nv.constant0._ZN3cub18CUB_300001_SM_10006detail6reduce18DeviceReduceKernelINS2_10policy_hubIiyN4cuda3std3__44plusIiEEE10Policy1000EN6thrust24THRUST_300001_SM_1000_NS6detail15normal_iteratorINSD_10device_ptrIiEEEEyS9_iNS7_10__identityEEEvT0_PT3_T1_NS0_13GridEvenShareISN_EET2_T4_,"a",@progbits
	.sectionflags	@""
	.align	4
.nv.constant0._ZN3cub18CUB_300001_SM_10006detail6reduce18DeviceReduceKernelINS2_10policy_hubIiyN4cuda3std3__44plusIiEEE10Policy1000EN6thrust24THRUST_300001_SM_1000_NS6detail15normal_iteratorINSD_10device_ptrIiEEEEyS9_iNS7_10__identityEEEvT0_PT3_T1_NS0_13GridEvenShareISN_EET2_T4_:
	.zero		994


//--------------------- .nv.constant0._ZN3cub18CUB_300001_SM_10006detail6reduce28DeviceReduceSingleTileKernelINS2_10policy_hubIiyN4cuda3std3__44plusIiEEE10Policy1000EN6thrust24THRUST_300001_SM_1000_NS6detail15normal_iteratorINSD_10device_ptrIiEEEEPiyS9_iiNS7_10__identityEEEvT0_T1_T2_T3_T4_T6_ --------------------------
	.section	.nv.constant0._ZN3cub18CUB_300001_SM_10006detail6reduce28DeviceReduceSingleTileKernelINS2_10policy_hubIiyN4cuda3std3__44plusIiEEE10Policy1000EN6thrust24THRUST_300001_SM_1000_NS6detail15normal_iteratorINSD_10device_ptrIiEEEEPiyS9_iiNS7_10__identityEEEvT0_T1_T2_T3_T4_T6_,"a",@progbits
	.sectionflags	@""
	.align	4
.nv.constant0._ZN3cub18CUB_300001_SM_10006detail6reduce28DeviceReduceSingleTileKernelINS2_10policy_hubIiyN4cuda3std3__44plusIiEEE10Policy1000EN6thrust24THRUST_300001_SM_1000_NS6detail15normal_iteratorINSD_10device_ptrIiEEEEPiyS9_iiNS7_10__identityEEEvT0_T1_T2_T3_T4_T6_:
	.zero		929


//--------------------- .nv.constant0._ZN3cub18CUB_300001_SM_10006detail6reduce28DeviceReduceSingleTileKernelINS2_10policy_hubIijN4cuda3std3__44plusIiEEE10Policy1000EPiSC_iS9_iiNS7_10__identityEEEvT0_T1_T2_T3_T4_T6_ --------------------------
	.section	.nv.constant0._ZN3cub18CUB_300001_SM_10006detail6reduce28DeviceReduceSingleTileKernelINS2_10policy_hubIijN4cuda3std3__44plusIiEEE10Policy1000EPiSC_iS9_iiNS7_10__identityEEEvT0_T1_T2_T3_T4_T6_,"a",@progbits
	.sectionflags	@""
	.align	4
.nv.constant0._ZN3cub18CUB_300001_SM_10006detail6reduce28DeviceReduceSingleTileKernelINS2_10policy_hubIijN4cuda3std3__44plusIiEEE10Policy1000EPiSC_iS9_iiNS7_10__identityEEEvT0_T1_T2_T3_T4_T6_:
	.zero		925


//--------------------- .nv.constant0._ZN3cub18CUB_300001_SM_10006detail6reduce18DeviceReduceKernelINS2_10policy_hubIijN4cuda3std3__44plusIiEEE10Policy1000EN6thrust24THRUST_300001_SM_1000_NS6detail15normal_iteratorINSD_10device_ptrIiEEEEjS9_iNS7_10__identityEEEvT0_PT3_T1_NS0_13GridEvenShareISN_EET2_T4_ --------------------------
	.section	.nv.constant0._ZN3cub18CUB_300001_SM_10006detail6reduce18DeviceReduceKernelINS2_10policy_hubIijN4cuda3std3__44plusIiEEE10Policy1000EN6thrust24THRUST_300001_SM_1000_NS6detail15normal_iteratorINSD_10device_ptrIiEEEEjS9_iNS7_10__identityEEEvT0_PT3_T1_NS0_13GridEvenShareISN_EET2_T4_,"a",@progbits
	.sectionflags	@""
	.align	4
.nv.constant0._ZN3cub18CUB_300001_SM_10006detail6reduce18DeviceReduceKernelINS2_10policy_hubIijN4cuda3std3__44plusIiEEE10Policy1000EN6thrust24THRUST_300001_SM_1000_NS6detail15normal_iteratorINSD_10device_ptrIiEEEEjS9_iNS7_10__identityEEEvT0_PT3_T1_NS0_13GridEvenShareISN_EET2_T4_:
	.zero		958


//--------------------- .nv.constant0._ZN3cub18CUB_300001_SM_10006detail6reduce28DeviceReduceSingleTileKernelINS2_10policy_hubIijN4cuda3std3__44plusIiEEE10Policy1000EN6thrust24THRUST_300001_SM_1000_NS6detail15normal_iteratorINSD_10device_ptrIiEEEEPijS9_iiNS7_10__identityEEEvT0_T1_T2_T3_T4_T6_ --------------------------
	.section	.nv.constant0._ZN3cub18CUB_300001_SM_10006detail6reduce28DeviceReduceSingleTileKernelINS2_10policy_hubIijN4cuda3std3__44plusIiEEE10Policy1000EN6thrust24THRUST_300001_SM_1000_NS6detail15normal_iteratorINSD_10device_ptrIiEEEEPijS9_iiNS7_10__identityEEEvT0_T1_T2_T3_T4_T6_,"a",@progbits
	.sectionflags	@""
	.align	4
.nv.constant0._ZN3cub18CUB_300001_SM_10006detail6reduce28DeviceReduceSingleTileKernelINS2_10policy_hubIijN4cuda3std3__44plusIiEEE10Policy1000EN6thrust24THRUST_300001_SM_1000_NS6detail15normal_iteratorINSD_10device_ptrIiEEEEPijS9_iiNS7_10__identityEEEvT0_T1_T2_T3_T4_T6_:
	.zero		925


//--------------------- .nv.constant0._ZN3cub18CUB_300001_SM_10006detail9transform16transform_kernelINS2_10policy_hubILb1EN4cuda3std3__45tupleIJN6thrust24THRUST_300001_SM_1000_NS6detail15normal_iteratorINSA_10device_ptrIiEEEESF_EEEE10policy1000El2k1IiESF_JPiSL_EEEvT0_iT1_T2_DpNS2_10kernel_argIT3_EE --------------------------
	.section	.nv.constant0._ZN3cub18CUB_300001_SM_10006detail9transform16transform_kernelINS2_10policy_hubILb1EN4cuda3std3__45tupleIJN6thrust24THRUST_300001_SM_1000_NS6detail15normal_iteratorINSA_10device_ptrIiEEEESF_EEEE10policy1000El2k1IiESF_JPiSL_EEEvT0_iT1_T2_DpNS2_10kernel_argIT3_EE,"a",@progbits
	.sectionflags	@""
	.align	4
.nv.constant0._ZN3cub18CUB_300001_SM_10006detail9transform16transform_kernelINS2_10policy_hubILb1EN4cuda3std3__45tupleIJN6thrust24THRUST_300001_SM_1000_NS6detail15normal_iteratorINSA_10device_ptrIiEEEESF_EEEE10policy1000El2k1IiESF_JPiSL_EEEvT0_iT1_T2_DpNS2_10kernel_argIT3_EE:
	.zero		952


//--------------------- .nv.constant0._ZN3cub18CUB_300001_SM_10006detail9transform16transform_kernelINS2_10policy_hubILb1EN4cuda3std3__45tupleIJN6thrust24THRUST_300001_SM_1000_NS6detail15normal_iteratorINSA_10device_ptrIiEEEESF_EEEE10policy1000Ei2k1IiESF_JPiSL_EEEvT0_iT1_T2_DpNS2_10kernel_argIT3_EE --------------------------
	.section	.nv.constant0._ZN3cub18CUB_300001_SM_10006detail9transform16transform_kernelINS2_10policy_hubILb1EN4cuda3std3__45tupleIJN6thrust24THRUST_300001_SM_1000_NS6detail15normal_iteratorINSA_10device_ptrIiEEEESF_EEEE10policy1000Ei2k1IiESF_JPiSL_EEEvT0_iT1_T2_DpNS2_10kernel_argIT3_EE,"a",@progbits
	.sectionflags	@""
	.align	4
.nv.constant0._ZN3cub18CUB_300001_SM_10006detail9transform16transform_kernelINS2_10policy_hubILb1EN4cuda3std3__45tupleIJN6thrust24THRUST_300001_SM_1000_NS6detail15normal_iteratorINSA_10device_ptrIiEEEESF_EEEE10policy1000Ei2k1IiESF_JPiSL_EEEvT0_iT1_T2_DpNS2_10kernel_argIT3_EE:
	.zero		952


//--------------------- .nv.constant0._ZN3cub18CUB_300001_SM_10006detail8for_each13static_kernelINS2_12policy_hub_t12policy_500_tEmN6thrust24THRUST_300001_SM_1000_NS8cuda_cub20__uninitialized_fill7functorINS7_10device_ptrIiEEiEEEEvT0_T1_ --------------------------
	.section	.nv.constant0._ZN3cub18CUB_300001_SM_10006detail8for_each13static_kernelINS2_12policy_hub_t12policy_500_tEmN6thrust24THRUST_300001_SM_1000_NS8cuda_cub20__uninitialized_fill7functorINS7_10device_ptrIiEEiEEEEvT0_T1_,"a",@progbits
	.sectionflags	@""
	.align	4
.nv.constant0._ZN3cub18CUB_300001_SM_10006detail8for_each13static_kernelINS2_12policy_hub_t12policy_500_tEmN6thrust24THRUST_300001_SM_1000_NS8cuda_cub20__uninitialized_fill7functorINS7_10device_ptrIiEEiEEEEvT0_T1_:
	.zero		920


//--------------------- .nv.constant0._ZN3cub18CUB_300001_SM_10006detail11EmptyKernelIvEEvv --------------------------
	.section	.nv.constant0._ZN3cub18CUB_300001_SM_10006detail11EmptyKernelIvEEvv,"a",@progbits
	.sectionflags	@""
	.align	4
.nv.constant0._ZN3cub18CUB_300001_SM_10006detail11EmptyKernelIvEEvv:
	.zero		896


//--------------------- SYMBOLS --------------------------

	.type		.nv.reservedSmem.offset0,@object
	.size		.nv.reservedSmem.offset0,0x4
	.type		.nv.reservedSmem.cap,@object
	.size		.nv.reservedSmem.cap,0x4
